// auto-generated by cutlass_sweep.gemm — config: {"arch": "sm_90", "cluster_m": 2, "cluster_n": 1, "dtype": "e4m3", "dtype_b": "e4m3", "layout": "nt", "stages": 0, "tile_k": 128, "tile_m": 384, "tile_n": 384}
#include "cutlass/cutlass.h"
#include "cutlass/gemm/collective/collective_builder.hpp"
#include "cutlass/gemm/device/gemm_universal_adapter.h"
#include "cutlass/gemm/kernel/gemm_universal.hpp"
#include "cutlass/epilogue/collective/collective_builder.hpp"

using ElemA = cutlass::float_e4m3_t;
using ElemB = cutlass::float_e4m3_t;
using ElemCD = cutlass::float_e4m3_t;
using Acc  = float;
using TileShape    = cute::Shape<cute::_384, cute::_384, cute::_128>;
using ClusterShape = cute::Shape<cute::_2, cute::_1, cute::_1>;

using CollectiveEpilogue = typename cutlass::epilogue::collective::CollectiveBuilder<
    cutlass::arch::Sm90, cutlass::arch::OpClassTensorOp,
    TileShape, ClusterShape,
    cutlass::epilogue::collective::EpilogueTileAuto,
    Acc, Acc,
    ElemCD, cutlass::layout::RowMajor, 128 / cutlass::sizeof_bits<ElemCD>::value,
    ElemCD, cutlass::layout::RowMajor, 128 / cutlass::sizeof_bits<ElemCD>::value,
    cutlass::epilogue::collective::EpilogueScheduleAuto
  >::CollectiveOp;

using CollectiveMainloop = typename cutlass::gemm::collective::CollectiveBuilder<
    cutlass::arch::Sm90, cutlass::arch::OpClassTensorOp,
    ElemA, cutlass::layout::RowMajor, 128 / cutlass::sizeof_bits<ElemA>::value,
    ElemB, cutlass::layout::ColumnMajor, 128 / cutlass::sizeof_bits<ElemB>::value,
    Acc,
    TileShape, ClusterShape,
    cutlass::gemm::collective::StageCountAutoCarveout<static_cast<int>(sizeof(typename CollectiveEpilogue::SharedStorage))>,
    cutlass::gemm::collective::KernelScheduleAuto
  >::CollectiveOp;

using GemmKernel = cutlass::gemm::kernel::GemmUniversal<
    cute::Shape<int,int,int,int>,
    CollectiveMainloop,
    CollectiveEpilogue
>;
using Gemm = cutlass::gemm::device::GemmUniversalAdapter<GemmKernel>;

// Force the device kernel symbol into the cubin without needing a host main.
auto* _anchor = &cutlass::device_kernel<GemmKernel>;


// ===== COMPILED SASS (sm_90a) =====

	.target	sm_90a

	.elftype	@"ET_EXEC"


//--------------------- .note.nv.tkinfo           --------------------------
	.section	.note.nv.tkinfo,"",@"SHT_NOTE"
	.sectionflags	@"SHF_NOTE_NV_TKINFO"
	.tkinfo
        /*0018*/ 	.word	0x00000002
        /*0030*/ 	.string	""
        /*0030*/ 	.string	"ptxas"
        /*0030*/ 	.string	"Cuda compilation tools, release 13.0, V13.0.88"
        /*0030*/ 	.string	"Build cuda_13.0.r13.0/compiler.36424714_0"
        /*0030*/ 	.string	"-arch sm_90a -m 64 "



//--------------------- .note.nv.cuinfo           --------------------------
	.section	.note.nv.cuinfo,"",@"SHT_NOTE"
	.sectionflags	@"SHF_NOTE_NV_CUINFO"
        /*0018*/ 	.short	0x0002
        /*001a*/ 	.short	0x005a
        /*001c*/ 	.short	0x0082
	.zero		2


//--------------------- .nv.info                  --------------------------
	.section	.nv.info,"",@"SHT_CUDA_INFO"
	.align	4


	//----- nvinfo : EIATTR_REGCOUNT
	.align		4
        /*0000*/ 	.byte	0x04, 0x2f
        /*0002*/ 	.short	(.L_12 - .L_11)
	.align		4
.L_11:
        /*0004*/ 	.word	index@(_ZN7cutlass13device_kernelINS_4gemm6kernel13GemmUniversalIN4cute5tupleIJiiiiEEENS1_10collective13CollectiveMmaINS1_37MainloopSm90TmaGmmaWarpSpecializedFP8ILi2ENS5_IJNS4_1CILi2EEENSA_ILi1EEESC_EEENS1_35KernelTmaWarpSpecializedCooperativeEEENS5_IJNSA_ILi384EEESG_NSA_ILi128EEEEEENS_12float_e4m3_tENS5_IJlSC_lEEESJ_SK_NS4_8TiledMMAINS4_8MMA_AtomIJNS4_4SM904GMMA31MMA_64x192x32_F32E4M3E4M3_SS_TNILNSO_7ScaleInE1ELSQ_1EEEEEENS4_6LayoutISD_NS5_IJSC_NSA_ILi0EEESU_EEEEENS5_IJNS4_10UnderscoreESX_SX_EEEEENS4_13SM90_TMA_LOADENS4_14ComposedLayoutINS4_7SwizzleILi3ELi4ELi3EEENS4_18smem_ptr_flag_bitsILi8EEENST_INS5_IJNSA_ILi8EEESH_EEENS5_IJSH_SC_EEEEEEEvNS4_8identityENS4_23SM90_TMA_LOAD_MULTICASTES1A_vS1B_EENS_8epilogue10collective6detail29Sm90TmaWarpSpecializedAdapterINS1F_15DefaultEpilogueISJ_SK_SK_NS1E_6thread17LinearCombinationISJ_Li1EffLNS1J_9ScaleType4KindE0ELNS_15FloatRoundStyleE2ESJ_EENS1_15EpilogueDefaultEEEEEvvEEEEvNT_6ParamsE)
        /*0008*/ 	.word	0x000000a8


	//----- nvinfo : EIATTR_FRAME_SIZE
	.align		4
.L_12:
        /*000c*/ 	.byte	0x04, 0x11
        /*000e*/ 	.short	(.L_14 - .L_13)
	.align		4
.L_13:
        /*0010*/ 	.word	index@(_ZN7cutlass13device_kernelINS_4gemm6kernel13GemmUniversalIN4cute5tupleIJiiiiEEENS1_10collective13CollectiveMmaINS1_37MainloopSm90TmaGmmaWarpSpecializedFP8ILi2ENS5_IJNS4_1CILi2EEENSA_ILi1EEESC_EEENS1_35KernelTmaWarpSpecializedCooperativeEEENS5_IJNSA_ILi384EEESG_NSA_ILi128EEEEEENS_12float_e4m3_tENS5_IJlSC_lEEESJ_SK_NS4_8TiledMMAINS4_8MMA_AtomIJNS4_4SM904GMMA31MMA_64x192x32_F32E4M3E4M3_SS_TNILNSO_7ScaleInE1ELSQ_1EEEEEENS4_6LayoutISD_NS5_IJSC_NSA_ILi0EEESU_EEEEENS5_IJNS4_10UnderscoreESX_SX_EEEEENS4_13SM90_TMA_LOADENS4_14ComposedLayoutINS4_7SwizzleILi3ELi4ELi3EEENS4_18smem_ptr_flag_bitsILi8EEENST_INS5_IJNSA_ILi8EEESH_EEENS5_IJSH_SC_EEEEEEEvNS4_8identityENS4_23SM90_TMA_LOAD_MULTICASTES1A_vS1B_EENS_8epilogue10collective6detail29Sm90TmaWarpSpecializedAdapterINS1F_15DefaultEpilogueISJ_SK_SK_NS1E_6thread17LinearCombinationISJ_Li1EffLNS1J_9ScaleType4KindE0ELNS_15FloatRoundStyleE2ESJ_EENS1_15EpilogueDefaultEEEEEvvEEEEvNT_6ParamsE)
        /*0014*/ 	.word	0x00001e50


	//----- nvinfo : EIATTR_MIN_STACK_SIZE
	.align		4
.L_14:
        /*0018*/ 	.byte	0x04, 0x12
        /*001a*/ 	.short	(.L_16 - .L_15)
	.align		4
.L_15:
        /*001c*/ 	.word	index@(_ZN7cutlass13device_kernelINS_4gemm6kernel13GemmUniversalIN4cute5tupleIJiiiiEEENS1_10collective13CollectiveMmaINS1_37MainloopSm90TmaGmmaWarpSpecializedFP8ILi2ENS5_IJNS4_1CILi2EEENSA_ILi1EEESC_EEENS1_35KernelTmaWarpSpecializedCooperativeEEENS5_IJNSA_ILi384EEESG_NSA_ILi128EEEEEENS_12float_e4m3_tENS5_IJlSC_lEEESJ_SK_NS4_8TiledMMAINS4_8MMA_AtomIJNS4_4SM904GMMA31MMA_64x192x32_F32E4M3E4M3_SS_TNILNSO_7ScaleInE1ELSQ_1EEEEEENS4_6LayoutISD_NS5_IJSC_NSA_ILi0EEESU_EEEEENS5_IJNS4_10UnderscoreESX_SX_EEEEENS4_13SM90_TMA_LOADENS4_14ComposedLayoutINS4_7SwizzleILi3ELi4ELi3EEENS4_18smem_ptr_flag_bitsILi8EEENST_INS5_IJNSA_ILi8EEESH_EEENS5_IJSH_SC_EEEEEEEvNS4_8identityENS4_23SM90_TMA_LOAD_MULTICASTES1A_vS1B_EENS_8epilogue10collective6detail29Sm90TmaWarpSpecializedAdapterINS1F_15DefaultEpilogueISJ_SK_SK_NS1E_6thread17LinearCombinationISJ_Li1EffLNS1J_9ScaleType4KindE0ELNS_15FloatRoundStyleE2ESJ_EENS1_15EpilogueDefaultEEEEEvvEEEEvNT_6ParamsE)
        /*0020*/ 	.word	0x00001e50
.L_16:


//--------------------- .nv.compat                --------------------------
	.section	.nv.compat,"",@"SHT_CUDA_COMPAT_INFO"
	.align	4
        /*0000*/ 	.byte	0x02, 0x09, 0x01, 0x00, 0x02, 0x02, 0x04, 0x00, 0x02, 0x05, 0x05, 0x00, 0x03, 0x07, 0x01, 0x01
        /*0010*/ 	.byte	0x02, 0x03, 0x01, 0x00, 0x02, 0x06, 0x01, 0x00, 0x04, 0x0b, 0x08, 0x00, 0x00, 0x00, 0x00, 0x00
        /*0020*/ 	.byte	0x00, 0x00, 0x00, 0x00


//--------------------- .nv.info._ZN7cutlass13device_kernelINS_4gemm6kernel13GemmUniversalIN4cute5tupleIJiiiiEEENS1_10collective13CollectiveMmaINS1_37MainloopSm90TmaGmmaWarpSpecializedFP8ILi2ENS5_IJNS4_1CILi2EEENSA_ILi1EEESC_EEENS1_35KernelTmaWarpSpecializedCooperativeEEENS5_IJNSA_ILi384EEESG_NSA_ILi128EEEEEENS_12float_e4m3_tENS5_IJlSC_lEEESJ_SK_NS4_8TiledMMAINS4_8MMA_AtomIJNS4_4SM904GMMA31MMA_64x192x32_F32E4M3E4M3_SS_TNILNSO_7ScaleInE1ELSQ_1EEEEEENS4_6LayoutISD_NS5_IJSC_NSA_ILi0EEESU_EEEEENS5_IJNS4_10UnderscoreESX_SX_EEEEENS4_13SM90_TMA_LOADENS4_14ComposedLayoutINS4_7SwizzleILi3ELi4ELi3EEENS4_18smem_ptr_flag_bitsILi8EEENST_INS5_IJNSA_ILi8EEESH_EEENS5_IJSH_SC_EEEEEEEvNS4_8identityENS4_23SM90_TMA_LOAD_MULTICASTES1A_vS1B_EENS_8epilogue10collective6detail29Sm90TmaWarpSpecializedAdapterINS1F_15DefaultEpilogueISJ_SK_SK_NS1E_6thread17LinearCombinationISJ_Li1EffLNS1J_9ScaleType4KindE0ELNS_15FloatRoundStyleE2ESJ_EENS1_15EpilogueDefaultEEEEEvvEEEEvNT_6ParamsE --------------------------
	.section	.nv.info._ZN7cutlass13device_kernelINS_4gemm6kernel13GemmUniversalIN4cute5tupleIJiiiiEEENS1_10collective13CollectiveMmaINS1_37MainloopSm90TmaGmmaWarpSpecializedFP8ILi2ENS5_IJNS4_1CILi2EEENSA_ILi1EEESC_EEENS1_35KernelTmaWarpSpecializedCooperativeEEENS5_IJNSA_ILi384EEESG_NSA_ILi128EEEEEENS_12float_e4m3_tENS5_IJlSC_lEEESJ_SK_NS4_8TiledMMAINS4_8MMA_AtomIJNS4_4SM904GMMA31MMA_64x192x32_F32E4M3E4M3_SS_TNILNSO_7ScaleInE1ELSQ_1EEEEEENS4_6LayoutISD_NS5_IJSC_NSA_ILi0EEESU_EEEEENS5_IJNS4_10UnderscoreESX_SX_EEEEENS4_13SM90_TMA_LOADENS4_14ComposedLayoutINS4_7SwizzleILi3ELi4ELi3EEENS4_18smem_ptr_flag_bitsILi8EEENST_INS5_IJNSA_ILi8EEESH_EEENS5_IJSH_SC_EEEEEEEvNS4_8identityENS4_23SM90_TMA_LOAD_MULTICASTES1A_vS1B_EENS_8epilogue10collective6detail29Sm90TmaWarpSpecializedAdapterINS1F_15DefaultEpilogueISJ_SK_SK_NS1E_6thread17LinearCombinationISJ_Li1EffLNS1J_9ScaleType4KindE0ELNS_15FloatRoundStyleE2ESJ_EENS1_15EpilogueDefaultEEEEEvvEEEEvNT_6ParamsE,"",@"SHT_CUDA_INFO"
	.sectionflags	@""
	.align	4


	//----- nvinfo : EIATTR_CUDA_API_VERSION
	.align		4
        /*0000*/ 	.byte	0x04, 0x37
        /*0002*/ 	.short	(.L_18 - .L_17)
.L_17:
        /*0004*/ 	.word	0x00000082


	//----- nvinfo : EIATTR_KPARAM_INFO
	.align		4
.L_18:
        /*0008*/ 	.byte	0x04, 0x17
        /*000a*/ 	.short	(.L_20 - .L_19)
.L_19:
        /*000c*/ 	.word	0x00000000
        /*0010*/ 	.short	0x0000
        /*0012*/ 	.short	0x0070
        /*0014*/ 	.byte	0x00, 0xf0, 0x01, 0x10


	//----- nvinfo : EIATTR_SPARSE_MMA_MASK
	.align		4
.L_20:
        /*0018*/ 	.byte	0x03, 0x50
        /*001a*/ 	.short	0x0000


	//----- nvinfo : EIATTR_MAXREG_COUNT
	.align		4
        /*001c*/ 	.byte	0x03, 0x1b
        /*001e*/ 	.short	0x00a8


	//----- nvinfo : EIATTR_NUM_BARRIERS
	.align		4
        /*0020*/ 	.byte	0x02, 0x4c
        /*0022*/ 	.byte	0x01
	.zero		1


	//----- nvinfo : EIATTR_ANNOTATIONS
	.align		4
        /*0024*/ 	.byte	0x04, 0x55
        /*0026*/ 	.short	(.L_22 - .L_21)


	//   ....[0]....
.L_21:
        /*0028*/ 	.word	0x00000001
        /*002c*/ 	.byte	0xd0, 0x06, 0x00, 0x00, 0x01, 0x00, 0x00, 0x00, 0xc0, 0x07, 0x00, 0x00, 0x01, 0x00, 0x00, 0x00
        /* <DEDUP_REMOVED lines=2021> */
        /*7e8c*/ 	.byte	0x00, 0x3a, 0x01, 0x00


	//----- nvinfo : EIATTR_MERCURY_ISA_VERSION
	.align		4
.L_22:
        /*7e90*/ 	.byte	0x03, 0x5f
        /*7e92*/ 	.short	0x0101


	//----- nvinfo : EIATTR_INT_WARP_WIDE_INSTR_OFFSETS
	.align		4
        /*7e94*/ 	.byte	0x04, 0x31
        /*7e96*/ 	.short	(.L_24 - .L_23)


	//   ....[0]....
.L_23:
        /*7e98*/ 	.word	0x00000510


	//   ....[1]....
        /*7e9c*/ 	.word	0x00000530


	//   ....[2]....
        /*7ea0*/ 	.word	0x000006a0


	//   ....[3]....
        /*7ea4*/ 	.word	0x000359c0


	//----- nvinfo : EIATTR_COOP_GROUP_MASK_REGIDS
	.align		4
.L_24:
        /*7ea8*/ 	.byte	0x04, 0x29
        /*7eaa*/ 	.short	(.L_26 - .L_25)


	//   ....[0]....
.L_25:
        /*7eac*/ 	.word	0xffffffff


	//   ....[1]....
        /*7eb0*/ 	.word	0xffffffff


	//   ....[2]....
        /*7eb4*/ 	.word	0xffffffff


	//   ....[3]....
        /*7eb8*/ 	.word	0xffffffff


	//   ....[4]....
        /*7ebc*/ 	.word	0xffffffff


	//   ....[5]....
        /*7ec0*/ 	.word	0xffffffff


	//----- nvinfo : EIATTR_COOP_GROUP_INSTR_OFFSETS
	.align		4
.L_26:
        /*7ec4*/ 	.byte	0x04, 0x28
        /*7ec6*/ 	.short	(.L_28 - .L_27)


	//   ....[0]....
.L_27:
        /*7ec8*/ 	.word	0x00000070


	//   ....[1]....
        /*7ecc*/ 	.word	0x00000080


	//   ....[2]....
        /*7ed0*/ 	.word	0x000001a0


	//   ....[3]....
        /*7ed4*/ 	.word	0x00000380


	//   ....[4]....
        /*7ed8*/ 	.word	0x00000800


	//   ....[5]....
        /*7edc*/ 	.word	0x00005250


	//----- nvinfo : EIATTR_REG_RECONFIG
	.align		4
.L_28:
        /*7ee0*/ 	.byte	0x01, 0x54
	.zero		2


	//----- nvinfo : EIATTR_MBARRIER_INSTR_OFFSETS
	.align		4
        /*7ee4*/ 	.byte	0x04, 0x39
        /*7ee6*/ 	.short	(.L_30 - .L_29)


	//   ....[0]....
.L_29:
        /*7ee8*/ 	.word	0x00000320
        /*7eec*/ 	.word	0x000000ff
        /*7ef0*/ 	.word	0x00000000
        /*7ef4*/ 	.short	0x0100
        /*7ef6*/ 	.byte	0x0a
	.zero		1


	//   ....[1]....
        /*7ef8*/ 	.word	0x00000330
        /*7efc*/ 	.word	0x000000ff
        /*7f00*/ 	.word	0x00000010
        /*7f04*/ 	.short	0x0100
        /*7f06*/ 	.byte	0x0a
	.zero		1


	//   ....[2]....
        /*7f08*/ 	.word	0x00000340
        /*7f0c*/ 	.word	0x000000ff
        /*7f10*/ 	.word	0x00000008
        /*7f14*/ 	.short	0x0100
        /*7f16*/ 	.byte	0x0a
	.zero		1


	//   ....[3]....
        /*7f18*/ 	.word	0x00000350
        /*7f1c*/ 	.word	0x000000ff
        /*7f20*/ 	.word	0x00000018
        /*7f24*/ 	.short	0x0100
        /*7f26*/ 	.byte	0x0a
	.zero		1


	//   ....[4]....
        /*7f28*/ 	.word	0x00000730
        /*7f2c*/ 	.word	0x000000ff
        /*7f30*/ 	.word	0x00000030
        /*7f34*/ 	.short	0x0100
        /*7f36*/ 	.byte	0x08
	.zero		1


	//   ....[5]....
        /*7f38*/ 	.word	0x000007a0
        /*7f3c*/ 	.word	0x000000ff
        /*7f40*/ 	.word	0x00000038
        /*7f44*/ 	.short	0x0100
        /*7f46*/ 	.byte	0x08
	.zero		1


	//   ....[6]....
        /*7f48*/ 	.word	0x00005630
        /*7f4c*/ 	.word	0x000000ff
        /*7f50*/ 	.word	0x00000000
        /*7f54*/ 	.short	0x010a
        /*7f56*/ 	.byte	0x09
	.zero		1


	//   ....[7]....
        /*7f58*/ 	.word	0x00005690
        /*7f5c*/ 	.word	0x000000ff
        /*7f60*/ 	.word	0x00000000
        /*7f64*/ 	.short	0x010a
        /*7f66*/ 	.byte	0x09
	.zero		1


	//   ....[8]....
        /*7f68*/ 	.word	0x000178c0
        /*7f6c*/ 	.word	0x000000ff
        /*7f70*/ 	.word	0x00000000
        /*7f74*/ 	.short	0x010a
        /*7f76*/ 	.byte	0x12
	.zero		1


	//   ....[9]....
        /*7f78*/ 	.word	0x00017900
        /*7f7c*/ 	.word	0x000000ff
        /*7f80*/ 	.word	0x00000000
        /*7f84*/ 	.short	0x010a
        /*7f86*/ 	.byte	0x12
	.zero		1


	//   ....[10]....
        /*7f88*/ 	.word	0x0002cd80
        /*7f8c*/ 	.word	0x0000000f
        /*7f90*/ 	.word	0x00000000
        /*7f94*/ 	.short	0x0101
        /*7f96*/ 	.byte	0x3f
	.zero		1


	//   ....[11]....
        /*7f98*/ 	.word	0x00035a50
        /*7f9c*/ 	.word	0x0000000f
        /*7fa0*/ 	.word	0x00000000
        /*7fa4*/ 	.short	0x0101
        /*7fa6*/ 	.byte	0x3f
	.zero		1


	//   ....[12]....
        /*7fa8*/ 	.word	0x00075dd0
        /*7fac*/ 	.word	0x0000000c
        /*7fb0*/ 	.word	0x00000010
        /*7fb4*/ 	.short	0x010a
        /*7fb6*/ 	.byte	0x3f
	.zero		1


	//   ....[13]....
        /*7fb8*/ 	.word	0x000761c0
        /*7fbc*/ 	.word	0x00000002
        /*7fc0*/ 	.word	0x00000038
        /*7fc4*/ 	.short	0x0101
        /*7fc6*/ 	.byte	0x3f
	.zero		1


	//   ....[14]....
        /*7fc8*/ 	.word	0x00076910
        /*7fcc*/ 	.word	0x00000005
        /*7fd0*/ 	.word	0x00000000
        /*7fd4*/ 	.short	0x010a
        /*7fd6*/ 	.byte	0x3f
	.zero		1


	//   ....[15]....
        /*7fd8*/ 	.word	0x000769a0
        /*7fdc*/ 	.word	0x00000003
        /*7fe0*/ 	.word	0x00000000
        /*7fe4*/ 	.short	0x010a
        /*7fe6*/ 	.byte	0x3f
	.zero		1


	//   ....[16]....
        /*7fe8*/ 	.word	0x00076a10
        /*7fec*/ 	.word	0x00000010
        /*7ff0*/ 	.word	0x00000000
        /*7ff4*/ 	.short	0x010a
        /*7ff6*/ 	.byte	0x3f
	.zero		1


	//   ....[17]....
        /*7ff8*/ 	.word	0x00076a80
        /*7ffc*/ 	.word	0x00000000
        /*8000*/ 	.word	0x00000000
        /*8004*/ 	.short	0x010a
        /*8006*/ 	.byte	0x3f
	.zero		1


	//   ....[18]....
        /*8008*/ 	.word	0x00076b60
        /*800c*/ 	.word	0x0000000c
        /*8010*/ 	.word	0x00000010
        /*8014*/ 	.short	0x010a
        /*8016*/ 	.byte	0x3f
	.zero		1


	//   ....[19]....
        /*8018*/ 	.word	0x00076c30
        /*801c*/ 	.word	0x00000005
        /*8020*/ 	.word	0x00000000
        /*8024*/ 	.short	0x010a
        /*8026*/ 	.byte	0x3f
	.zero		1


	//----- nvinfo : EIATTR_NUM_MBARRIERS
	.align		4
.L_30:
        /*8028*/ 	.byte	0x03, 0x38
        /*802a*/ 	.short	0x0006


	//----- nvinfo : EIATTR_EXIT_INSTR_OFFSETS
	.align		4
        /*802c*/ 	.byte	0x04, 0x1c
        /*802e*/ 	.short	(.L_32 - .L_31)


	//   ....[0]....
.L_31:
        /*8030*/ 	.word	0x000009b0


	//   ....[1]....
        /*8034*/ 	.word	0x00001240


	//   ....[2]....
        /*8038*/ 	.word	0x000754b0


	//   ....[3]....
        /*803c*/ 	.word	0x00075a60


	//   ....[4]....
        /*8040*/ 	.word	0x000769f0


	//----- nvinfo : EIATTR_MAX_THREADS
	.align		4
.L_32:
        /*8044*/ 	.byte	0x04, 0x05
        /*8046*/ 	.short	(.L_34 - .L_33)
.L_33:
        /*8048*/ 	.word	0x00000180
        /*804c*/ 	.word	0x00000001
        /*8050*/ 	.word	0x00000001


	//----- nvinfo : EIATTR_CRS_STACK_SIZE
	.align		4
.L_34:
        /*8054*/ 	.byte	0x04, 0x1e
        /*8056*/ 	.short	(.L_36 - .L_35)
.L_35:
        /*8058*/ 	.word	0x00000000


	//----- nvinfo : EIATTR_CBANK_PARAM_SIZE
	.align		4
.L_36:
        /*805c*/ 	.byte	0x03, 0x19
        /*805e*/ 	.short	0x0470


	//----- nvinfo : EIATTR_PARAM_CBANK
	.align		4
        /*8060*/ 	.byte	0x04, 0x0a
        /*8062*/ 	.short	(.L_38 - .L_37)
	.align		4
.L_37:
        /*8064*/ 	.word	index@(.nv.constant0._ZN7cutlass13device_kernelINS_4gemm6kernel13GemmUniversalIN4cute5tupleIJiiiiEEENS1_10collective13CollectiveMmaINS1_37MainloopSm90TmaGmmaWarpSpecializedFP8ILi2ENS5_IJNS4_1CILi2EEENSA_ILi1EEESC_EEENS1_35KernelTmaWarpSpecializedCooperativeEEENS5_IJNSA_ILi384EEESG_NSA_ILi128EEEEEENS_12float_e4m3_tENS5_IJlSC_lEEESJ_SK_NS4_8TiledMMAINS4_8MMA_AtomIJNS4_4SM904GMMA31MMA_64x192x32_F32E4M3E4M3_SS_TNILNSO_7ScaleInE1ELSQ_1EEEEEENS4_6LayoutISD_NS5_IJSC_NSA_ILi0EEESU_EEEEENS5_IJNS4_10UnderscoreESX_SX_EEEEENS4_13SM90_TMA_LOADENS4_14ComposedLayoutINS4_7SwizzleILi3ELi4ELi3EEENS4_18smem_ptr_flag_bitsILi8EEENST_INS5_IJNSA_ILi8EEESH_EEENS5_IJSH_SC_EEEEEEEvNS4_8identityENS4_23SM90_TMA_LOAD_MULTICASTES1A_vS1B_EENS_8epilogue10collective6detail29Sm90TmaWarpSpecializedAdapterINS1F_15DefaultEpilogueISJ_SK_SK_NS1E_6thread17LinearCombinationISJ_Li1EffLNS1J_9ScaleType4KindE0ELNS_15FloatRoundStyleE2ESJ_EENS1_15EpilogueDefaultEEEEEvvEEEEvNT_6ParamsE)
        /*8068*/ 	.short	0x0210
        /*806a*/ 	.short	0x0470


	//----- nvinfo : EIATTR_SW_WAR
	.align		4
.L_38:
        /*806c*/ 	.byte	0x04, 0x36
        /*806e*/ 	.short	(.L_40 - .L_39)
.L_39:
        /*8070*/ 	.word	0x00000008
.L_40:


//--------------------- .nv.callgraph             --------------------------
	.section	.nv.callgraph,"",@"SHT_CUDA_CALLGRAPH"
	.align	4
	.sectionentsize	8
	.align		4
        /*0000*/ 	.word	0x00000000
	.align		4
        /*0004*/ 	.word	0xffffffff
	.align		4
        /*0008*/ 	.word	0x00000000
	.align		4
        /*000c*/ 	.word	0xfffffffe
	.align		4
        /*0010*/ 	.word	0x00000000
	.align		4
        /*0014*/ 	.word	0xfffffffd
	.align		4
        /*0018*/ 	.word	0x00000000
	.align		4
        /*001c*/ 	.word	0xfffffffc


//--------------------- .nv.constant4             --------------------------
	.section	.nv.constant4,"a",@progbits
	.align	8
	.align		8
.nv.constant4:
        /*0000*/ 	.dword	_ZN40_INTERNAL_b2ea1f62_4_k_cu_18653749_178244cuda3std3__45__cpo5beginE
	.align		8
        /*0008*/ 	.dword	_ZN40_INTERNAL_b2ea1f62_4_k_cu_18653749_178244cuda3std3__45__cpo3endE
	.align		8
        /*0010*/ 	.dword	_ZN40_INTERNAL_b2ea1f62_4_k_cu_18653749_178244cuda3std3__45__cpo6cbeginE
	.align		8
        /*0018*/ 	.dword	_ZN40_INTERNAL_b2ea1f62_4_k_cu_18653749_178244cuda3std3__45__cpo4cendE
	.align		8
        /*0020*/ 	.dword	_ZN40_INTERNAL_b2ea1f62_4_k_cu_18653749_178244cuda3std3__442_GLOBAL__N__b2ea1f62_4_k_cu_18653749_178246ignoreE
	.align		8
        /*0028*/ 	.dword	_ZN40_INTERNAL_b2ea1f62_4_k_cu_18653749_178244cuda3std3__419piecewise_constructE
	.align		8
        /*0030*/ 	.dword	_ZN40_INTERNAL_b2ea1f62_4_k_cu_18653749_178244cuda3std3__48in_placeE
	.align		8
        /*0038*/ 	.dword	_ZN40_INTERNAL_b2ea1f62_4_k_cu_18653749_178244cuda3std6ranges3__45__cpo4swapE
	.align		8
        /*0040*/ 	.dword	_ZN40_INTERNAL_b2ea1f62_4_k_cu_18653749_178244cuda3std6ranges3__45__cpo9iter_moveE
	.align		8
        /*0048*/ 	.dword	_ZN40_INTERNAL_b2ea1f62_4_k_cu_18653749_178244cute7productE
	.align		8
        /*0050*/ 	.dword	_ZN40_INTERNAL_b2ea1f62_4_k_cu_18653749_178244cute1_E


//--------------------- .text._ZN7cutlass13device_kernelINS_4gemm6kernel13GemmUniversalIN4cute5tupleIJiiiiEEENS1_10collective13CollectiveMmaINS1_37MainloopSm90TmaGmmaWarpSpecializedFP8ILi2ENS5_IJNS4_1CILi2EEENSA_ILi1EEESC_EEENS1_35KernelTmaWarpSpecializedCooperativeEEENS5_IJNSA_ILi384EEESG_NSA_ILi128EEEEEENS_12float_e4m3_tENS5_IJlSC_lEEESJ_SK_NS4_8TiledMMAINS4_8MMA_AtomIJNS4_4SM904GMMA31MMA_64x192x32_F32E4M3E4M3_SS_TNILNSO_7ScaleInE1ELSQ_1EEEEEENS4_6LayoutISD_NS5_IJSC_NSA_ILi0EEESU_EEEEENS5_IJNS4_10UnderscoreESX_SX_EEEEENS4_13SM90_TMA_LOADENS4_14ComposedLayoutINS4_7SwizzleILi3ELi4ELi3EEENS4_18smem_ptr_flag_bitsILi8EEENST_INS5_IJNSA_ILi8EEESH_EEENS5_IJSH_SC_EEEEEEEvNS4_8identityENS4_23SM90_TMA_LOAD_MULTICASTES1A_vS1B_EENS_8epilogue10collective6detail29Sm90TmaWarpSpecializedAdapterINS1F_15DefaultEpilogueISJ_SK_SK_NS1E_6thread17LinearCombinationISJ_Li1EffLNS1J_9ScaleType4KindE0ELNS_15FloatRoundStyleE2ESJ_EENS1_15EpilogueDefaultEEEEEvvEEEEvNT_6ParamsE --------------------------
	.section	.text._ZN7cutlass13device_kernelINS_4gemm6kernel13GemmUniversalIN4cute5tupleIJiiiiEEENS1_10collective13CollectiveMmaINS1_37MainloopSm90TmaGmmaWarpSpecializedFP8ILi2ENS5_IJNS4_1CILi2EEENSA_ILi1EEESC_EEENS1_35KernelTmaWarpSpecializedCooperativeEEENS5_IJNSA_ILi384EEESG_NSA_ILi128EEEEEENS_12float_e4m3_tENS5_IJlSC_lEEESJ_SK_NS4_8TiledMMAINS4_8MMA_AtomIJNS4_4SM904GMMA31MMA_64x192x32_F32E4M3E4M3_SS_TNILNSO_7ScaleInE1ELSQ_1EEEEEENS4_6LayoutISD_NS5_IJSC_NSA_ILi0EEESU_EEEEENS5_IJNS4_10UnderscoreESX_SX_EEEEENS4_13SM90_TMA_LOADENS4_14ComposedLayoutINS4_7SwizzleILi3ELi4ELi3EEENS4_18smem_ptr_flag_bitsILi8EEENST_INS5_IJNSA_ILi8EEESH_EEENS5_IJSH_SC_EEEEEEEvNS4_8identityENS4_23SM90_TMA_LOAD_MULTICASTES1A_vS1B_EENS_8epilogue10collective6detail29Sm90TmaWarpSpecializedAdapterINS1F_15DefaultEpilogueISJ_SK_SK_NS1E_6thread17LinearCombinationISJ_Li1EffLNS1J_9ScaleType4KindE0ELNS_15FloatRoundStyleE2ESJ_EENS1_15EpilogueDefaultEEEEEvvEEEEvNT_6ParamsE,"ax",@progbits
	.align	128
.text._ZN7cutlass13device_kernelINS_4gemm6kernel13GemmUniversalIN4cute5tupleIJiiiiEEENS1_10collective13CollectiveMmaINS1_37MainloopSm90TmaGmmaWarpSpecializedFP8ILi2ENS5_IJNS4_1CILi2EEENSA_ILi1EEESC_EEENS1_35KernelTmaWarpSpecializedCooperativeEEENS5_IJNSA_ILi384EEESG_NSA_ILi128EEEEEENS_12float_e4m3_tENS5_IJlSC_lEEESJ_SK_NS4_8TiledMMAINS4_8MMA_AtomIJNS4_4SM904GMMA31MMA_64x192x32_F32E4M3E4M3_SS_TNILNSO_7ScaleInE1ELSQ_1EEEEEENS4_6LayoutISD_NS5_IJSC_NSA_ILi0EEESU_EEEEENS5_IJNS4_10UnderscoreESX_SX_EEEEENS4_13SM90_TMA_LOADENS4_14ComposedLayoutINS4_7SwizzleILi3ELi4ELi3EEENS4_18smem_ptr_flag_bitsILi8EEENST_INS5_IJNSA_ILi8EEESH_EEENS5_IJSH_SC_EEEEEEEvNS4_8identityENS4_23SM90_TMA_LOAD_MULTICASTES1A_vS1B_EENS_8epilogue10collective6detail29Sm90TmaWarpSpecializedAdapterINS1F_15DefaultEpilogueISJ_SK_SK_NS1E_6thread17LinearCombinationISJ_Li1EffLNS1J_9ScaleType4KindE0ELNS_15FloatRoundStyleE2ESJ_EENS1_15EpilogueDefaultEEEEEvvEEEEvNT_6ParamsE:
        .type           _ZN7cutlass13device_kernelINS_4gemm6kernel13GemmUniversalIN4cute5tupleIJiiiiEEENS1_10collective13CollectiveMmaINS1_37MainloopSm90TmaGmmaWarpSpecializedFP8ILi2ENS5_IJNS4_1CILi2EEENSA_ILi1EEESC_EEENS1_35KernelTmaWarpSpecializedCooperativeEEENS5_IJNSA_ILi384EEESG_NSA_ILi128EEEEEENS_12float_e4m3_tENS5_IJlSC_lEEESJ_SK_NS4_8TiledMMAINS4_8MMA_AtomIJNS4_4SM904GMMA31MMA_64x192x32_F32E4M3E4M3_SS_TNILNSO_7ScaleInE1ELSQ_1EEEEEENS4_6LayoutISD_NS5_IJSC_NSA_ILi0EEESU_EEEEENS5_IJNS4_10UnderscoreESX_SX_EEEEENS4_13SM90_TMA_LOADENS4_14ComposedLayoutINS4_7SwizzleILi3ELi4ELi3EEENS4_18smem_ptr_flag_bitsILi8EEENST_INS5_IJNSA_ILi8EEESH_EEENS5_IJSH_SC_EEEEEEEvNS4_8identityENS4_23SM90_TMA_LOAD_MULTICASTES1A_vS1B_EENS_8epilogue10collective6detail29Sm90TmaWarpSpecializedAdapterINS1F_15DefaultEpilogueISJ_SK_SK_NS1E_6thread17LinearCombinationISJ_Li1EffLNS1J_9ScaleType4KindE0ELNS_15FloatRoundStyleE2ESJ_EENS1_15EpilogueDefaultEEEEEvvEEEEvNT_6ParamsE,@function
        .size           _ZN7cutlass13device_kernelINS_4gemm6kernel13GemmUniversalIN4cute5tupleIJiiiiEEENS1_10collective13CollectiveMmaINS1_37MainloopSm90TmaGmmaWarpSpecializedFP8ILi2ENS5_IJNS4_1CILi2EEENSA_ILi1EEESC_EEENS1_35KernelTmaWarpSpecializedCooperativeEEENS5_IJNSA_ILi384EEESG_NSA_ILi128EEEEEENS_12float_e4m3_tENS5_IJlSC_lEEESJ_SK_NS4_8TiledMMAINS4_8MMA_AtomIJNS4_4SM904GMMA31MMA_64x192x32_F32E4M3E4M3_SS_TNILNSO_7ScaleInE1ELSQ_1EEEEEENS4_6LayoutISD_NS5_IJSC_NSA_ILi0EEESU_EEEEENS5_IJNS4_10UnderscoreESX_SX_EEEEENS4_13SM90_TMA_LOADENS4_14ComposedLayoutINS4_7SwizzleILi3ELi4ELi3EEENS4_18smem_ptr_flag_bitsILi8EEENST_INS5_IJNSA_ILi8EEESH_EEENS5_IJSH_SC_EEEEEEEvNS4_8identityENS4_23SM90_TMA_LOAD_MULTICASTES1A_vS1B_EENS_8epilogue10collective6detail29Sm90TmaWarpSpecializedAdapterINS1F_15DefaultEpilogueISJ_SK_SK_NS1E_6thread17LinearCombinationISJ_Li1EffLNS1J_9ScaleType4KindE0ELNS_15FloatRoundStyleE2ESJ_EENS1_15EpilogueDefaultEEEEEvvEEEEvNT_6ParamsE,(.L_x_74 - _ZN7cutlass13device_kernelINS_4gemm6kernel13GemmUniversalIN4cute5tupleIJiiiiEEENS1_10collective13CollectiveMmaINS1_37MainloopSm90TmaGmmaWarpSpecializedFP8ILi2ENS5_IJNS4_1CILi2EEENSA_ILi1EEESC_EEENS1_35KernelTmaWarpSpecializedCooperativeEEENS5_IJNSA_ILi384EEESG_NSA_ILi128EEEEEENS_12float_e4m3_tENS5_IJlSC_lEEESJ_SK_NS4_8TiledMMAINS4_8MMA_AtomIJNS4_4SM904GMMA31MMA_64x192x32_F32E4M3E4M3_SS_TNILNSO_7ScaleInE1ELSQ_1EEEEEENS4_6LayoutISD_NS5_IJSC_NSA_ILi0EEESU_EEEEENS5_IJNS4_10UnderscoreESX_SX_EEEEENS4_13SM90_TMA_LOADENS4_14ComposedLayoutINS4_7SwizzleILi3ELi4ELi3EEENS4_18smem_ptr_flag_bitsILi8EEENST_INS5_IJNSA_ILi8EEESH_EEENS5_IJSH_SC_EEEEEEEvNS4_8identityENS4_23SM90_TMA_LOAD_MULTICASTES1A_vS1B_EENS_8epilogue10collective6detail29Sm90TmaWarpSpecializedAdapterINS1F_15DefaultEpilogueISJ_SK_SK_NS1E_6thread17LinearCombinationISJ_Li1EffLNS1J_9ScaleType4KindE0ELNS_15FloatRoundStyleE2ESJ_EENS1_15EpilogueDefaultEEEEEvvEEEEvNT_6ParamsE)
        .other          _ZN7cutlass13device_kernelINS_4gemm6kernel13GemmUniversalIN4cute5tupleIJiiiiEEENS1_10collective13CollectiveMmaINS1_37MainloopSm90TmaGmmaWarpSpecializedFP8ILi2ENS5_IJNS4_1CILi2EEENSA_ILi1EEESC_EEENS1_35KernelTmaWarpSpecializedCooperativeEEENS5_IJNSA_ILi384EEESG_NSA_ILi128EEEEEENS_12float_e4m3_tENS5_IJlSC_lEEESJ_SK_NS4_8TiledMMAINS4_8MMA_AtomIJNS4_4SM904GMMA31MMA_64x192x32_F32E4M3E4M3_SS_TNILNSO_7ScaleInE1ELSQ_1EEEEEENS4_6LayoutISD_NS5_IJSC_NSA_ILi0EEESU_EEEEENS5_IJNS4_10UnderscoreESX_SX_EEEEENS4_13SM90_TMA_LOADENS4_14ComposedLayoutINS4_7SwizzleILi3ELi4ELi3EEENS4_18smem_ptr_flag_bitsILi8EEENST_INS5_IJNSA_ILi8EEESH_EEENS5_IJSH_SC_EEEEEEEvNS4_8identityENS4_23SM90_TMA_LOAD_MULTICASTES1A_vS1B_EENS_8epilogue10collective6detail29Sm90TmaWarpSpecializedAdapterINS1F_15DefaultEpilogueISJ_SK_SK_NS1E_6thread17LinearCombinationISJ_Li1EffLNS1J_9ScaleType4KindE0ELNS_15FloatRoundStyleE2ESJ_EENS1_15EpilogueDefaultEEEEEvvEEEEvNT_6ParamsE,@"STO_CUDA_ENTRY STV_DEFAULT"
_ZN7cutlass13device_kernelINS_4gemm6kernel13GemmUniversalIN4cute5tupleIJiiiiEEENS1_10collective13CollectiveMmaINS1_37MainloopSm90TmaGmmaWarpSpecializedFP8ILi2ENS5_IJNS4_1CILi2EEENSA_ILi1EEESC_EEENS1_35KernelTmaWarpSpecializedCooperativeEEENS5_IJNSA_ILi384EEESG_NSA_ILi128EEEEEENS_12float_e4m3_tENS5_IJlSC_lEEESJ_SK_NS4_8TiledMMAINS4_8MMA_AtomIJNS4_4SM904GMMA31MMA_64x192x32_F32E4M3E4M3_SS_TNILNSO_7ScaleInE1ELSQ_1EEEEEENS4_6LayoutISD_NS5_IJSC_NSA_ILi0EEESU_EEEEENS5_IJNS4_10UnderscoreESX_SX_EEEEENS4_13SM90_TMA_LOADENS4_14ComposedLayoutINS4_7SwizzleILi3ELi4ELi3EEENS4_18smem_ptr_flag_bitsILi8EEENST_INS5_IJNSA_ILi8EEESH_EEENS5_IJSH_SC_EEEEEEEvNS4_8identityENS4_23SM90_TMA_LOAD_MULTICASTES1A_vS1B_EENS_8epilogue10collective6detail29Sm90TmaWarpSpecializedAdapterINS1F_15DefaultEpilogueISJ_SK_SK_NS1E_6thread17LinearCombinationISJ_Li1EffLNS1J_9ScaleType4KindE0ELNS_15FloatRoundStyleE2ESJ_EENS1_15EpilogueDefaultEEEEEvvEEEEvNT_6ParamsE:
[----:B------:R-:W0:Y:S02]  /*0000*/  LDC R1, c[0x0][0x28] ;  /* 0x00000a00ff017b82 */ /* 0x000e240000000800 */
[----:B0-----:R-:W-:Y:S01]  /*0010*/  VIADD R1, R1, 0xffffe1b0 ;  /* 0xffffe1b001017836 */ /* 0x001fe20000000000 */
[----:B------:R-:W0:Y:S01]  /*0020*/  S2R R4, SR_TID.X ;  /* 0x0000000000047919 */ /* 0x000e220000002100 */
[----:B------:R-:W-:Y:S01]  /*0030*/  ELECT P0, URZ, PT ;  /* 0x00000000003f782f */ /* 0x000fe20003800000 */
[----:B------:R-:W-:Y:S01]  /*0040*/  BSSY B0, `(.L_x_0) ;  /* 0x0000015000007945 */ /* 0x000fe20003800000 */
[--C-:B0-----:R-:W-:Y:S02]  /*0050*/  SHF.R.U32.HI R0, RZ, 0x5, R4.reuse ;  /* 0x00000005ff007819 */ /* 0x101fe40000011604 */
[----:B------:R-:W-:-:S03]  /*0060*/  SHF.R.U32.HI R2, RZ, 0x7, R4 ;  /* 0x00000007ff027819 */ /* 0x000fc60000011604 */
[----:B------:R-:W0:Y:S04]  /*0070*/  SHFL.IDX PT, R3, R0, RZ, 0x1f ;  /* 0x00001fff00037589 */ /* 0x000e2800000e0000 */
[----:B------:R-:W1:Y:S01]  /*0080*/  SHFL.IDX PT, R2, R2, RZ, 0x1f ;  /* 0x00001fff02027589 */ /* 0x000e6200000e0000 */
[----:B0-----:R-:W-:Y:S02]  /*0090*/  R2UR UR4, R3 ;  /* 0x00000000030472ca */ /* 0x001fe400000e0000 */
[----:B-1----:R-:W-:-:S11]  /*00a0*/  R2UR UR8, R2 ;  /* 0x00000000020872ca */ /* 0x002fd600000e0000 */
[----:B------:R-:W-:Y:S02]  /*00b0*/  USHF.R.S32.HI UR5, URZ, 0x1f, UR4 ;  /* 0x0000001f3f057899 */ /* 0x000fe40008011404 */
[----:B------:R-:W-:Y:S02]  /*00c0*/  ISETP.NE.OR P0, PT, RZ, UR4, !P0 ;  /* 0x00000004ff007c0c */ /* 0x000fe4000c705670 */
[----:B------:R-:W-:-:S04]  /*00d0*/  ULEA.HI UR5, UR5, UR4, URZ, 0x2 ;  /* 0x0000000405057291 */ /* 0x000fc8000f8f103f */
[----:B------:R-:W-:-:S04]  /*00e0*/  ULOP3.LUT UR5, UR5, 0xfffffffc, URZ, 0xc0, !UPT ;  /* 0xfffffffc05057892 */ /* 0x000fc8000f8ec03f */
[----:B------:R-:W-:-:S03]  /*00f0*/  UIADD3 UR6, UR4, -UR5, URZ ;  /* 0x8000000504067290 */ /* 0x000fc6000fffe03f */
[----:B------:R-:W-:Y:S09]  /*0100*/  @P0 BRA `(.L_x_1) ;  /* 0x0000000000200947 */ /* 0x000ff20003800000 */
[----:B------:R-:W-:Y:S02]  /*0110*/  ULDC.64 UR4, c[0x0][0x198] ;  /* 0x0000660000047ab9 */ /* 0x000fe40000000a00 */
[----:B------:R-:W-:Y:S02]  /*0120*/  UIADD3 UR10, UP0, UR4, 0xf0, URZ ;  /* 0x000000f0040a7890 */ /* 0x000fe4000ff1e03f */
[----:B------:R-:W-:Y:S02]  /*0130*/  UIADD3 UR4, UP1, UR4, 0x1f0, URZ ;  /* 0x000001f004047890 */ /* 0x000fe4000ff3e03f */
[----:B------:R-:W-:Y:S02]  /*0140*/  UIADD3.X UR11, URZ, UR5, URZ, UP0, !UPT ;  /* 0x000000053f0b7290 */ /* 0x000fe400087fe43f */
[----:B------:R-:W-:-:S07]  /*0150*/  UIADD3.X UR5, URZ, UR5, URZ, UP1, !UPT ;  /* 0x000000053f057290 */ /* 0x000fce0008ffe43f */
[----:B------:R0:W-:Y:S02]  /*0160*/  UTMACCTL.PF [UR10] ;  /* 0x000000000a0079b9 */ /* 0x0001e40008040000 */
[----:B------:R0:W-:Y:S02]  /*0170*/  UTMACCTL.PF [UR4] ;  /* 0x00000000040079b9 */ /* 0x0001e40008040000 */
[----:B0-----:R-:W-:Y:S01]  /*0180*/  NOP ;  /* 0x0000000000007918 */ /* 0x001fe20000000000 */
.L_x_1:
[----:B------:R-:W-:Y:S05]  /*0190*/  BSYNC B0 ;  /* 0x0000000000007941 */ /* 0x000fea0003800000 */
.L_x_0:
[----:B------:R-:W0:Y:S01]  /*01a0*/  SHFL.IDX PT, R3, R0, RZ, 0x1f ;  /* 0x00001fff00037589 */ /* 0x000e2200000e0000 */
[----:B------:R-:W-:Y:S01]  /*01b0*/  UISETP.NE.AND UP0, UPT, UR6, 0x3, UPT ;  /* 0x000000030600788c */ /* 0x000fe2000bf05270 */
[----:B------:R-:W-:Y:S01]  /*01c0*/  ISETP.NE.AND P1, PT, RZ, UR8, PT ;  /* 0x00000008ff007c0c */ /* 0x000fe2000bf25270 */
[----:B------:R-:W-:Y:S02]  /*01d0*/  UIADD3 UR11, UR8, -0x1, URZ ;  /* 0xffffffff080b7890 */ /* 0x000fe4000fffe03f */
[----:B------:R-:W-:Y:S02]  /*01e0*/  UISETP.EQ.OR UP0, UPT, UR6, URZ, !UP0 ;  /* 0x0000003f0600728c */ /* 0x000fe4000c702670 */
[----:B------:R-:W-:Y:S02]  /*01f0*/  UISETP.GE.U32.AND UP1, UPT, UR11, 0x2, UPT ;  /* 0x000000020b00788c */ /* 0x000fe4000bf26070 */
[----:B------:R-:W-:-:S04]  /*0200*/  UISETP.EQ.AND UP0, UPT, UR8, URZ, UP0 ;  /* 0x0000003f0800728c */ /* 0x000fc80008702270 */
[----:B------:R-:W-:-:S04]  /*0210*/  USEL UR7, URZ, 0x1, !UP0 ;  /* 0x000000013f077887 */ /* 0x000fc8000c000000 */
[----:B------:R-:W-:Y:S01]  /*0220*/  USEL UR7, UR7, 0x2, UP1 ;  /* 0x0000000207077887 */ /* 0x000fe20008800000 */
[----:B0-----:R-:W-:-:S13]  /*0230*/  ISETP.NE.AND P0, PT, R3, RZ, PT ;  /* 0x000000ff0300720c */ /* 0x001fda0003f05270 */
[----:B------:R-:W-:Y:S05]  /*0240*/  @P0 BRA `(.L_x_2) ;  /* 0x0000000000480947 */ /* 0x000fea0003800000 */
[----:B------:R-:W0:Y:S01]  /*0250*/  S2UR UR10, SR_CgaCtaId ;  /* 0x00000000000a79c3 */ /* 0x000e220000008800 */
[----:B------:R-:W-:Y:S01]  /*0260*/  UMOV UR4, 0x400 ;  /* 0x0000040000047882 */ /* 0x000fe20000000000 */
[----:B------:R-:W-:Y:S01]  /*0270*/  UMOV UR5, 0x1 ;  /* 0x0000000100057882 */ /* 0x000fe20000000000 */
[----:B------:R-:W-:Y:S01]  /*0280*/  UMOV UR8, 0x4 ;  /* 0x0000000400087882 */ /* 0x000fe20000000000 */
[----:B------:R-:W-:Y:S01]  /*0290*/  ELECT P0, URZ, PT ;  /* 0x00000000003f782f */ /* 0x000fe20003800000 */
[----:B------:R-:W-:-:S04]  /*02a0*/  UIADD3 UR8, -UR8, 0x100000, URZ ;  /* 0x0010000008087890 */ /* 0x000fc8000fffe13f */
[----:B------:R-:W-:Y:S02]  /*02b0*/  USHF.L.U32 UR9, UR8, 0xb, URZ ;  /* 0x0000000b08097899 */ /* 0x000fe4000800063f */
[----:B------:R-:W-:Y:S02]  /*02c0*/  USHF.L.U32 UR8, UR8, 0x1, URZ ;  /* 0x0000000108087899 */ /* 0x000fe4000800063f */
[----:B0-----:R-:W-:Y:S02]  /*02d0*/  ULEA UR10, UR10, UR4, 0x18 ;  /* 0x000000040a0a7291 */ /* 0x001fe4000f8ec03f */
[----:B------:R-:W-:-:S04]  /*02e0*/  UIADD3 UR4, -UR5, 0x100000, URZ ;  /* 0x0010000005047890 */ /* 0x000fc8000fffe13f */
[----:B------:R-:W-:Y:S02]  /*02f0*/  USHF.L.U32 UR5, UR4, 0xb, URZ ;  /* 0x0000000b04057899 */ /* 0x000fe4000800063f */
[----:B------:R-:W-:Y:S01]  /*0300*/  USHF.L.U32 UR4, UR4, 0x1, URZ ;  /* 0x0000000104047899 */ /* 0x000fe2000800063f */
[----:B------:R-:W0:Y:S11]  /*0310*/  FENCE.VIEW.ASYNC.S ;  /* 0x00000000000073c6 */ /* 0x000e360000000000 */
[----:B0-----:R0:W1:Y:S01]  /*0320*/  SYNCS.EXCH.64 URZ, [UR10], UR4 ;  /* 0x000000040a3f75b2 */ /* 0x0010620008000100 */
[----:B------:R0:W2:Y:S01]  /*0330*/  SYNCS.EXCH.64 URZ, [UR10+0x10], UR8 ;  /* 0x000010080a3f75b2 */ /* 0x0000a20008000100 */
[----:B------:R0:W3:Y:S01]  /*0340*/  SYNCS.EXCH.64 URZ, [UR10+0x8], UR4 ;  /* 0x000008040a3f75b2 */ /* 0x0000e20008000100 */
[----:B------:R0:W4:Y:S01]  /*0350*/  SYNCS.EXCH.64 URZ, [UR10+0x18], UR8 ;  /* 0x000018080a3f75b2 */ /* 0x0001220008000100 */
[----:B------:R-:W-:Y:S01]  /*0360*/  NOP ;  /* 0x0000000000007918 */ /* 0x000fe20000000000 */
.L_x_2:
[----:B------:R-:W-:Y:S01]  /*0370*/  SHF.R.S32.HI R2, RZ, 0x1f, R4 ;  /* 0x0000001fff027819 */ /* 0x000fe20000011404 */
[----:B------:R-:W5:Y:S01]  /*0380*/  SHFL.IDX PT, R0, R0, RZ, 0x1f ;  /* 0x00001fff00007589 */ /* 0x000f6200000e0000 */
[----:B0-----:R-:W0:Y:S01]  /*0390*/  S2UR UR10, SR_CTAID.X ;  /* 0x00000000000a79c3 */ /* 0x001e220000002500 */
[----:B------:R-:W-:Y:S02]  /*03a0*/  ELECT P0, URZ, PT ;  /* 0x00000000003f782f */ /* 0x000fe40003800000 */
[----:B------:R-:W-:Y:S01]  /*03b0*/  LEA.HI R2, R2, R4, RZ, 0x7 ;  /* 0x0000000402027211 */ /* 0x000fe200078f38ff */
[----:B------:R-:W-:Y:S01]  /*03c0*/  ULDC UR4, c[0x0][0x150] ;  /* 0x0000540000047ab9 */ /* 0x000fe20000000800 */
[----:B------:R-:W-:Y:S01]  /*03d0*/  SHF.R.S32.HI R6, RZ, 0x1f, R3 ;  /* 0x0000001fff067819 */ /* 0x000fe20000011403 */
[----:B------:R-:W-:Y:S01]  /*03e0*/  NOP ;  /* 0x0000000000007918 */ /* 0x000fe20000000000 */
[----:B------:R-:W-:Y:S01]  /*03f0*/  LOP3.LUT R2, R2, 0xffffff80, RZ, 0xc0, !PT ;  /* 0xffffff8002027812 */ /* 0x000fe200078ec0ff */
[----:B------:R-:W-:Y:S01]  /*0400*/  NOP ;  /* 0x0000000000007918 */ /* 0x000fe20000000000 */
[----:B------:R-:W-:Y:S01]  /*0410*/  LEA.HI R6, R6, R3, RZ, 0x2 ;  /* 0x0000000306067211 */ /* 0x000fe200078f10ff */
[----:B------:R-:W1:Y:S02]  /*0420*/  LDC R8, c[0x0][0x144] ;  /* 0x00005100ff087b82 */ /* 0x000e640000000800 */
[----:B------:R-:W-:Y:S01]  /*0430*/  IMAD.IADD R4, R4, 0x1, -R2 ;  /* 0x0000000104047824 */ /* 0x000fe200078e0a02 */
[----:B------:R-:W-:Y:S01]  /*0440*/  LOP3.LUT R6, R6, 0x3ffffffc, RZ, 0xc0, !PT ;  /* 0x3ffffffc06067812 */ /* 0x000fe200078ec0ff */
[----:B------:R-:W2:Y:S03]  /*0450*/  S2R R2, SR_CTAID.Y ;  /* 0x0000000000027919 */ /* 0x000ea60000002600 */
[----:B------:R-:W-:Y:S01]  /*0460*/  SHF.R.S32.HI R5, RZ, 0x1f, R4 ;  /* 0x0000001fff057819 */ /* 0x000fe20000011404 */
[----:B------:R-:W-:Y:S01]  /*0470*/  IMAD.IADD R6, R3, 0x1, -R6 ;  /* 0x0000000103067824 */ /* 0x000fe200078e0a06 */
[----:B------:R-:W3:Y:S02]  /*0480*/  LDC R11, c[0x0][0x148] ;  /* 0x00005200ff0b7b82 */ /* 0x000ee40000000800 */
[----:B------:R-:W-:-:S02]  /*0490*/  LEA.HI R5, R5, R4, RZ, 0x3 ;  /* 0x0000000405057211 */ /* 0x000fc400078f18ff */
[----:B-----5:R-:W-:Y:S02]  /*04a0*/  ISETP.NE.OR P0, PT, R0, RZ, !P0 ;  /* 0x000000ff0000720c */ /* 0x020fe40004705670 */
[--C-:B------:R-:W-:Y:S02]  /*04b0*/  SHF.R.S32.HI R0, RZ, 0x3, R5.reuse ;  /* 0x00000003ff007819 */ /* 0x100fe40000011405 */
[----:B------:R-:W-:Y:S02]  /*04c0*/  SHF.R.S32.HI R5, RZ, 0x1f, R5 ;  /* 0x0000001fff057819 */ /* 0x000fe40000011405 */
[----:B0-----:R-:W-:Y:S02]  /*04d0*/  I2FP.F32.U32 R7, UR10 ;  /* 0x0000000a00077c45 */ /* 0x001fe40008201000 */
[----:B------:R-:W-:-:S03]  /*04e0*/  LEA.HI R5, R5, R0, RZ, 0x2 ;  /* 0x0000000005057211 */ /* 0x000fc600078f10ff */
[----:B------:R-:W-:Y:S01]  /*04f0*/  FMUL R7, R7, UR4 ;  /* 0x0000000407077c20 */ /* 0x000fe20008400000 */
[----:B------:R-:W-:Y:S01]  /*0500*/  LOP3.LUT R5, R5, 0xfffffffc, RZ, 0xc0, !PT ;  /* 0xfffffffc05057812 */ /* 0x000fe200078ec0ff */
[----:B------:R-:W-:Y:S01]  /*0510*/  VOTEU.ALL UP0, P0 ;  /* 0x00000000003f7886 */ /* 0x000fe20000000000 */
[----:B------:R-:W-:Y:S01]  /*0520*/  ULDC UR4, c[0x0][0x154] ;  /* 0x0000550000047ab9 */ /* 0x000fe20000000800 */
[----:B------:R-:W-:Y:S02]  /*0530*/  VOTEU.ALL UP1, P0 ;  /* 0x00000000003f7886 */ /* 0x000fe40000020000 */
[----:B------:R-:W0:Y:S01]  /*0540*/  F2I.U32.TRUNC.NTZ R7, R7 ;  /* 0x0000000700077305 */ /* 0x000e22000020f000 */
[----:B------:R-:W-:Y:S01]  /*0550*/  IMAD.IADD R5, R0, 0x1, -R5 ;  /* 0x0000000100057824 */ /* 0x000fe200078e0a05 */
[----:B------:R-:W5:Y:S01]  /*0560*/  @!UP0 S2UR UR9, SR_CgaCtaId ;  /* 0x00000000000989c3 */ /* 0x000f620000008800 */
[----:B------:R-:W-:Y:S02]  /*0570*/  @!UP0 UMOV UR8, 0x400 ;  /* 0x0000040000088882 */ /* 0x000fe40000000000 */
[----:B------:R-:W-:Y:S01]  /*0580*/  IMAD R5, R6, 0x4, R5 ;  /* 0x0000000406057824 */ /* 0x000fe200078e0205 */
[----:B--2---:R-:W-:-:S04]  /*0590*/  I2FP.F32.U32 R9, R2 ;  /* 0x0000000200097245 */ /* 0x004fc80000201000 */
[----:B------:R-:W-:Y:S01]  /*05a0*/  LEA.HI R0, R5, R5, RZ, 0x1 ;  /* 0x0000000505007211 */ /* 0x000fe200078f08ff */
[----:B------:R-:W-:Y:S01]  /*05b0*/  FMUL R9, R9, UR4 ;  /* 0x0000000409097c20 */ /* 0x000fe20008400000 */
[----:B------:R-:W-:Y:S02]  /*05c0*/  UMOV UR4, 0x20 ;  /* 0x0000002000047882 */ /* 0x000fe40000000000 */
[----:B------:R-:W-:Y:S01]  /*05d0*/  LOP3.LUT R6, R0, 0xfffffffe, RZ, 0xc0, !PT ;  /* 0xfffffffe00067812 */ /* 0x000fe200078ec0ff */
[----:B0-----:R-:W-:Y:S01]  /*05e0*/  IMAD.MOV R13, RZ, RZ, -R7 ;  /* 0x000000ffff0d7224 */ /* 0x001fe200078e0a07 */
[----:B------:R-:W-:-:S04]  /*05f0*/  @!UP0 UIADD3 UR4, -UR4, 0x100000, URZ ;  /* 0x0010000004048890 */ /* 0x000fc8000fffe13f */
[----:B------:R-:W-:Y:S02]  /*0600*/  @!UP0 USHF.L.U32 UR5, UR4, 0xb, URZ ;  /* 0x0000000b04058899 */ /* 0x000fe4000800063f */
[----:B------:R-:W-:Y:S01]  /*0610*/  @!UP0 USHF.L.U32 UR4, UR4, 0x1, URZ ;  /* 0x0000000104048899 */ /* 0x000fe2000800063f */
[----:B------:R-:W0:Y:S01]  /*0620*/  F2I.U32.TRUNC.NTZ R9, R9 ;  /* 0x0000000900097305 */ /* 0x000e22000020f000 */
[----:B-1----:R-:W-:Y:S02]  /*0630*/  IMAD R0, R8, R13, UR10 ;  /* 0x0000000a08007e24 */ /* 0x002fe4000f8e020d */
[C---:B------:R-:W-:Y:S02]  /*0640*/  IMAD.IADD R7, R5.reuse, 0x1, -R6 ;  /* 0x0000000105077824 */ /* 0x040fe400078e0a06 */
[----:B------:R-:W-:-:S03]  /*0650*/  IMAD.SHL.U32 R6, R5, 0x4, RZ ;  /* 0x0000000405067824 */ /* 0x000fc600078e00ff */
[----:B------:R-:W-:Y:S01]  /*0660*/  ISETP.NE.AND P2, PT, R7, R0, PT ;  /* 0x000000000700720c */ /* 0x000fe20003f45270 */
[----:B-----5:R-:W-:Y:S01]  /*0670*/  @!UP0 ULEA UR8, UR9, UR8, 0x18 ;  /* 0x0000000809088291 */ /* 0x020fe2000f8ec03f */
[----:B------:R-:W-:Y:S01]  /*0680*/  LOP3.LUT R10, R5, 0xc, R6, 0x78, !PT ;  /* 0x0000000c050a7812 */ /* 0x000fe200078e7806 */
[----:B------:R-:W1:Y:S01]  /*0690*/  LDC R7, c[0x0][0x140] ;  /* 0x00005000ff077b82 */ /* 0x000e620000000800 */
[----:B------:R-:W-:Y:S01]  /*06a0*/  VOTEU.ALL UP0, P0 ;  /* 0x00000000003f7886 */ /* 0x000fe20000000000 */
[----:B------:R-:W-:Y:S01]  /*06b0*/  LOP3.LUT P0, RZ, R4, 0x7, RZ, 0xc0, !PT ;  /* 0x0000000704ff7812 */ /* 0x000fe2000780c0ff */
[----:B0-----:R-:W-:Y:S01]  /*06c0*/  IMAD.MOV R12, RZ, RZ, -R9 ;  /* 0x000000ffff0c7224 */ /* 0x001fe200078e0a09 */
[----:B------:R0:W-:Y:S01]  /*06d0*/  STL [R1+0xe94], R10 ;  /* 0x000e940a01007387 */ /* 0x0001e20000100800 */
[----:B------:R-:W-:Y:S01]  /*06e0*/  IMAD.MOV.U32 R4, RZ, RZ, 0x1 ;  /* 0x00000001ff047424 */ /* 0x000fe200078e00ff */
[----:B------:R-:W-:Y:S01]  /*06f0*/  ISETP.LT.U32.AND P0, PT, R10, 0x2, !P0 ;  /* 0x000000020a00780c */ /* 0x000fe20004701070 */
[----:B---3--:R-:W-:-:S03]  /*0700*/  IMAD R6, R11, R12, R2 ;  /* 0x0000000c0b067224 */ /* 0x008fc600078e0202 */
[----:B------:R-:W-:Y:S01]  /*0710*/  @P2 LEA.HI R5, R10, R10, RZ, 0x1 ;  /* 0x0000000a0a052211 */ /* 0x000fe200078f08ff */
[----:B------:R-:W2:Y:S02]  /*0720*/  FENCE.VIEW.ASYNC.S ;  /* 0x00000000000073c6 */ /* 0x000ea40000000000 */
[----:B--2---:R0:W2:Y:S01]  /*0730*/  @!UP0 SYNCS.EXCH.64 URZ, [UR8+0x30], UR4 ;  /* 0x00003004083f85b2 */ /* 0x0040a20008000100 */
[----:B------:R-:W-:-:S04]  /*0740*/  @P2 SHF.R.S32.HI R5, RZ, 0x1, R5 ;  /* 0x00000001ff052819 */ /* 0x000fc80000011405 */
[----:B------:R-:W-:Y:S02]  /*0750*/  @P2 ISETP.NE.AND P3, PT, R5, R6, PT ;  /* 0x000000060500220c */ /* 0x000fe40003f65270 */
[----:B------:R-:W-:Y:S02]  /*0760*/  SEL R5, RZ, 0x1, !P0 ;  /* 0x00000001ff057807 */ /* 0x000fe40004000000 */
[----:B------:R-:W-:Y:S02]  /*0770*/  @P2 SEL R4, RZ, 0x1, P3 ;  /* 0x00000001ff042807 */ /* 0x000fe40001800000 */
[----:B-1----:R-:W-:Y:S02]  /*0780*/  ISETP.EQ.U32.AND P4, PT, R7, 0x1, PT ;  /* 0x000000010700780c */ /* 0x002fe40003f82070 */
[----:B------:R-:W-:Y:S01]  /*0790*/  LOP3.LUT R4, R4, R5, RZ, 0xc0, !PT ;  /* 0x0000000504047212 */ /* 0x000fe200078ec0ff */
[----:B------:R0:W1:Y:S01]  /*07a0*/  @!UP1 SYNCS.EXCH.64 URZ, [UR8+0x38], UR4 ;  /* 0x00003804083f95b2 */ /* 0x0000620008000100 */
[----:B------:R-:W-:-:S03]  /*07b0*/  NOP ;  /* 0x0000000000007918 */ /* 0x000fc60000000000 */
[----:B------:R0:W-:Y:S06]  /*07c0*/  STL [R1+0xe90], R4 ;  /* 0x000e900401007387 */ /* 0x0001ec0000100800 */
[----:B--2---:R-:W-:Y:S05]  /*07d0*/  @!P4 BRA `(.L_x_3) ;  /* 0x000000000008c947 */ /* 0x004fea0003800000 */
[----:B-1--4-:R-:W-:Y:S01]  /*07e0*/  UCGABAR_ARV ;  /* 0x00000000000079c7 */ /* 0x012fe20008000000 */
[----:B------:R-:W-:Y:S05]  /*07f0*/  BRA `(.L_x_4) ;  /* 0x0000000000047947 */ /* 0x000fea0003800000 */
.L_x_3:
[----:B-1--4-:R-:W-:Y:S01]  /*0800*/  NOP ;  /* 0x0000000000007918 */ /* 0x012fe20000000000 */
.L_x_4:
[----:B0-----:R-:W0:Y:S01]  /*0810*/  LDC R4, c[0x0][0x65c] ;  /* 0x00019700ff047b82 */ /* 0x001e220000000800 */
[----:B------:R-:W-:Y:S01]  /*0820*/  IMAD.MOV.U32 R5, RZ, RZ, RZ ;  /* 0x000000ffff057224 */ /* 0x000fe200078e00ff */
[----:B------:R-:W-:Y:S02]  /*0830*/  LOP3.LUT R13, R13, 0xfeffffff, RZ, 0xc0, !PT ;  /* 0xfeffffff0d0d7812 */ /* 0x000fe400078ec0ff */
[----:B0-----:R-:W-:Y:S01]  /*0840*/  ISETP.NE.AND P2, PT, R4, 0x1, PT ;  /* 0x000000010400780c */ /* 0x001fe20003f45270 */
[----:B------:R-:W-:-:S12]  /*0850*/  IMAD.U32 R4, RZ, RZ, UR10 ;  /* 0x0000000aff047e24 */ /* 0x000fd8000f8e00ff */
[----:B------:R-:W0:Y:S01]  /*0860*/  @P2 LDC R7, c[0x0][0x10] ;  /* 0x00000400ff072b82 */ /* 0x000e220000000800 */
[----:B------:R-:W-:Y:S01]  /*0870*/  @P2 IMAD.MOV.U32 R3, RZ, RZ, RZ ;  /* 0x000000ffff032224 */ /* 0x000fe200078e00ff */
[----:B------:R-:W-:Y:S01]  /*0880*/  @P2 LOP3.LUT R13, R13, 0x1000000, RZ, 0xfc, !PT ;  /* 0x010000000d0d2812 */ /* 0x000fe200078efcff */
[----:B------:R-:W-:-:S05]  /*0890*/  @P2 IMAD.MOV.U32 R15, RZ, RZ, RZ ;  /* 0x000000ffff0f2224 */ /* 0x000fca00078e00ff */
[----:B------:R-:W1:Y:S01]  /*08a0*/  @!P2 LDC R9, c[0x0][0xc] ;  /* 0x00000300ff09ab82 */ /* 0x000e620000000800 */
[----:B0-----:R-:W-:-:S04]  /*08b0*/  @P2 IMAD.WIDE.U32 R6, R7, UR10, R2 ;  /* 0x0000000a07062c25 */ /* 0x001fc8000f8e0002 */
[----:B------:R-:W-:Y:S02]  /*08c0*/  @P2 IMAD.MOV.U32 R23, RZ, RZ, R6 ;  /* 0x000000ffff172224 */ /* 0x000fe400078e0006 */
[----:B------:R-:W-:Y:S02]  /*08d0*/  @P2 IMAD.IADD R24, R7, 0x1, R15 ;  /* 0x0000000107182824 */ /* 0x000fe400078e020f */
[----:B-1----:R-:W-:-:S04]  /*08e0*/  @!P2 IMAD.WIDE.U32 R4, R2, R9, R4 ;  /* 0x000000090204a225 */ /* 0x002fc800078e0004 */
[----:B------:R-:W-:Y:S02]  /*08f0*/  @!P2 IMAD.MOV.U32 R23, RZ, RZ, R4 ;  /* 0x000000ffff17a224 */ /* 0x000fe400078e0004 */
[----:B------:R-:W-:-:S03]  /*0900*/  @!P2 IMAD.MOV.U32 R24, RZ, RZ, R5 ;  /* 0x000000ffff18a224 */ /* 0x000fc600078e0005 */
[----:B------:R0:W-:Y:S04]  /*0910*/  STL [R1+0xe9c], R23 ;  /* 0x000e9c1701007387 */ /* 0x0001e80000100800 */
[----:B------:R0:W-:Y:S01]  /*0920*/  STL [R1+0xe98], R24 ;  /* 0x000e981801007387 */ /* 0x0001e20000100800 */
[----:B------:R-:W-:Y:S05]  /*0930*/  @!P4 BRA `(.L_x_5) ;  /* 0x00000000000cc947 */ /* 0x000fea0003800000 */
[----:B------:R-:W-:Y:S01]  /*0940*/  UCGABAR_WAIT ;  /* 0x0000000000007dc7 */ /* 0x000fe20008000000 */
[----:B------:R-:W-:Y:S01]  /*0950*/  CCTL.IVALL ;  /* 0x00000000ff00798f */ /* 0x000fe20002000000 */
[----:B------:R-:W-:Y:S05]  /*0960*/  BRA `(.L_x_6) ;  /* 0x0000000000047947 */ /* 0x000fea0003800000 */
.L_x_5:
[----:B------:R-:W-:Y:S06]  /*0970*/  BAR.SYNC.DEFER_BLOCKING 0x0 ;  /* 0x0000000000007b1d */ /* 0x000fec0000010000 */
.L_x_6:
[----:B------:R-:W-:Y:S05]  /*0980*/  @!P1 BRA `(.L_x_7) ;  /* 0x0000074800cc9947 */ /* 0x000fea0003800000 */
[----:B------:R-:W-:-:S06]  /*0990*/  UISETP.GT.U32.AND UP0, UPT, UR11, 0x1, UPT ;  /* 0x000000010b00788c */ /* 0x000fcc000bf04070 */
[----:B------:R-:W-:-:S13]  /*09a0*/  PLOP3.LUT P0, PT, PT, PT, UP0, 0x80, 0x0 ;  /* 0x000000000000781c */ /* 0x000fda0003f0f008 */
[----:B------:R-:W-:Y:S05]  /*09b0*/  @P0 EXIT ;  /* 0x000000000000094d */ /* 0x000fea0003800000 */
[----:B------:R-:W-:Y:S01]  /*09c0*/  IMAD.MOV.U32 R6, RZ, RZ, -0x1 ;  /* 0xffffffffff067424 */ /* 0x000fe200078e00ff */
[----:B------:R-:W-:Y:S01]  /*09d0*/  ULDC.64 UR4, c[0x0][0x650] ;  /* 0x0001940000047ab9 */ /* 0x000fe20000000a00 */
[----:B------:R-:W-:Y:S01]  /*09e0*/  IMAD.MOV.U32 R5, RZ, RZ, -0x1 ;  /* 0xffffffffff057424 */ /* 0x000fe200078e00ff */
[----:B------:R-:W-:Y:S01]  /*09f0*/  ISETP.GE.U32.AND P0, PT, R23, UR4, PT ;  /* 0x0000000417007c0c */ /* 0x000fe2000bf06070 */
[----:B------:R-:W-:Y:S01]  /*0a00*/  UMOV UR27, 0xffffffff ;  /* 0xffffffff001b7882 */ /* 0x000fe20000000000 */
[----:B------:R1:W-:Y:S01]  /*0a10*/  STL [R1+0xe88], R6 ;  /* 0x000e880601007387 */ /* 0x0003e20000100800 */
[----:B------:R-:W-:Y:S02]  /*0a20*/  PRMT R4, RZ, 0x7610, R4 ;  /* 0x00007610ff047816 */ /* 0x000fe40000000004 */
[----:B------:R-:W-:Y:S01]  /*0a30*/  ISETP.GE.U32.AND.EX P0, PT, R24, UR5, PT, P0 ;  /* 0x0000000518007c0c */ /* 0x000fe2000bf06100 */
[----:B------:R1:W-:-:S12]  /*0a40*/  STL [R1+0xe8c], R5 ;  /* 0x000e8c0501007387 */ /* 0x0003d80000100800 */
[----:B-1----:R-:W-:Y:S05]  /*0a50*/  @P0 BRA `(.L_x_8) ;  /* 0x0000000400380947 */ /* 0x002fea0003800000 */
[----:B------:R-:W1:Y:S01]  /*0a60*/  LDC.64 R16, c[0x0][0x628] ;  /* 0x00018a00ff107b82 */ /* 0x000e620000000a00 */
[----:B------:R-:W-:Y:S02]  /*0a70*/  IMAD.MOV.U32 R4, RZ, RZ, R23 ;  /* 0x000000ffff047224 */ /* 0x000fe400078e0017 */
[----:B------:R-:W-:-:S05]  /*0a80*/  IMAD.MOV.U32 R5, RZ, RZ, R24 ;  /* 0x000000ffff057224 */ /* 0x000fca00078e0018 */
[----:B------:R-:W2:Y:S08]  /*0a90*/  LDC R10, c[0x0][0x630] ;  /* 0x00018c00ff0a7b82 */ /* 0x000eb00000000800 */
[----:B------:R-:W3:Y:S01]  /*0aa0*/  LDC.64 R18, c[0x0][0x620] ;  /* 0x00018800ff127b82 */ /* 0x000ee20000000a00 */
[----:B-1----:R-:W-:-:S04]  /*0ab0*/  ISETP.NE.U32.AND P0, PT, R16, RZ, PT ;  /* 0x000000ff1000720c */ /* 0x002fc80003f05070 */
[----:B------:R-:W-:-:S13]  /*0ac0*/  ISETP.NE.AND.EX P0, PT, R17, RZ, PT, P0 ;  /* 0x000000ff1100720c */ /* 0x000fda0003f05300 */
[----:B--23--:R-:W-:Y:S05]  /*0ad0*/  @!P0 BRA `(.L_x_9) ;  /* 0x0000000000288947 */ /* 0x00cfea0003800000 */
[----:B------:R-:W1:Y:S02]  /*0ae0*/  LDC R9, c[0x0][0x634] ;  /* 0x00018d00ff097b82 */ /* 0x000e640000000800 */
[----:B-1----:R-:W-:-:S05]  /*0af0*/  IADD3 R9, P0, R23, R9, RZ ;  /* 0x0000000917097210 */ /* 0x002fca0007f1e0ff */
[----:B------:R-:W-:-:S04]  /*0b00*/  IMAD.X R15, RZ, RZ, R24, P0 ;  /* 0x000000ffff0f7224 */ /* 0x000fc800000e0618 */
[----:B------:R-:W-:-:S04]  /*0b10*/  IMAD.WIDE.U32 R4, R15, R16, RZ ;  /* 0x000000100f047225 */ /* 0x000fc800078e00ff */
[----:B------:R-:W-:-:S04]  /*0b20*/  IMAD.WIDE.U32 R6, P0, R9, R17, R4 ;  /* 0x0000001109067225 */ /* 0x000fc80007800004 */
[----:B------:R-:W-:-:S04]  /*0b30*/  IMAD.WIDE.U32 R4, R9, R16, RZ ;  /* 0x0000001009047225 */ /* 0x000fc800078e00ff */
[----:B------:R-:W-:Y:S01]  /*0b40*/  IMAD.X R9, RZ, RZ, RZ, P0 ;  /* 0x000000ffff097224 */ /* 0x000fe200000e06ff */
[----:B------:R-:W-:Y:S01]  /*0b50*/  IADD3 RZ, P0, R5, R6, RZ ;  /* 0x0000000605ff7210 */ /* 0x000fe20007f1e0ff */
[----:B------:R-:W-:-:S04]  /*0b60*/  IMAD.MOV.U32 R8, RZ, RZ, R7 ;  /* 0x000000ffff087224 */ /* 0x000fc800078e0007 */
[----:B------:R-:W-:-:S08]  /*0b70*/  IMAD.WIDE.U32.X R4, R15, R17, R8, P0 ;  /* 0x000000110f047225 */ /* 0x000fd000000e0408 */
.L_x_9:
[----:B------:R-:W1:Y:S01]  /*0b80*/  LDC.64 R20, c[0x0][0x640] ;  /* 0x00019000ff147b82 */ /* 0x000e620000000a00 */
[-C--:B------:R-:W-:Y:S01]  /*0b90*/  SHF.R.U64 R22, R4, R10.reuse, R5 ;  /* 0x0000000a04167219 */ /* 0x080fe20000001205 */
[----:B------:R-:W-:Y:S01]  /*0ba0*/  IMAD.MOV.U32 R4, RZ, RZ, R23 ;  /* 0x000000ffff047224 */ /* 0x000fe200078e0017 */
[----:B------:R-:W-:Y:S01]  /*0bb0*/  SHF.R.U32.HI R3, RZ, R10, R5 ;  /* 0x0000000aff037219 */ /* 0x000fe20000011605 */
[----:B------:R-:W-:Y:S01]  /*0bc0*/  IMAD.MOV.U32 R5, RZ, RZ, R24 ;  /* 0x000000ffff057224 */ /* 0x000fe200078e0018 */
[----:B------:R-:W-:Y:S01]  /*0bd0*/  IADD3 R7, P0, RZ, -R22, RZ ;  /* 0x80000016ff077210 */ /* 0x000fe20007f1e0ff */
[----:B------:R-:W-:Y:S02]  /*0be0*/  IMAD R25, R11, R12, R2 ;  /* 0x0000000c0b197224 */ /* 0x000fe400078e0202 */
[----:B------:R-:W2:Y:S01]  /*0bf0*/  LDC R8, c[0x0][0x618] ;  /* 0x00018600ff087b82 */ /* 0x000ea20000000800 */
[----:B------:R-:W-:Y:S02]  /*0c00*/  IMAD.MOV.U32 R11, RZ, RZ, 0x1 ;  /* 0x00000001ff0b7424 */ /* 0x000fe400078e00ff */
[----:B------:R-:W-:-:S02]  /*0c10*/  IMAD.X R3, RZ, RZ, ~R3, P0 ;  /* 0x000000ffff037224 */ /* 0x000fc400000e0e03 */
[----:B------:R-:W-:-:S03]  /*0c20*/  IMAD.WIDE.U32 R4, R7, R18, R4 ;  /* 0x0000001207047225 */ /* 0x000fc600078e0004 */
[----:B------:R-:W0:Y:S01]  /*0c30*/  LDC R14, c[0x0][0x608] ;  /* 0x00018200ff0e7b82 */ /* 0x000e220000000800 */
[----:B------:R-:W-:-:S04]  /*0c40*/  IMAD R6, R3, R18, RZ ;  /* 0x0000001203067224 */ /* 0x000fc800078e02ff */
[----:B------:R-:W-:-:S03]  /*0c50*/  IMAD R3, R7, R19, R6 ;  /* 0x0000001307037224 */ /* 0x000fc600078e0206 */
[----:B------:R-:W3:Y:S01]  /*0c60*/  LDC R16, c[0x0][0x658] ;  /* 0x00019600ff107b82 */ /* 0x000ee20000000800 */
[----:B------:R-:W-:Y:S01]  /*0c70*/  IMAD.IADD R3, R5, 0x1, R3 ;  /* 0x0000000105037824 */ /* 0x000fe200078e0203 */
[----:B-1----:R-:W-:Y:S01]  /*0c80*/  ISETP.NE.U32.AND P0, PT, R20, RZ, PT ;  /* 0x000000ff1400720c */ /* 0x002fe20003f05070 */
[----:B------:R-:W-:-:S03]  /*0c90*/  IMAD.MOV.U32 R5, RZ, RZ, -0x1 ;  /* 0xffffffffff057424 */ /* 0x000fc600078e00ff */
[----:B------:R-:W-:Y:S02]  /*0ca0*/  ISETP.NE.AND.EX P0, PT, R21, RZ, PT, P0 ;  /* 0x000000ff1500720c */ /* 0x000fe40003f05300 */
[----:B------:R-:W1:Y:S01]  /*0cb0*/  LDC R15, c[0x0][0x600] ;  /* 0x00018000ff0f7b82 */ /* 0x000e620000000800 */
[-CC-:B--2---:R-:W-:Y:S02]  /*0cc0*/  SHF.R.U64 R10, R4, R8.reuse, R3.reuse ;  /* 0x00000008040a7219 */ /* 0x184fe40000001203 */
[----:B------:R-:W-:-:S05]  /*0cd0*/  SHF.R.U32.HI R3, RZ, R8, R3 ;  /* 0x00000008ff037219 */ /* 0x000fca0000011603 */
[----:B------:R-:W2:Y:S01]  /*0ce0*/  LDC R17, c[0x0][0x648] ;  /* 0x00019200ff117b82 */ /* 0x000ea20000000800 */
[-CC-:B0-----:R-:W-:Y:S02]  /*0cf0*/  SHF.R.U64 R23, R10, R14.reuse, R3.reuse ;  /* 0x0000000e0a177219 */ /* 0x181fe40000001203 */
[----:B------:R-:W-:-:S05]  /*0d00*/  SHF.R.U32.HI R3, RZ, R14, R3 ;  /* 0x0000000eff037219 */ /* 0x000fca0000011603 */
[----:B------:R-:W0:Y:S01]  /*0d10*/  LDC R19, c[0x0][0x638] ;  /* 0x00018e00ff137b82 */ /* 0x000e220000000800 */
[-C--:B---3--:R-:W-:Y:S02]  /*0d20*/  SHF.L.U32 R2, R5, R16.reuse, RZ ;  /* 0x0000001005027219 */ /* 0x088fe400000006ff */
[--C-:B------:R-:W-:Y:S02]  /*0d30*/  SHF.R.U64 R12, R23, R16, R3.reuse ;  /* 0x00000010170c7219 */ /* 0x100fe40000001203 */
[----:B------:R-:W-:Y:S02]  /*0d40*/  LOP3.LUT R8, RZ, R2, RZ, 0x33, !PT ;  /* 0x00000002ff087212 */ /* 0x000fe400078e33ff */
[----:B------:R-:W-:Y:S01]  /*0d50*/  SHF.R.U32.HI R3, RZ, R16, R3 ;  /* 0x00000010ff037219 */ /* 0x000fe20000011603 */
[----:B------:R-:W3:Y:S01]  /*0d60*/  LDC R18, c[0x0][0x610] ;  /* 0x00018400ff127b82 */ /* 0x000ee20000000800 */
[----:B------:R-:W-:Y:S01]  /*0d70*/  IMAD.MOV.U32 R2, RZ, RZ, R12 ;  /* 0x000000ffff027224 */ /* 0x000fe200078e000c */
[----:B------:R-:W-:Y:S06]  /*0d80*/  @!P0 BRA `(.L_x_10) ;  /* 0x0000000000288947 */ /* 0x000fec0003800000 */
[----:B------:R-:W4:Y:S02]  /*0d90*/  LDC R7, c[0x0][0x64c] ;  /* 0x00019300ff077b82 */ /* 0x000f240000000800 */
[----:B----4-:R-:W-:-:S05]  /*0da0*/  IADD3 R7, P0, R12, R7, RZ ;  /* 0x000000070c077210 */ /* 0x010fca0007f1e0ff */
        /* <DEDUP_REMOVED lines=8> */
.L_x_10:
[----:B--2---:R-:W-:Y:S01]  /*0e30*/  SHF.R.U64 R4, R2, R17, R3 ;  /* 0x0000001102047219 */ /* 0x004fe20000001203 */
[----:B-1----:R-:W-:Y:S01]  /*0e40*/  VIADD R5, R15, 0xffffffff ;  /* 0xffffffff0f057836 */ /* 0x002fe20000000000 */
[----:B------:R-:W-:Y:S02]  /*0e50*/  SHF.L.U32 R2, R11, R16, RZ ;  /* 0x000000100b027219 */ /* 0x000fe400000006ff */
[----:B------:R-:W-:Y:S01]  /*0e60*/  LOP3.LUT R3, R23, R8, RZ, 0xc0, !PT ;  /* 0x0000000817037212 */ /* 0x000fe200078ec0ff */
[----:B------:R-:W-:Y:S01]  /*0e70*/  IMAD.MOV R6, RZ, RZ, -R4 ;  /* 0x000000ffff067224 */ /* 0x000fe200078e0a04 */
[----:B------:R-:W-:Y:S02]  /*0e80*/  SEL R0, R0, R25, !P2 ;  /* 0x0000001900007207 */ /* 0x000fe40005000000 */
[----:B------:R-:W-:Y:S01]  /*0e90*/  LOP3.LUT R5, R10, R5, RZ, 0xc0, !PT ;  /* 0x000000050a057212 */ /* 0x000fe200078ec0ff */
[----:B------:R-:W-:Y:S01]  /*0ea0*/  IMAD R3, R2, R4, R3 ;  /* 0x0000000402037224 */ /* 0x000fe200078e0203 */
[----:B------:R-:W-:Y:S01]  /*0eb0*/  R2UR UR27, R22 ;  /* 0x00000000161b72ca */ /* 0x000fe200000e0000 */
[----:B0-----:R-:W-:-:S02]  /*0ec0*/  IMAD R2, R6, R19, R12 ;  /* 0x0000001306027224 */ /* 0x001fc400078e020c */
[----:B---3--:R-:W-:Y:S02]  /*0ed0*/  IMAD R0, R3, R18, R0 ;  /* 0x0000001203007224 */ /* 0x008fe400078e0200 */
[----:B------:R-:W-:Y:S02]  /*0ee0*/  IMAD R3, R2, R15, R5 ;  /* 0x0000000f02037224 */ /* 0x000fe400078e0205 */
[----:B------:R-:W-:-:S03]  /*0ef0*/  IMAD.MOV.U32 R4, RZ, RZ, 0x1 ;  /* 0x00000001ff047424 */ /* 0x000fc600078e00ff */
[----:B------:R-:W-:Y:S02]  /*0f00*/  SEL R2, R3, R0, !P2 ;  /* 0x0000000003027207 */ /* 0x000fe40005000000 */
[----:B------:R-:W-:-:S03]  /*0f10*/  SEL R0, R0, R3, !P2 ;  /* 0x0000000300007207 */ /* 0x000fc60005000000 */
[----:B------:R1:W-:Y:S04]  /*0f20*/  STL [R1+0xe8c], R2 ;  /* 0x000e8c0201007387 */ /* 0x0003e80000100800 */
[----:B------:R1:W-:Y:S02]  /*0f30*/  STL [R1+0xe88], R0 ;  /* 0x000e880001007387 */ /* 0x0003e40000100800 */
.L_x_8:
[----:B------:R-:W-:-:S08]  /*0f40*/  NOP ;  /* 0x0000000000007918 */ /* 0x000fd00000000000 */
[----:B------:R-:W2:Y:S02]  /*0f50*/  USETMAXREG.TRY_ALLOC.CTAPOOL UP0, 0xf0 ;  /* 0x000000f0000079c8 */ /* 0x000ea40008000600 */
[----:B--2---:R-:W-:-:S13]  /*0f60*/  PLOP3.LUT P0, PT, PT, PT, UP0, 0x80, 0x0 ;  /* 0x000000000000781c */ /* 0x004fda0003f0f008 */
[----:B------:R-:W-:Y:S05]  /*0f70*/  @!P0 BRA `(.L_x_8) ;  /* 0xfffffffc00f08947 */ /* 0x000fea000383ffff */
[----:B------:R-:W-:Y:S01]  /*0f80*/  ULDC.64 UR4, c[0x0][0x598] ;  /* 0x0001660000047ab9 */ /* 0x000fe20000000a00 */
[----:B------:R-:W-:Y:S01]  /*0f90*/  ULDC.64 UR30, c[0x0][0x208] ;  /* 0x00008200001e7ab9 */ /* 0x000fe20000000a00 */
[----:B------:R-:W-:-:S04]  /*0fa0*/  ISETP.NE.U32.AND P0, PT, RZ, UR4, PT ;  /* 0x00000004ff007c0c */ /* 0x000fc8000bf05070 */
[----:B------:R-:W-:-:S13]  /*0fb0*/  ISETP.NE.AND.EX P0, PT, RZ, UR5, PT, P0 ;  /* 0x00000005ff007c0c */ /* 0x000fda000bf05300 */
[----:B------:R-:W-:Y:S05]  /*0fc0*/  @!P0 BRA `(.L_x_11) ;  /* 0x0000000000208947 */ /* 0x000fea0003800000 */
[----:B-1----:R-:W1:Y:S02]  /*0fd0*/  LDC.64 R2, c[0x0][0x598] ;  /* 0x00016600ff027b82 */ /* 0x002e640000000a00 */
[----:B-1----:R-:W2:Y:S02]  /*0fe0*/  LDG.E.64 R2, desc[UR30][R2.64] ;  /* 0x0000001e02027981 */ /* 0x002ea4000c1e1b00 */
[----:B--2---:R-:W-:-:S04]  /*0ff0*/  ISETP.NE.U32.AND P0, PT, R2, RZ, PT ;  /* 0x000000ff0200720c */ /* 0x004fc80003f05070 */
[----:B------:R-:W-:-:S13]  /*1000*/  ISETP.NE.AND.EX P0, PT, R3, RZ, PT, P0 ;  /* 0x000000ff0300720c */ /* 0x000fda0003f05300 */
[----:B------:R-:W-:Y:S05]  /*1010*/  @!P0 BRA `(.L_x_11) ;  /* 0x00000000000c8947 */ /* 0x000fea0003800000 */
[----:B------:R-:W2:Y:S02]  /*1020*/  LD.E R2, desc[UR30][R2.64] ;  /* 0x0000001e02027980 */ /* 0x000ea4000c101900 */
[----:B--2---:R-:W-:Y:S01]  /*1030*/  R2UR UR26, R2 ;  /* 0x00000000021a72ca */ /* 0x004fe200000e0000 */
[----:B------:R-:W-:-:S14]  /*1040*/  BRA `(.L_x_12) ;  /* 0x0000000000247947 */ /* 0x000fdc0003800000 */
.L_x_11:
[----:B------:R-:W-:Y:S02]  /*1050*/  ULDC.64 UR4, c[0x0][0x588] ;  /* 0x0001620000047ab9 */ /* 0x000fe40000000a00 */
[----:B------:R-:W-:-:S04]  /*1060*/  ISETP.NE.U32.AND P0, PT, RZ, UR4, PT ;  /* 0x00000004ff007c0c */ /* 0x000fc8000bf05070 */
[----:B------:R-:W-:-:S13]  /*1070*/  ISETP.NE.AND.EX P0, PT, RZ, UR5, PT, P0 ;  /* 0x00000005ff007c0c */ /* 0x000fda000bf05300 */
[----:B------:R-:W-:Y:S05]  /*1080*/  @!P0 BRA `(.L_x_13) ;  /* 0x0000000000108947 */ /* 0x000fea0003800000 */
[----:B-1----:R-:W1:Y:S02]  /*1090*/  LDC.64 R2, c[0x0][0x588] ;  /* 0x00016200ff027b82 */ /* 0x002e640000000a00 */
[----:B-1----:R-:W2:Y:S02]  /*10a0*/  LDG.E R2, desc[UR30][R2.64] ;  /* 0x0000001e02027981 */ /* 0x002ea4000c1e1900 */
[----:B--2---:R-:W-:Y:S01]  /*10b0*/  R2UR UR26, R2 ;  /* 0x00000000021a72ca */ /* 0x004fe200000e0000 */
[----:B------:R-:W-:-:S14]  /*10c0*/  BRA `(.L_x_12) ;  /* 0x0000000000047947 */ /* 0x000fdc0003800000 */
.L_x_13:
[----:B------:R-:W-:-:S05]  /*10d0*/  ULDC UR26, c[0x0][0x580] ;  /* 0x00016000001a7ab9 */ /* 0x000fca0000000800 */
.L_x_12:
[----:B------:R-:W-:Y:S02]  /*10e0*/  ULDC.64 UR4, c[0x0][0x5a0] ;  /* 0x0001680000047ab9 */ /* 0x000fe40000000a00 */
        /* <DEDUP_REMOVED lines=11> */
.L_x_14:
        /* <DEDUP_REMOVED lines=8> */
.L_x_16:
[----:B------:R-:W-:-:S05]  /*1220*/  ULDC UR25, c[0x0][0x584] ;  /* 0x0001610000197ab9 */ /* 0x000fca0000000800 */
.L_x_15:
[----:B------:R-:W-:-:S13]  /*1230*/  LOP3.LUT P0, RZ, R4, 0xff, RZ, 0xc0, !PT ;  /* 0x000000ff04ff7812 */ /* 0x000fda000780c0ff */
[----:B------:R-:W-:Y:S05]  /*1240*/  @!P0 EXIT ;  /* 0x000000000000894d */ /* 0x000fea0003800000 */
[----:B-1----:R-:W1:Y:S01]  /*1250*/  LDC.64 R2, c[0x0][0x5c8] ;  /* 0x00017200ff027b82 */ /* 0x002e620000000a00 */
[----:B------:R-:W-:Y:S01]  /*1260*/  ULDC UR4, c[0x0][0x28c] ;  /* 0x0000a30000047ab9 */ /* 0x000fe20000000800 */
[----:B------:R-:W-:Y:S02]  /*1270*/  ULOP3.LUT UR8, UR7, 0x1, URZ, 0xfc, !UPT ;  /* 0x0000000107087892 */ /* 0x000fe4000f8efc3f */
[----:B------:R-:W-:-:S04]  /*1280*/  UIADD3 UR4, UR4, 0x7f, URZ ;  /* 0x0000007f04047890 */ /* 0x000fc8000fffe03f */
[----:B------:R-:W-:-:S04]  /*1290*/  USHF.R.S32.HI UR5, URZ, 0x1f, UR4 ;  /* 0x0000001f3f057899 */ /* 0x000fc80008011404 */
[----:B------:R-:W-:-:S03]  /*12a0*/  ULEA.HI UR5, UR5, UR4, URZ, 0x7 ;  /* 0x0000000405057291 */ /* 0x000fc6000f8f383f */
[----:B------:R-:W-:Y:S01]  /*12b0*/  UMOV UR4, URZ ;  /* 0x0000003f00047c82 */ /* 0x000fe20008000000 */
[----:B------:R-:W-:-:S03]  /*12c0*/  USHF.R.S32.HI UR24, URZ, 0x7, UR5 ;  /* 0x000000073f187899 */ /* 0x000fc60008011405 */
[----:B------:R-:W-:Y:S01]  /*12d0*/  UMOV UR5, URZ ;  /* 0x0000003f00057c82 */ /* 0x000fe20008000000 */
[C-C-:B-1----:R-:W-:Y:S01]  /*12e0*/  SHF.L.U64.HI R6, R2.reuse, 0x7, R3.reuse ;  /* 0x0000000702067819 */ /* 0x142fe20000010203 */
[C---:B------:R-:W-:Y:S01]  /*12f0*/  IMAD.SHL.U32 R7, R2.reuse, 0x80, RZ ;  /* 0x0000008002077824 */ /* 0x040fe200078e00ff */
[C-C-:B------:R-:W-:Y:S01]  /*1300*/  SHF.L.U64.HI R4, R2.reuse, 0x3, R3.reuse ;  /* 0x0000000302047819 */ /* 0x140fe20000010203 */
[C---:B------:R-:W-:Y:S01]  /*1310*/  IMAD.SHL.U32 R9, R2.reuse, 0x100, RZ ;  /* 0x0000010002097824 */ /* 0x040fe200078e00ff */
[C---:B------:R-:W-:Y:S01]  /*1320*/  SHF.L.U64.HI R8, R2.reuse, 0x8, R3 ;  /* 0x0000000802087819 */ /* 0x040fe20000010203 */
[----:B------:R-:W-:-:S07]  /*1330*/  IMAD.SHL.U32 R3, R2, 0x8, RZ ;  /* 0x0000000802037824 */ /* 0x000fce00078e00ff */
.L_x_43:
[----:B------:R-:W-:Y:S01]  /*1340*/  STL [R1+0xe84], RZ ;  /* 0x000e84ff01007387 */ /* 0x000fe20000100800 */
[----:B-1----:R-:W1:Y:S01]  /*1350*/  S2UR UR13, SR_CgaCtaId ;  /* 0x00000000000d79c3 */ /* 0x002e620000008800 */
[----:B------:R-:W-:Y:S01]  /*1360*/  UMOV UR12, 0x400 ;  /* 0x00000400000c7882 */ /* 0x000fe20000000000 */
[----:B------:R-:W-:Y:S01]  /*1370*/  UMOV UR6, URZ ;  /* 0x0000003f00067c82 */ /* 0x000fe20008000000 */
[----:B------:R-:W-:Y:S01]  /*1380*/  STL [R1+0xe80], RZ ;  /* 0x000e80ff01007387 */ /* 0x000fe20000100800 */
[----:B------:R-:W-:Y:S01]  /*1390*/  UMOV UR16, URZ ;  /* 0x0000003f00107c82 */ /* 0x000fe20008000000 */
[----:B------:R-:W-:Y:S01]  /*13a0*/  UMOV UR17, URZ ;  /* 0x0000003f00117c82 */ /* 0x000fe20008000000 */
[----:B------:R-:W-:Y:S01]  /*13b0*/  UMOV UR11, UR5 ;  /* 0x00000005000b7c82 */ /* 0x000fe20008000000 */
[----:B------:R-:W-:Y:S01]  /*13c0*/  STL [R1+0xe7c], RZ ;  /* 0x000e7cff01007387 */ /* 0x000fe20000100800 */
[----:B0-----:R-:W2:Y:S01]  /*13d0*/  LDC R16, c[0x0][0x28c] ;  /* 0x0000a300ff107b82 */ /* 0x001ea20000000800 */
[----:B------:R-:W-:Y:S01]  /*13e0*/  UMOV UR14, UR4 ;  /* 0x00000004000e7c82 */ /* 0x000fe20008000000 */
[----:B------:R-:W-:Y:S01]  /*13f0*/  CS2R R236, SRZ ;  /* 0x0000000000ec7805 */ /* 0x000fe2000001ff00 */
[----:B------:R-:W-:Y:S01]  /*1400*/  STL [R1+0xe78], RZ ;  /* 0x000e78ff01007387 */ /* 0x000fe20000100800 */
[----:B------:R-:W-:-:S02]  /*1410*/  CS2R R234, SRZ ;  /* 0x0000000000ea7805 */ /* 0x000fc4000001ff00 */
[----:B------:R-:W-:Y:S02]  /*1420*/  CS2R R232, SRZ ;  /* 0x0000000000e87805 */ /* 0x000fe4000001ff00 */
[----:B------:R-:W-:Y:S01]  /*1430*/  CS2R R230, SRZ ;  /* 0x0000000000e67805 */ /* 0x000fe2000001ff00 */
[----:B------:R-:W-:Y:S01]  /*1440*/  STL [R1+0xe74], RZ ;  /* 0x000e74ff01007387 */ /* 0x000fe20000100800 */
[----:B------:R-:W-:Y:S02]  /*1450*/  CS2R R228, SRZ ;  /* 0x0000000000e47805 */ /* 0x000fe4000001ff00 */
[----:B------:R-:W-:Y:S02]  /*1460*/  CS2R R226, SRZ ;  /* 0x0000000000e27805 */ /* 0x000fe4000001ff00 */
[----:B------:R-:W-:Y:S01]  /*1470*/  CS2R R224, SRZ ;  /* 0x0000000000e07805 */ /* 0x000fe2000001ff00 */
[----:B------:R-:W-:Y:S01]  /*1480*/  STL [R1+0xe70], RZ ;  /* 0x000e70ff01007387 */ /* 0x000fe20000100800 */
[----:B------:R-:W-:-:S02]  /*1490*/  CS2R R222, SRZ ;  /* 0x0000000000de7805 */ /* 0x000fc4000001ff00 */
[----:B------:R-:W-:Y:S02]  /*14a0*/  CS2R R220, SRZ ;  /* 0x0000000000dc7805 */ /* 0x000fe4000001ff00 */
[----:B------:R-:W-:Y:S01]  /*14b0*/  CS2R R218, SRZ ;  /* 0x0000000000da7805 */ /* 0x000fe2000001ff00 */
[----:B------:R-:W-:Y:S01]  /*14c0*/  STL [R1+0xe6c], RZ ;  /* 0x000e6cff01007387 */ /* 0x000fe20000100800 */
[----:B-1----:R-:W-:Y:S01]  /*14d0*/  ULEA UR12, UR13, UR12, 0x18 ;  /* 0x0000000c0d0c7291 */ /* 0x002fe2000f8ec03f */
[----:B------:R-:W-:Y:S02]  /*14e0*/  CS2R R216, SRZ ;  /* 0x0000000000d87805 */ /* 0x000fe4000001ff00 */
[----:B0-----:R-:W-:Y:S01]  /*14f0*/  CS2R R22, SRZ ;  /* 0x0000000000167805 */ /* 0x001fe2000001ff00 */
[----:B------:R-:W-:Y:S01]  /*1500*/  STL [R1+0xe68], RZ ;  /* 0x000e68ff01007387 */ /* 0x000fe20000100800 */
[----:B------:R-:W-:Y:S02]  /*1510*/  CS2R R20, SRZ ;  /* 0x0000000000147805 */ /* 0x000fe4000001ff00 */
[----:B------:R-:W-:-:S02]  /*1520*/  CS2R R18, SRZ ;  /* 0x0000000000127805 */ /* 0x000fc4000001ff00 */
[----:B------:R-:W-:Y:S01]  /*1530*/  CS2R R120, SRZ ;  /* 0x0000000000787805 */ /* 0x000fe2000001ff00 */
[----:B------:R-:W-:Y:S01]  /*1540*/  STL [R1+0xe64], RZ ;  /* 0x000e64ff01007387 */ /* 0x000fe20000100800 */
[----:B--2---:R-:W-:Y:S02]  /*1550*/  ISETP.GE.AND P0, PT, R16, 0x1, PT ;  /* 0x000000011000780c */ /* 0x004fe40003f06270 */
[----:B------:R-:W-:Y:S02]  /*1560*/  CS2R R16, SRZ ;  /* 0x0000000000107805 */ /* 0x000fe4000001ff00 */
[----:B------:R-:W-:Y:S01]  /*1570*/  CS2R R122, SRZ ;  /* 0x00000000007a7805 */ /* 0x000fe2000001ff00 */
[----:B------:R-:W-:Y:S01]  /*1580*/  STL [R1+0xe60], RZ ;  /* 0x000e60ff01007387 */ /* 0x000fe20000100800 */
[----:B------:R-:W-:Y:S02]  /*1590*/  CS2R R124, SRZ ;  /* 0x00000000007c7805 */ /* 0x000fe4000001ff00 */
[----:B------:R-:W-:-:S02]  /*15a0*/  CS2R R126, SRZ ;  /* 0x00000000007e7805 */ /* 0x000fc4000001ff00 */
[----:B------:R-:W-:Y:S01]  /*15b0*/  CS2R R128, SRZ ;  /* 0x0000000000807805 */ /* 0x000fe2000001ff00 */
[----:B------:R-:W-:Y:S01]  /*15c0*/  STL [R1+0xe5c], RZ ;  /* 0x000e5cff01007387 */ /* 0x000fe20000100800 */
[----:B------:R-:W-:Y:S02]  /*15d0*/  CS2R R130, SRZ ;  /* 0x0000000000827805 */ /* 0x000fe4000001ff00 */
        /* <DEDUP_REMOVED lines=119> */
[----:B------:R-:W-:-:S03]  /*1d50*/  CS2R R118, SRZ ;  /* 0x0000000000767805 */ /* 0x000fc6000001ff00 */
[----:B------:R-:W-:Y:S04]  /*1d60*/  STL [R1+0xde0], RZ ;  /* 0x000de0ff01007387 */ /* 0x000fe80000100800 */
        /* <DEDUP_REMOVED lines=792> */
[----:B------:R-:W-:Y:S04]  /*4ef0*/  STL [R1], RZ ;  /* 0x000000ff01007387 */ /* 0x000fe80000100800 */
[----:B------:R-:W-:Y:S04]  /*4f00*/  STL [R1+0x4], RZ ;  /* 0x000004ff01007387 */ /* 0x000fe80000100800 */
[----:B------:R-:W-:Y:S04]  /*4f10*/  STL [R1+0x8], RZ ;  /* 0x000008ff01007387 */ /* 0x000fe80000100800 */
[----:B------:R-:W-:Y:S04]  /*4f20*/  STL [R1+0xc], RZ ;  /* 0x00000cff01007387 */ /* 0x000fe80000100800 */
[----:B------:R-:W-:Y:S04]  /*4f30*/  STL [R1+0x10], RZ ;  /* 0x000010ff01007387 */ /* 0x000fe80000100800 */
[----:B------:R-:W-:Y:S04]  /*4f40*/  STL [R1+0x14], RZ ;  /* 0x000014ff01007387 */ /* 0x000fe80000100800 */
[----:B------:R-:W-:Y:S04]  /*4f50*/  STL [R1+0x18], RZ ;  /* 0x000018ff01007387 */ /* 0x000fe80000100800 */
[----:B------:R-:W-:Y:S04]  /*4f60*/  STL [R1+0x1c], RZ ;  /* 0x00001cff01007387 */ /* 0x000fe80000100800 */
[----:B------:R-:W-:Y:S01]  /*4f70*/  STL [R1+0x20], RZ ;  /* 0x000020ff01007387 */ /* 0x000fe20000100800 */
[----:B------:R-:W0:Y:S03]  /*4f80*/  S2R R15, SR_TID.X ;  /* 0x00000000000f7919 */ /* 0x000e260000002100 */
        /* <DEDUP_REMOVED lines=8> */
[----:B0-----:R-:W-:-:S03]  /*5010*/  LOP3.LUT R15, R15, 0x80, RZ, 0xc0, !PT ;  /* 0x000000800f0f7812 */ /* 0x001fc600078ec0ff */
[----:B------:R-:W-:Y:S01]  /*5020*/  STL [R1+0x44], RZ ;  /* 0x000044ff01007387 */ /* 0x000fe20000100800 */
[----:B------:R-:W-:-:S03]  /*5030*/  SHF.R.U32.HI R15, RZ, 0x7, R15 ;  /* 0x00000007ff0f7819 */ /* 0x000fc6000001160f */
        /* <DEDUP_REMOVED lines=33> */
[----:B------:R-:W0:Y:S04]  /*5250*/  SHFL.IDX PT, R15, R15, RZ, 0x1f ;  /* 0x00001fff0f0f7589 */ /* 0x000e2800000e0000 */
[----:B------:R1:W-:Y:S04]  /*5260*/  STL [R1+0xcc], RZ ;  /* 0x0000ccff01007387 */ /* 0x0003e80000100800 */
[----:B------:R1:W-:Y:S04]  /*5270*/  STL [R1+0xd0], RZ ;  /* 0x0000d0ff01007387 */ /* 0x0003e80000100800 */
[----:B------:R1:W-:Y:S04]  /*5280*/  STL [R1+0xd4], RZ ;  /* 0x0000d4ff01007387 */ /* 0x0003e80000100800 */
[----:B------:R1:W-:Y:S04]  /*5290*/  STL [R1+0xd8], RZ ;  /* 0x0000d8ff01007387 */ /* 0x0003e80000100800 */
[----:B------:R1:W-:Y:S04]  /*52a0*/  STL [R1+0xdc], RZ ;  /* 0x0000dcff01007387 */ /* 0x0003e80000100800 */
[----:B------:R1:W-:Y:S01]  /*52b0*/  STL [R1+0xe0], RZ ;  /* 0x0000e0ff01007387 */ /* 0x0003e20000100800 */
[----:B0-----:R-:W-:-:S03]  /*52c0*/  R2UR UR9, R15 ;  /* 0x000000000f0972ca */ /* 0x001fc600000e0000 */
[----:B------:R1:W-:Y:S04]  /*52d0*/  STL [R1+0xe4], RZ ;  /* 0x0000e4ff01007387 */ /* 0x0003e80000100800 */
[----:B------:R1:W-:Y:S04]  /*52e0*/  STL [R1+0xe8], RZ ;  /* 0x0000e8ff01007387 */ /* 0x0003e80000100800 */
[----:B------:R1:W-:Y:S02]  /*52f0*/  STL [R1+0xec], RZ ;  /* 0x0000ecff01007387 */ /* 0x0003e40000100800 */
[----:B------:R-:W-:-:S02]  /*5300*/  ULEA.HI UR10, UR9, UR9, URZ, 0x1 ;  /* 0x00000009090a7291 */ /* 0x000fc4000f8f083f */
[----:B------:R1:W-:Y:S02]  /*5310*/  STL [R1+0xf0], RZ ;  /* 0x0000f0ff01007387 */ /* 0x0003e40000100800 */
[----:B------:R-:W-:Y:S02]  /*5320*/  ULOP3.LUT UR10, UR10, 0x7fffe, URZ, 0xc0, !UPT ;  /* 0x0007fffe0a0a7892 */ /* 0x000fe4000f8ec03f */
[----:B------:R1:W-:Y:S02]  /*5330*/  STL [R1+0xf4], RZ ;  /* 0x0000f4ff01007387 */ /* 0x0003e40000100800 */
[----:B------:R-:W-:Y:S02]  /*5340*/  UIADD3 UR10, UR9, -UR10, URZ ;  /* 0x8000000a090a7290 */ /* 0x000fe4000fffe03f */
[----:B------:R1:W-:Y:S02]  /*5350*/  STL [R1+0xf8], RZ ;  /* 0x0000f8ff01007387 */ /* 0x0003e40000100800 */
[----:B------:R-:W-:-:S02]  /*5360*/  ULEA UR10, UR10, UR12, 0xd ;  /* 0x0000000c0a0a7291 */ /* 0x000fc4000f8e683f */
[----:B------:R1:W-:Y:S02]  /*5370*/  STL [R1+0xfc], RZ ;  /* 0x0000fcff01007387 */ /* 0x0003e40000100800 */
[----:B------:R-:W-:Y:S02]  /*5380*/  UIADD3 UR10, UR10, 0x100, URZ ;  /* 0x000001000a0a7890 */ /* 0x000fe4000fffe03f */
[----:B------:R1:W-:Y:S02]  /*5390*/  STL [R1+0x100], RZ ;  /* 0x000100ff01007387 */ /* 0x0003e40000100800 */
[----:B------:R-:W-:Y:S02]  /*53a0*/  USHF.R.U32.HI UR10, URZ, 0x4, UR10 ;  /* 0x000000043f0a7899 */ /* 0x000fe4000801160a */
[----:B------:R1:W-:Y:S02]  /*53b0*/  STL [R1+0x104], RZ ;  /* 0x000104ff01007387 */ /* 0x0003e40000100800 */
[----:B------:R-:W-:-:S02]  /*53c0*/  ULOP3.LUT UR13, UR10, 0x3fff, URZ, 0xc0, !UPT ;  /* 0x00003fff0a0d7892 */ /* 0x000fc4000f8ec03f */
[----:B------:R1:W-:Y:S04]  /*53d0*/  STL [R1+0x108], RZ ;  /* 0x000108ff01007387 */ /* 0x0003e80000100800 */
        /* <DEDUP_REMOVED lines=28> */
[----:B------:R1:W-:Y:S01]  /*55a0*/  STL [R1+0x17c], RZ ;  /* 0x00017cff01007387 */ /* 0x0003e20000100800 */
[----:B------:R-:W-:Y:S05]  /*55b0*/  @!P0 BRA `(.L_x_17) ;  /* 0x0000012000788947 */ /* 0x000fea0003800000 */
[----:B------:R-:W-:-:S06]  /*55c0*/  UISETP.NE.AND UP0, UPT, UR8, 0x3, UPT ;  /* 0x000000030800788c */ /* 0x000fcc000bf05270 */
[----:B------:R-:W-:-:S13]  /*55d0*/  PLOP3.LUT P1, PT, PT, PT, UP0, 0x80, 0x0 ;  /* 0x000000000000781c */ /* 0x000fda0003f2f008 */
[----:B------:R-:W-:Y:S05]  /*55e0*/  @!P1 BRA `(.L_x_18) ;  /* 0x0000000000049947 */ /* 0x000fea0003800000 */
[----:B------:R-:W-:Y:S01]  /*55f0*/  BPT.TRAP 0x1 ;  /* 0x000000040000795c */ /* 0x000fe20000300000 */
.L_x_18:
[----:B------:R-:W-:Y:S01]  /*5600*/  ULEA UR9, UR5, UR12, 0x3 ;  /* 0x0000000c05097291 */ /* 0x000fe2000f8e183f */
[----:B------:R-:W-:-:S05]  /*5610*/  IMAD.U32 R15, RZ, RZ, UR4 ;  /* 0x00000004ff0f7e24 */ /* 0x000fca000f8e00ff */
[----:B------:R-:W-:-:S04]  /*5620*/  SHF.L.U32 R15, R15, 0x1f, RZ ;  /* 0x0000001f0f0f7819 */ /* 0x000fc800000006ff */
[----:B------:R0:W2:Y:S01]  /*5630*/  SYNCS.PHASECHK.TRANS64.TRYWAIT P0, [UR9], R15 ;  /* 0x0000000fff0075a7 */ /* 0x0000a20008000149 */
[----:B------:R-:W-:Y:S05]  /*5640*/  @!P1 BRA `(.L_x_19) ;  /* 0x0000000000049947 */ /* 0x000fea0003800000 */
[----:B------:R-:W-:Y:S01]  /*5650*/  BPT.TRAP 0x1 ;  /* 0x000000040000795c */ /* 0x000fe20000300000 */
.L_x_19:
[----:B------:R3:W-:Y:S01]  /*5660*/  STL [R1+0xe84], RZ ;  /* 0x000e84ff01007387 */ /* 0x0007e20000100800 */
[----:B------:R-:W-:Y:S01]  /*5670*/  UMOV UR6, 0x4 ;  /* 0x0000000400067882 */ /* 0x000fe20000000000 */
[----:B--2---:R-:W-:Y:S05]  /*5680*/  @P0 BRA `(.L_x_20) ;  /* 0x0000000000080947 */ /* 0x004fea0003800000 */
[----:B------:R-:W2:Y:S02]  /*5690*/  SYNCS.PHASECHK.TRANS64.TRYWAIT P0, [UR9], R15 ;  /* 0x0000000fff0075a7 */ /* 0x000ea40008000149 */
[----:B--2---:R-:W-:Y:S05]  /*56a0*/  @!P0 BRA `(.L_x_21) ;  /* 0x0000071000d48947 */ /* 0x004fea0003800000 */
.L_x_20:
[----:B------:R-:W-:Y:S01]  /*56b0*/  UIADD3 UR9, UR12, 0x18100, URZ ;  /* 0x000181000c097890 */ /* 0x000fe2000fffe03f */
[----:B------:R-:W-:Y:S01]  /*56c0*/  WARPGROUP.ARRIVE ;  /* 0x00000000000079c5 */ /* 0x000fe20000000000 */
[----:B------:R-:W-:Y:S01]  /*56d0*/  ULOP3.LUT UR11, UR13, 0x10000, URZ, 0xfc, !UPT ;  /* 0x000100000d0b7892 */ /* 0x000fe2000f8efc3f */
[----:B------:R-:W-:Y:S01]  /*56e0*/  STL [R1+0x118c], R14 ;  /* 0x00118c0e01007387 */ /* 0x000fe20000100800 */
[----:B------:R-:W-:Y:S01]  /*56f0*/  USHF.R.U32.HI UR9, URZ, 0x4, UR9 ;  /* 0x000000043f097899 */ /* 0x000fe20008011609 */
[----:B------:R-:W-:Y:S01]  /*5700*/  UMOV UR17, 0x40000040 ;  /* 0x4000004000117882 */ /* 0x000fe20000000000 */
[----:B------:R-:W-:Y:S02]  /*5710*/  UMOV UR19, 0x40000040 ;  /* 0x4000004000137882 */ /* 0x000fe40000000000 */
[----:B------:R-:W-:Y:S01]  /*5720*/  ULOP3.LUT UR9, UR9, 0x3fff, URZ, 0xc0, !UPT ;  /* 0x00003fff09097892 */ /* 0x000fe2000f8ec03f */
[----:B------:R-:W-:Y:S01]  /*5730*/  STL [R1+0x1188], R13 ;  /* 0x0011880d01007387 */ /* 0x000fe20000100800 */
[----:B------:R-:W-:Y:S01]  /*5740*/  UMOV UR21, UR17 ;  /* 0x0000001100157c82 */ /* 0x000fe20008000000 */
[----:B------:R-:W-:Y:S01]  /*5750*/  UMOV UR23, 0x40000040 ;  /* 0x4000004000177882 */ /* 0x000fe20000000000 */
[----:B------:R-:W-:Y:S01]  /*5760*/  ULOP3.LUT UR10, UR9, 0x10000, URZ, 0xfc, !UPT ;  /* 0x00010000090a7892 */ /* 0x000fe2000f8efc3f */
[----:B------:R-:W-:Y:S01]  /*5770*/  STL [R1+0x1184], R12 ;  /* 0x0011840c01007387 */ /* 0x000fe20000100800 */
[----:B------:R-:W-:-:S02]  /*5780*/  UIMAD UR9, UR5, 0xc00, UR11 ;  /* 0x00000c00050978a4 */ /* 0x000fc4000f8e020b */
[----:B------:R-:W-:Y:S01]  /*5790*/  UIMAD UR10, UR5, 0xc00, UR10 ;  /* 0x00000c00050a78a4 */ /* 0x000fe2000f8e020a */
[----:B------:R-:W-:Y:S03]  /*57a0*/  STL [R1+0x1180], R11 ;  /* 0x0011800b01007387 */ /* 0x000fe60000100800 */
[----:B------:R-:W-:Y:S01]  /*57b0*/  UIADD3 UR22, UR10, 0x600, URZ ;  /* 0x000006000a167890 */ /* 0x000fe2000fffe03f */
[----:B------:R-:W-:Y:S01]  /*57c0*/  STL [R1+0x117c], R10 ;  /* 0x00117c0a01007387 */ /* 0x000fe20000100800 */
[----:B------:R-:W-:Y:S01]  /*57d0*/  UMOV UR16, UR9 ;  /* 0x0000000900107c82 */ /* 0x000fe20008000000 */
[----:B------:R-:W-:Y:S01]  /*57e0*/  UMOV UR18, UR10 ;  /* 0x0000000a00127c82 */ /* 0x000fe20008000000 */
[----:B------:R-:W-:Y:S01]  /*57f0*/  UMOV UR20, UR16 ;  /* 0x0000001000147c82 */ /* 0x000fe20008000000 */
[----:B------:R-:W-:Y:S01]  /*5800*/  QGMMA.64x192x32.F32.E4M3.E4M3 R28, gdesc[UR16], RZ, !UPT, gsb0 ;  /* 0x02e00000101c79f3 */ /* 0x000fe2000c0008ff */
[----:B------:R-:W-:Y:S04]  /*5810*/  STL [R1+0x1178], R9 ;  /* 0x0011780901007387 */ /* 0x000fe80000100800 */
[----:B------:R-:W-:Y:S04]  /*5820*/  STL [R1+0x1174], R8 ;  /* 0x0011740801007387 */ /* 0x000fe80000100800 */
[----:B------:R-:W-:Y:S04]  /*5830*/  STL [R1+0x1170], R7 ;  /* 0x0011700701007387 */ /* 0x000fe80000100800 */
[----:B------:R-:W-:Y:S04]  /*5840*/  STL [R1+0x116c], R6 ;  /* 0x00116c0601007387 */ /* 0x000fe80000100800 */
[----:B------:R-:W-:Y:S04]  /*5850*/  STL [R1+0x1168], R5 ;  /* 0x0011680501007387 */ /* 0x000fe80000100800 */
[----:B------:R-:W-:Y:S04]  /*5860*/  STL [R1+0x1164], R4 ;  /* 0x0011640401007387 */ /* 0x000fe80000100800 */
[----:B------:R4:W-:Y:S04]  /*5870*/  STL [R1+0x1160], R3 ;  /* 0x0011600301007387 */ /* 0x0009e80000100800 */
[----:B------:R0:W-:Y:S04]  /*5880*/  STL [R1+0x115c], R2 ;  /* 0x00115c0201007387 */ /* 0x0001e80000100800 */
[----:B------:R1:W-:Y:S04]  /*5890*/  STL [R1+0x1158], R0 ;  /* 0x0011580001007387 */ /* 0x0003e80000100800 */
        /* <DEDUP_REMOVED lines=37> */
[----:B------:R-:W-:-:S03]  /*5af0*/  WARPGROUP.DEPBAR.LE gsb0, 0x0 ;  /* 0x00008000000079c5 */ /* 0x000fc60000010000 */
[----:B------:R-:W-:Y:S01]  /*5b00*/  STL.64 [R1+0x488], R30 ;  /* 0x0004881e01007387 */ /* 0x000fe20000100a00 */
[----:B------:R-:W-:Y:S02]  /*5b10*/  IMAD.MOV.U32 R25, RZ, RZ, R29 ;  /* 0x000000ffff197224 */ /* 0x000fe400078e001d */
[----:B------:R-:W-:Y:S01]  /*5b20*/  IMAD.MOV.U32 R24, RZ, RZ, R28 ;  /* 0x000000ffff187224 */ /* 0x000fe200078e001c */
[----:B------:R-:W-:Y:S01]  /*5b30*/  STL.64 [R1+0x490], R32 ;  /* 0x0004902001007387 */ /* 0x000fe20000100a00 */
[----:B------:R-:W-:Y:S02]  /*5b40*/  IMAD.MOV.U32 R235, RZ, RZ, R101 ;  /* 0x000000ffffeb7224 */ /* 0x000fe400078e0065 */
[----:B------:R-:W-:Y:S01]  /*5b50*/  IMAD.MOV.U32 R234, RZ, RZ, R102 ;  /* 0x000000ffffea7224 */ /* 0x000fe200078e0066 */
[----:B------:R-:W-:Y:S01]  /*5b60*/  STL.64 [R1+0x498], R34 ;  /* 0x0004982201007387 */ /* 0x000fe20000100a00 */
[----:B------:R-:W-:Y:S02]  /*5b70*/  IMAD.MOV.U32 R233, RZ, RZ, R103 ;  /* 0x000000ffffe97224 */ /* 0x000fe400078e0067 */
[----:B------:R-:W-:Y:S01]  /*5b80*/  IMAD.MOV.U32 R216, RZ, RZ, R104 ;  /* 0x000000ffffd87224 */ /* 0x000fe200078e0068 */
[----:B------:R-:W-:Y:S01]  /*5b90*/  STL.64 [R1+0x4a0], R36 ;  /* 0x0004a02401007387 */ /* 0x000fe20000100a00 */
[----:B------:R-:W-:-:S02]  /*5ba0*/  IMAD.MOV.U32 R217, RZ, RZ, R105 ;  /* 0x000000ffffd97224 */ /* 0x000fc400078e0069 */
        /* <DEDUP_REMOVED lines=23> */
[----:B----4-:R-:W-:Y:S02]  /*5d20*/  IMAD.MOV.U32 R3, RZ, RZ, R121 ;  /* 0x000000ffff037224 */ /* 0x010fe400078e0079 */
[----:B0-----:R-:W-:Y:S01]  /*5d30*/  IMAD.MOV.U32 R2, RZ, RZ, R122 ;  /* 0x000000ffff027224 */ /* 0x001fe200078e007a */
[----:B------:R-:W-:Y:S01]  /*5d40*/  STL.64 [R1+0x4e8], R54 ;  /* 0x0004e83601007387 */ /* 0x000fe20000100a00 */
[----:B-1----:R-:W-:-:S03]  /*5d50*/  IMAD.MOV.U32 R0, RZ, RZ, R123 ;  /* 0x000000ffff007224 */ /* 0x002fc600078e007b */
[----:B------:R-:W-:Y:S04]  /*5d60*/  STL.64 [R1+0x4f0], R56 ;  /* 0x0004f03801007387 */ /* 0x000fe80000100a00 */
        /* <DEDUP_REMOVED lines=21> */
[----:B------:R-:W-:Y:S04]  /*5ec0*/  STL [R1+0x5a0], R100 ;  /* 0x0005a06401007387 */ /* 0x000fe80000100800 */
[----:B------:R0:W-:Y:S04]  /*5ed0*/  STL.64 [R1+0x18a0], R24 ;  /* 0x0018a01801007387 */ /* 0x0001e80000100a00 */
[----:B------:R-:W-:Y:S04]  /*5ee0*/  STL [R1+0xdec], RZ ;  /* 0x000decff01007387 */ /* 0x000fe80000100800 */
[----:B------:R-:W-:Y:S01]  /*5ef0*/  STL [R1+0xde8], RZ ;  /* 0x000de8ff01007387 */ /* 0x000fe20000100800 */
[----:B0-----:R-:W-:-:S03]  /*5f00*/  WARPGROUP.ARRIVE ;  /* 0x00000000000079c5 */ /* 0x001fc60000000000 */
[----:B------:R-:W-:Y:S04]  /*5f10*/  STL [R1+0xde4], RZ ;  /* 0x000de4ff01007387 */ /* 0x000fe80000100800 */
[----:B------:R-:W-:Y:S01]  /*5f20*/  STL [R1+0xde0], RZ ;  /* 0x000de0ff01007387 */ /* 0x000fe20000100800 */
[----:B------:R-:W-:Y:S01]  /*5f30*/  QGMMA.64x192x32.F32.E4M3.E4M3 R24, gdesc[UR20], RZ, !UPT, gsb0 ;  /* 0x02e00000141879f3 */ /* 0x000fe2000c0008ff */
[----:B------:R-:W-:Y:S01]  /*5f40*/  UIADD3 UR20, UR9, 0x400, URZ ;  /* 0x0000040009147890 */ /* 0x000fe2000fffe03f */
[----:B------:R-:W-:Y:S01]  /*5f50*/  UMOV UR21, 0x40000040 ;  /* 0x4000004000157882 */ /* 0x000fe20000000000 */
[----:B------:R-:W-:Y:S01]  /*5f60*/  STL [R1+0xddc], RZ ;  /* 0x000ddcff01007387 */ /* 0x000fe20000100800 */
[----:B------:R-:W-:-:S03]  /*5f70*/  UMOV UR17, UR21 ;  /* 0x0000001500117c82 */ /* 0x000fc60008000000 */
[----:B------:R-:W-:Y:S01]  /*5f80*/  STL [R1+0xdd8], RZ ;  /* 0x000dd8ff01007387 */ /* 0x000fe20000100800 */
[----:B------:R-:W-:-:S03]  /*5f90*/  UMOV UR16, UR20 ;  /* 0x0000001400107c82 */ /* 0x000fc60008000000 */
        /* <DEDUP_REMOVED lines=10> */
[----:B------:R-:W-:-:S02]  /*6040*/  WARPGROUP.DEPBAR.LE gsb0, 0x0 ;  /* 0x00008000000079c5 */ /* 0x000fc40000010000 */
[----:B------:R-:W-:Y:S01]  /*6050*/  WARPGROUP.ARRIVE ;  /* 0x00000000000079c5 */ /* 0x000fe20000000000 */
[----:B------:R-:W-:Y:S04]  /*6060*/  STL.64 [R1], R24 ;  /* 0x0000001801007387 */ /* 0x000fe80000100a00 */
[----:B------:R-:W-:Y:S01]  /*6070*/  STL.64 [R1+0x8], R26 ;  /* 0x0000081a01007387 */ /* 0x000fe20000100a00 */
[----:B------:R-:W-:Y:S03]  /*6080*/  QGMMA.64x192x32.F32.E4M3.E4M3 R120, gdesc[UR20], RZ, !UPT, gsb0 ;  /* 0x02e00000147879f3 */ /* 0x000fe6000c0008ff */
        /* <DEDUP_REMOVED lines=45> */
[----:B------:R0:W-:Y:S04]  /*6360*/  STL.64 [R1+0x178], R118 ;  /* 0x0001787601007387 */ /* 0x0001e80000100a00 */
[----:B------:R-:W-:Y:S04]  /*6370*/  STL [R1+0xdac], RZ ;  /* 0x000dacff01007387 */ /* 0x000fe80000100800 */
[----:B------:R-:W-:Y:S04]  /*6380*/  STL [R1+0xda8], RZ ;  /* 0x000da8ff01007387 */ /* 0x000fe80000100800 */
[----:B------:R-:W-:Y:S01]  /*6390*/  STL [R1+0xda4], RZ ;  /* 0x000da4ff01007387 */ /* 0x000fe20000100800 */
[----:B------:R-:W-:-:S02]  /*63a0*/  WARPGROUP.DEPBAR.LE gsb0, 0x0 ;  /* 0x00008000000079c5 */ /* 0x000fc40000010000 */
[----:B0-----:R-:W-:Y:S01]  /*63b0*/  WARPGROUP.ARRIVE ;  /* 0x00000000000079c5 */ /* 0x001fe20000000000 */
[----:B------:R-:W-:Y:S04]  /*63c0*/  STL [R1+0xda0], RZ ;  /* 0x000da0ff01007387 */ /* 0x000fe80000100800 */
[----:B------:R-:W-:Y:S01]  /*63d0*/  STL [R1+0xd9c], RZ ;  /* 0x000d9cff01007387 */ /* 0x000fe20000100800 */
[----:B------:R-:W-:Y:S01]  /*63e0*/  QGMMA.64x192x32.F32.E4M3.E4M3 R24, gdesc[UR16], RZ, !UPT, gsb0 ;  /* 0x02e00000101879f3 */ /* 0x000fe2000c0008ff */
[----:B------:R-:W-:Y:S02]  /*63f0*/  UIADD3 UR16, UR9, 0x800, URZ ;  /* 0x0000080009107890 */ /* 0x000fe4000fffe03f */
[----:B------:R-:W-:Y:S01]  /*6400*/  STL [R1+0xd98], RZ ;  /* 0x000d98ff01007387 */ /* 0x000fe20000100800 */
[----:B------:R-:W-:-:S03]  /*6410*/  UMOV UR17, 0x40000040 ;  /* 0x4000004000117882 */ /* 0x000fc60000000000 */
        /* <DEDUP_REMOVED lines=47> */
[----:B------:R-:W-:Y:S01]  /*6710*/  STL.64 [R1+0x1770], R140 ;  /* 0x0017708c01007387 */ /* 0x000fe20000100a00 */
[----:B------:R-:W-:-:S03]  /*6720*/  WARPGROUP.DEPBAR.LE gsb0, 0x0 ;  /* 0x00008000000079c5 */ /* 0x000fc60000010000 */
        /* <DEDUP_REMOVED lines=67> */
[----:B------:R-:W-:Y:S01]  /*6b60*/  STL [R1+0xd20], RZ ;  /* 0x000d20ff01007387 */ /* 0x000fe20000100800 */
[----:B0-----:R-:W-:-:S03]  /*6b70*/  WARPGROUP.ARRIVE ;  /* 0x00000000000079c5 */ /* 0x001fc60000000000 */
[----:B------:R-:W-:Y:S04]  /*6b80*/  STL [R1+0xd1c], RZ ;  /* 0x000d1cff01007387 */ /* 0x000fe80000100800 */
[----:B------:R-:W-:Y:S01]  /*6b90*/  STL [R1+0xd18], RZ ;  /* 0x000d18ff01007387 */ /* 0x000fe20000100800 */
[----:B------:R-:W-:Y:S03]  /*6ba0*/  QGMMA.64x192x32.F32.E4M3.E4M3 R24, gdesc[UR16], RZ, !UPT, gsb0 ;  /* 0x02e00000101879f3 */ /* 0x000fe6000c0008ff */
        /* <DEDUP_REMOVED lines=12> */
[----:B------:R0:W-:Y:S01]  /*6c70*/  STL.64 [R1+0x180], R24 ;  /* 0x0001801801007387 */ /* 0x0001e20000100a00 */
        /* <DEDUP_REMOVED lines=10> */
[----:B--2---:R-:W-:Y:S01]  /*6d20*/  IMAD.MOV.U32 R16, RZ, RZ, R107 ;  /* 0x000000ffff107224 */ /* 0x004fe200078e006b */
        /* <DEDUP_REMOVED lines=46> */
[----:B0-----:R-:W2:Y:S01]  /*7010*/  LDL.LU.64 R24, [R1+0x18a0] ;  /* 0x0018a00001187983 */ /* 0x001ea20000300a00 */
[----:B------:R-:W-:Y:S01]  /*7020*/  UMOV UR18, UR22 ;  /* 0x0000001600127c82 */ /* 0x000fe20008000000 */
[----:B------:R-:W-:-:S02]  /*7030*/  UMOV UR19, UR23 ;  /* 0x0000001700137c82 */ /* 0x000fc40008000000 */
        /* <DEDUP_REMOVED lines=17> */
[----:B--2---:R-:W-:-:S02]  /*7150*/  IMAD.MOV.U32 R215, RZ, RZ, R25 ;  /* 0x000000ffffd77224 */ /* 0x004fc400078e0019 */
[----:B------:R-:W-:Y:S02]  /*7160*/  IMAD.MOV.U32 R214, RZ, RZ, R24 ;  /* 0x000000ffffd67224 */ /* 0x000fe400078e0018 */
[----:B-1----:R-:W-:Y:S01]  /*7170*/  WARPGROUP.ARRIVE ;  /* 0x00000000000079c5 */ /* 0x002fe20000000000 */
[----:B------:R-:W-:Y:S02]  /*7180*/  IMAD.MOV.U32 R141, RZ, RZ, R215 ;  /* 0x000000ffff8d7224 */ /* 0x000fe400078e00d7 */
[----:B------:R-:W-:-:S03]  /*7190*/  IMAD.MOV.U32 R140, RZ, RZ, R214 ;  /* 0x000000ffff8c7224 */ /* 0x000fc600078e00d6 */
[----:B------:R-:W-:Y:S03]  /*71a0*/  QGMMA.64x192x32.F32.E4M3.E4M3 R24, gdesc[UR16], RZ, !UPT, gsb0 ;  /* 0x02e00000101879f3 */ /* 0x000fe6000c0008ff */
[----:B------:R-:W-:Y:S02]  /*71b0*/  WARPGROUP.DEPBAR.LE gsb0, 0x0 ;  /* 0x00008000000079c5 */ /* 0x000fe40000010000 */
        /* <DEDUP_REMOVED lines=77> */
[----:B------:R-:W2:Y:S04]  /*7690*/  LDL.LU R142, [R1+0x488] ;  /* 0x00048800018e7983 */ /* 0x000ea80000300800 */
        /* <DEDUP_REMOVED lines=69> */
[----:B------:R-:W2:Y:S01]  /*7af0*/  LDL.LU R212, [R1+0x5a0] ;  /* 0x0005a00001d47983 */ /* 0x000ea20000300800 */
[----:B------:R-:W-:-:S02]  /*7b00*/  IMAD.MOV.U32 R213, RZ, RZ, R235 ;  /* 0x000000ffffd57224 */ /* 0x000fc400078e00eb */
[----:B------:R-:W-:Y:S02]  /*7b10*/  IMAD.MOV.U32 R214, RZ, RZ, R234 ;  /* 0x000000ffffd67224 */ /* 0x000fe400078e00ea */
[----:B------:R-:W-:Y:S01]  /*7b20*/  IMAD.MOV.U32 R215, RZ, RZ, R233 ;  /* 0x000000ffffd77224 */ /* 0x000fe200078e00e9 */
[----:B------:R-:W-:Y:S01]  /*7b30*/  UIADD3 UR16, UR9, 0x2, URZ ;  /* 0x0000000209107890 */ /* 0x000fe2000fffe03f */
[----:B------:R-:W-:Y:S01]  /*7b40*/  IMAD.MOV.U32 R233, RZ, RZ, R3 ;  /* 0x000000ffffe97224 */ /* 0x000fe200078e0003 */
[----:B------:R-:W-:Y:S01]  /*7b50*/  UIADD3 UR18, UR10, 0x2, URZ ;  /* 0x000000020a127890 */ /* 0x000fe2000fffe03f */
[----:B------:R-:W-:Y:S01]  /*7b60*/  IMAD.MOV.U32 R234, RZ, RZ, R2 ;  /* 0x000000ffffea7224 */ /* 0x000fe200078e0002 */
[----:B------:R-:W-:Y:S01]  /*7b70*/  UMOV UR17, 0x40000040 ;  /* 0x4000004000117882 */ /* 0x000fe20000000000 */
[----:B------:R-:W-:Y:S01]  /*7b80*/  IMAD.MOV.U32 R235, RZ, RZ, R0 ;  /* 0x000000ffffeb7224 */ /* 0x000fe200078e0000 */
[----:B------:R-:W-:Y:S01]  /*7b90*/  UMOV UR19, 0x40000040 ;  /* 0x4000004000137882 */ /* 0x000fe20000000000 */
[----:B0-----:R-:W4:Y:S04]  /*7ba0*/  LDL.LU.64 R24, [R1] ;  /* 0x0000000001187983 */ /* 0x001f280000300a00 */
[----:B------:R-:W4:Y:S04]  /*7bb0*/  LDL.LU.64 R26, [R1+0x8] ;  /* 0x00000800011a7983 */ /* 0x000f280000300a00 */
        /* <DEDUP_REMOVED lines=46> */
[----:B------:R-:W-:Y:S04]  /*7ea0*/  STL [R1+0xc30], RZ ;  /* 0x000c30ff01007387 */ /* 0x000fe80000100800 */
[----:B------:R-:W-:Y:S04]  /*7eb0*/  STL [R1+0xc2c], RZ ;  /* 0x000c2cff01007387 */ /* 0x000fe80000100800 */
[----:B------:R-:W-:Y:S04]  /*7ec0*/  STL [R1+0xc28], RZ ;  /* 0x000c28ff01007387 */ /* 0x000fe80000100800 */
[----:B------:R-:W-:Y:S04]  /*7ed0*/  STL [R1+0xc24], RZ ;  /* 0x000c24ff01007387 */ /* 0x000fe80000100800 */
[----:B------:R-:W-:Y:S04]  /*7ee0*/  STL [R1+0xc20], RZ ;  /* 0x000c20ff01007387 */ /* 0x000fe80000100800 */
[----:B------:R-:W-:Y:S01]  /*7ef0*/  STL [R1+0xc1c], RZ ;  /* 0x000c1cff01007387 */ /* 0x000fe20000100800 */
[----:B--2---:R-:W-:-:S06]  /*7f00*/  WARPGROUP.ARRIVE ;  /* 0x00000000000079c5 */ /* 0x004fcc0000000000 */
[----:B------:R-:W-:Y:S03]  /*7f10*/  QGMMA.64x192x32.F32.E4M3.E4M3 R140, gdesc[UR16], R140, gsb0 ;  /* 0x02e00000108c79f3 */ /* 0x000fe6000800088c */
        /* <DEDUP_REMOVED lines=49> */
[----:B0-----:R-:W2:Y:S04]  /*8230*/  LDL.LU.64 R214, [R1+0x1898] ;  /* 0x0018980001d67983 */ /* 0x001ea80000300a00 */
[----:B------:R-:W2:Y:S04]  /*8240*/  LDL.LU.64 R212, [R1+0x1890] ;  /* 0x0018900001d47983 */ /* 0x000ea80000300a00 */
        /* <DEDUP_REMOVED lines=35> */
[----:B------:R-:W2:Y:S01]  /*8480*/  LDL.LU.64 R140, [R1+0x1770] ;  /* 0x00177000018c7983 */ /* 0x000ea20000300a00 */
[----:B------:R-:W-:Y:S01]  /*8490*/  UIADD3 UR22, UR10, 0x602, URZ ;  /* 0x000006020a167890 */ /* 0x000fe2000fffe03f */
[----:B----4-:R-:W-:Y:S01]  /*84a0*/  WARPGROUP.ARRIVE ;  /* 0x00000000000079c5 */ /* 0x010fe20000000000 */
[----:B------:R-:W-:Y:S01]  /*84b0*/  UMOV UR20, UR16 ;  /* 0x0000001000147c82 */ /* 0x000fe20008000000 */
[----:B------:R-:W-:Y:S01]  /*84c0*/  UMOV UR21, UR17 ;  /* 0x0000001100157c82 */ /* 0x000fe20008000000 */
[----:B------:R-:W-:Y:S01]  /*84d0*/  UMOV UR23, 0x40000040 ;  /* 0x4000004000177882 */ /* 0x000fe20000000000 */
[----:B------:R-:W-:Y:S04]  /*84e0*/  STL [R1+0xc18], RZ ;  /* 0x000c18ff01007387 */ /* 0x000fe80000100800 */
[----:B------:R-:W-:Y:S01]  /*84f0*/  QGMMA.64x192x32.F32.E4M3.E4M3 R24, gdesc[UR20], R24, gsb0 ;  /* 0x02e00000141879f3 */ /* 0x000fe20008000818 */
[----:B------:R-:W-:Y:S01]  /*8500*/  UIADD3 UR20, UR9, 0x402, URZ ;  /* 0x0000040209147890 */ /* 0x000fe2000fffe03f */
        /* <DEDUP_REMOVED lines=17> */
[----:B------:R-:W-:Y:S01]  /*8620*/  STL.64 [R1], R24 ;  /* 0x0000001801007387 */ /* 0x000fe20000100a00 */
[----:B-1----:R-:W-:Y:S02]  /*8630*/  IMAD.MOV.U32 R235, RZ, RZ, R97 ;  /* 0x000000ffffeb7224 */ /* 0x002fe400078e0061 */
[----:B------:R-:W-:Y:S01]  /*8640*/  IMAD.MOV.U32 R234, RZ, RZ, R98 ;  /* 0x000000ffffea7224 */ /* 0x000fe200078e0062 */
[----:B------:R-:W-:Y:S01]  /*8650*/  STL.64 [R1+0x8], R26 ;  /* 0x0000081a01007387 */ /* 0x000fe20000100a00 */
[----:B------:R-:W-:Y:S01]  /*8660*/  IMAD.MOV.U32 R233, RZ, RZ, R99 ;  /* 0x000000ffffe97224 */ /* 0x000fe200078e0063 */
[----:B------:R-:W-:Y:S01]  /*8670*/  UMOV UR16, UR20 ;  /* 0x0000001400107c82 */ /* 0x000fe20008000000 */
[----:B------:R-:W-:Y:S01]  /*8680*/  UMOV UR17, UR21 ;  /* 0x0000001500117c82 */ /* 0x000fe20008000000 */
        /* <DEDUP_REMOVED lines=41> */
[----:B--2---:R-:W-:-:S03]  /*8920*/  WARPGROUP.ARRIVE ;  /* 0x00000000000079c5 */ /* 0x004fc60000000000 */
[----:B------:R-:W-:Y:S03]  /*8930*/  STL.64 [R1+0xb8], R70 ;  /* 0x0000b84601007387 */ /* 0x000fe60000100a00 */
[----:B------:R-:W-:Y:S01]  /*8940*/  QGMMA.64x192x32.F32.E4M3.E4M3 R120, gdesc[UR20], R120, gsb0 ;  /* 0x02e00000147879f3 */ /* 0x000fe20008000878 */
        /* <DEDUP_REMOVED lines=87> */
[----:B0-----:R-:W2:Y:S04]  /*8ec0*/  LDL.LU R120, [R1+0x300] ;  /* 0x0003000001787983 */ /* 0x001ea80000300800 */
        /* <DEDUP_REMOVED lines=95> */
[----:B------:R-:W4:Y:S04]  /*94c0*/  LDL.LU R24, [R1+0x180] ;  /* 0x0001800001187983 */ /* 0x000f280000300800 */
        /* <DEDUP_REMOVED lines=74> */
[----:B------:R-:W4:Y:S01]  /*9970*/  LDL.LU R99, [R1+0x2ac] ;  /* 0x0002ac0001637983 */ /* 0x000f220000300800 */
[----:B--2---:R-:W-:Y:S01]  /*9980*/  WARPGROUP.ARRIVE ;  /* 0x00000000000079c5 */ /* 0x004fe20000000000 */
[----:B------:R-:W-:-:S02]  /*9990*/  IMAD.MOV.U32 R100, RZ, RZ, R23 ;  /* 0x000000ffff647224 */ /* 0x000fc400078e0017 */
[----:B------:R-:W-:Y:S01]  /*99a0*/  IMAD.MOV.U32 R101, RZ, RZ, R22 ;  /* 0x000000ffff657224 */ /* 0x000fe200078e0016 */
[----:B------:R-:W-:Y:S01]  /*99b0*/  STL [R1+0xb74], RZ ;  /* 0x000b74ff01007387 */ /* 0x000fe20000100800 */
[----:B------:R-:W-:Y:S01]  /*99c0*/  IMAD.MOV.U32 R102, RZ, RZ, R21 ;  /* 0x000000ffff667224 */ /* 0x000fe200078e0015 */
[----:B------:R-:W-:Y:S01]  /*99d0*/  QGMMA.64x192x32.F32.E4M3.E4M3 R120, gdesc[UR16], R120, gsb0 ;  /* 0x02e00000107879f3 */ /* 0x000fe20008000878 */
[----:B------:R-:W-:Y:S02]  /*99e0*/  IMAD.MOV.U32 R103, RZ, RZ, R20 ;  /* 0x000000ffff677224 */ /* 0x000fe400078e0014 */
[----:B------:R-:W-:Y:S02]  /*99f0*/  IMAD.MOV.U32 R104, RZ, RZ, R19 ;  /* 0x000000ffff687224 */ /* 0x000fe400078e0013 */
[----:B------:R-:W-:Y:S02]  /*9a00*/  IMAD.MOV.U32 R105, RZ, RZ, R18 ;  /* 0x000000ffff697224 */ /* 0x000fe400078e0012 */
[----:B------:R-:W-:-:S02]  /*9a10*/  IMAD.MOV.U32 R106, RZ, RZ, R17 ;  /* 0x000000ffff6a7224 */ /* 0x000fc400078e0011 */
[----:B------:R-:W-:Y:S02]  /*9a20*/  IMAD.MOV.U32 R107, RZ, RZ, R16 ;  /* 0x000000ffff6b7224 */ /* 0x000fe400078e0010 */
[----:B------:R-:W-:Y:S02]  /*9a30*/  IMAD.MOV.U32 R108, RZ, RZ, R15 ;  /* 0x000000ffff6c7224 */ /* 0x000fe400078e000f */
        /* <DEDUP_REMOVED lines=10> */
[----:B------:R-:W-:Y:S01]  /*9ae0*/  IMAD.MOV.U32 R119, RZ, RZ, R4 ;  /* 0x000000ffff777224 */ /* 0x000fe200078e0004 */
        /* <DEDUP_REMOVED lines=34> */
[----:B----4-:R-:W-:-:S03]  /*9d10*/  WARPGROUP.ARRIVE ;  /* 0x00000000000079c5 */ /* 0x010fc60000000000 */
        /* <DEDUP_REMOVED lines=100> */
[----:B0-----:R-:W4:Y:S04]  /*a360*/  LDL.LU.64 R118, [R1+0x1718] ;  /* 0x0017180001767983 */ /* 0x001f280000300a00 */
        /* <DEDUP_REMOVED lines=46> */
[----:B------:R-:W4:Y:S01]  /*a650*/  LDL.LU.64 R24, [R1+0x15a0] ;  /* 0x0015a00001187983 */ /* 0x000f220000300a00 */
        /* <DEDUP_REMOVED lines=19> */
[----:B----4-:R-:W-:-:S06]  /*a790*/  WARPGROUP.ARRIVE ;  /* 0x00000000000079c5 */ /* 0x010fcc0000000000 */
        /* <DEDUP_REMOVED lines=124> */
[----:B------:R-:W3:Y:S04]  /*af60*/  LDL.LU R140, [R1] ;  /* 0x00000000018c7983 */ /* 0x000ee80000300800 */
[----:B------:R-:W3:Y:S04]  /*af70*/  LDL.LU R141, [R1+0x4] ;  /* 0x00000400018d7983 */ /* 0x000ee80000300800 */
        /* <DEDUP_REMOVED lines=70> */
[----:B------:R-:W3:Y:S01]  /*b3e0*/  LDL.LU R212, [R1+0x120] ;  /* 0x0001200001d47983 */ /* 0x000ee20000300800 */
[----:B------:R-:W-:Y:S01]  /*b3f0*/  UIADD3 UR16, UR9, 0x4, URZ ;  /* 0x0000000409107890 */ /* 0x000fe2000fffe03f */
[----:B------:R-:W-:Y:S01]  /*b400*/  IMAD.MOV.U32 R213, RZ, RZ, R235 ;  /* 0x000000ffffd57224 */ /* 0x000fe200078e00eb */
[----:B------:R-:W-:Y:S01]  /*b410*/  UIADD3 UR18, UR10, 0x4, URZ ;  /* 0x000000040a127890 */ /* 0x000fe2000fffe03f */
[----:B------:R-:W-:Y:S01]  /*b420*/  IMAD.MOV.U32 R214, RZ, RZ, R234 ;  /* 0x000000ffffd67224 */ /* 0x000fe200078e00ea */
[----:B------:R-:W-:Y:S01]  /*b430*/  UMOV UR17, 0x40000040 ;  /* 0x4000004000117882 */ /* 0x000fe20000000000 */
[----:B------:R-:W-:Y:S01]  /*b440*/  UMOV UR19, 0x40000040 ;  /* 0x4000004000137882 */ /* 0x000fe20000000000 */
[----:B------:R-:W-:Y:S01]  /*b450*/  IMAD.MOV.U32 R215, RZ, RZ, R233 ;  /* 0x000000ffffd77224 */ /* 0x000fe200078e00e9 */
[----:B----4-:R-:W-:Y:S01]  /*b460*/  WARPGROUP.ARRIVE ;  /* 0x00000000000079c5 */ /* 0x010fe20000000000 */
[----:B------:R-:W-:Y:S01]  /*b470*/  IMAD.MOV.U32 R233, RZ, RZ, R3 ;  /* 0x000000ffffe97224 */ /* 0x000fe200078e0003 */
[----:B------:R-:W-:Y:S01]  /*b480*/  UIADD3 UR22, UR10, 0x604, URZ ;  /* 0x000006040a167890 */ /* 0x000fe2000fffe03f */
[----:B------:R-:W-:Y:S01]  /*b490*/  IMAD.MOV.U32 R234, RZ, RZ, R2 ;  /* 0x000000ffffea7224 */ /* 0x000fe200078e0002 */
[----:B------:R-:W-:Y:S01]  /*b4a0*/  UMOV UR20, UR16 ;  /* 0x0000001000147c82 */ /* 0x000fe20008000000 */
[----:B------:R-:W-:Y:S01]  /*b4b0*/  IMAD.MOV.U32 R235, RZ, RZ, R0 ;  /* 0x000000ffffeb7224 */ /* 0x000fe200078e0000 */
[----:B------:R-:W-:Y:S01]  /*b4c0*/  QGMMA.64x192x32.F32.E4M3.E4M3 R4, gdesc[UR16], R4, gsb0 ;  /* 0x02e00000100479f3 */ /* 0x000fe20008000804 */
[----:B------:R-:W-:Y:S01]  /*b4d0*/  UMOV UR21, UR17 ;  /* 0x0000001100157c82 */ /* 0x000fe20008000000 */
[----:B------:R-:W-:Y:S01]  /*b4e0*/  UMOV UR23, 0x40000040 ;  /* 0x4000004000177882 */ /* 0x000fe20000000000 */
        /* <DEDUP_REMOVED lines=14> */
[----:B------:R-:W-:Y:S01]  /*b5d0*/  STL.64 [R1+0x4c0], R20 ;  /* 0x0004c01401007387 */ /* 0x000fe20000100a00 */
[----:B0-----:R-:W-:-:S03]  /*b5e0*/  IMAD.MOV.U32 R15, RZ, RZ, R99 ;  /* 0x000000ffff0f7224 */ /* 0x001fc600078e0063 */
        /* <DEDUP_REMOVED lines=13> */
[----:B---3--:R-:W-:-:S03]  /*b6c0*/  WARPGROUP.ARRIVE ;  /* 0x00000000000079c5 */ /* 0x008fc60000000000 */
        /* <DEDUP_REMOVED lines=44> */
[----:B------:R-:W-:Y:S04]  /*b990*/  STL.64 [R1], R140 ;  /* 0x0000008c01007387 */ /* 0x000fe80000100a00 */
        /* <DEDUP_REMOVED lines=86> */
[----:B------:R-:W-:-:S02]  /*bf00*/  UMOV UR21, 0x40000040 ;  /* 0x4000004000157882 */ /* 0x000fc40000000000 */
        /* <DEDUP_REMOVED lines=134> */
[----:B0-----:R-:W3:Y:S04]  /*c770*/  LDL.LU.64 R120, [R1+0x180] ;  /* 0x0001800001787983 */ /* 0x001ee80000300a00 */
[----:B------:R-:W3:Y:S04]  /*c780*/  LDL.LU.64 R122, [R1+0x188] ;  /* 0x00018800017a7983 */ /* 0x000ee80000300a00 */
        /* <DEDUP_REMOVED lines=45> */
[----:B------:R-:W3:Y:S01]  /*ca60*/  LDL.LU.64 R214, [R1+0x2f8] ;  /* 0x0002f80001d67983 */ /* 0x000ee20000300a00 */
[----:B--2---:R-:W-:-:S06]  /*ca70*/  WARPGROUP.ARRIVE ;  /* 0x00000000000079c5 */ /* 0x004fcc0000000000 */
[----:B------:R-:W-:Y:S03]  /*ca80*/  QGMMA.64x192x32.F32.E4M3.E4M3 R16, gdesc[UR16], R16, gsb0 ;  /* 0x02e00000101079f3 */ /* 0x000fe60008000810 */
[----:B------:R-:W-:Y:S02]  /*ca90*/  WARPGROUP.DEPBAR.LE gsb0, 0x0 ;  /* 0x00008000000079c5 */ /* 0x000fe40000010000 */
        /* <DEDUP_REMOVED lines=103> */
[----:B---3--:R-:W-:Y:S01]  /*d110*/  WARPGROUP.ARRIVE ;  /* 0x00000000000079c5 */ /* 0x008fe20000000000 */
[----:B------:R-:W-:Y:S01]  /*d120*/  UMOV UR17, 0x40000040 ;  /* 0x4000004000117882 */ /* 0x000fe20000000000 */
[----:B------:R-:W-:Y:S04]  /*d130*/  STL [R1+0x980], RZ ;  /* 0x000980ff01007387 */ /* 0x000fe80000100800 */
[----:B------:R-:W-:Y:S02]  /*d140*/  STL [R1+0x97c], RZ ;  /* 0x00097cff01007387 */ /* 0x000fe40000100800 */
[----:B------:R-:W-:Y:S01]  /*d150*/  QGMMA.64x192x32.F32.E4M3.E4M3 R120, gdesc[UR16], R120, gsb0 ;  /* 0x02e00000107879f3 */ /* 0x000fe20008000878 */
[----:B------:R-:W-:Y:S01]  /*d160*/  UMOV UR18, UR22 ;  /* 0x0000001600127c82 */ /* 0x000fe20008000000 */
[----:B------:R-:W-:Y:S01]  /*d170*/  UMOV UR19, UR23 ;  /* 0x0000001700137c82 */ /* 0x000fe20008000000 */
        /* <DEDUP_REMOVED lines=18> */
[----:B------:R1:W-:Y:S01]  /*d2a0*/  STL.64 [R1+0x188], R122 ;  /* 0x0001887a01007387 */ /* 0x0003e20000100a00 */
[----:B------:R-:W-:Y:S02]  /*d2b0*/  IMAD.MOV.U32 R12, RZ, RZ, R196 ;  /* 0x000000ffff0c7224 */ /* 0x000fe400078e00c4 */
[----:B------:R-:W-:Y:S01]  /*d2c0*/  IMAD.MOV.U32 R11, RZ, RZ, R197 ;  /* 0x000000ffff0b7224 */ /* 0x000fe200078e00c5 */
[----:B------:R3:W-:Y:S01]  /*d2d0*/  STL.64 [R1+0x190], R124 ;  /* 0x0001907c01007387 */ /* 0x0007e20000100a00 */
[----:B------:R-:W-:Y:S02]  /*d2e0*/  IMAD.MOV.U32 R10, RZ, RZ, R198 ;  /* 0x000000ffff0a7224 */ /* 0x000fe400078e00c6 */
[----:B------:R-:W-:Y:S01]  /*d2f0*/  IMAD.MOV.U32 R9, RZ, RZ, R199 ;  /* 0x000000ffff097224 */ /* 0x000fe200078e00c7 */
[----:B------:R4:W-:Y:S01]  /*d300*/  STL.64 [R1+0x198], R126 ;  /* 0x0001987e01007387 */ /* 0x0009e20000100a00 */
[----:B------:R-:W-:-:S02]  /*d310*/  IMAD.MOV.U32 R8, RZ, RZ, R200 ;  /* 0x000000ffff087224 */ /* 0x000fc400078e00c8 */
        /* <DEDUP_REMOVED lines=22> */
[----:B------:R4:W-:Y:S04]  /*d480*/  STL.64 [R1+0x1d8], R142 ;  /* 0x0001d88e01007387 */ /* 0x0009e80000100a00 */
        /* <DEDUP_REMOVED lines=10> */
[----:B------:R4:W-:Y:S01]  /*d530*/  STL.64 [R1+0x230], R164 ;  /* 0x000230a401007387 */ /* 0x0009e20000100a00 */
[----:B--2---:R-:W-:-:S03]  /*d540*/  WARPGROUP.ARRIVE ;  /* 0x00000000000079c5 */ /* 0x004fc60000000000 */
[----:B------:R2:W-:Y:S03]  /*d550*/  STL.64 [R1+0x238], R166 ;  /* 0x000238a601007387 */ /* 0x0005e60000100a00 */
[----:B------:R-:W-:Y:S01]  /*d560*/  QGMMA.64x192x32.F32.E4M3.E4M3 R24, gdesc[UR16], R24, gsb0 ;  /* 0x02e00000101879f3 */ /* 0x000fe20008000818 */
        /* <DEDUP_REMOVED lines=110> */
[----:B-1----:R-:W2:Y:S04]  /*dc50*/  LDL.LU R122, [R1+0x488] ;  /* 0x00048800017a7983 */ /* 0x002ea80000300800 */
[----:B------:R-:W2:Y:S04]  /*dc60*/  LDL.LU R123, [R1+0x48c] ;  /* 0x00048c00017b7983 */ /* 0x000ea80000300800 */
[----:B---3--:R-:W3:Y:S04]  /*dc70*/  LDL.LU R124, [R1+0x490] ;  /* 0x00049000017c7983 */ /* 0x008ee80000300800 */
[----:B------:R-:W3:Y:S04]  /*dc80*/  LDL.LU R125, [R1+0x494] ;  /* 0x00049400017d7983 */ /* 0x000ee80000300800 */
[----:B----4-:R-:W3:Y:S04]  /*dc90*/  LDL.LU R126, [R1+0x498] ;  /* 0x00049800017e7983 */ /* 0x010ee80000300800 */
        /* <DEDUP_REMOVED lines=39> */
[----:B--2---:R-:W3:Y:S04]  /*df10*/  LDL.LU R166, [R1+0x538] ;  /* 0x0005380001a67983 */ /* 0x004ee80000300800 */
        /* <DEDUP_REMOVED lines=48> */
[----:B------:R-:W-:Y:S01]  /*e220*/  IMAD.MOV.U32 R215, RZ, RZ, R15 ;  /* 0x000000ffffd77224 */ /* 0x000fe200078e000f */
[----:B------:R-:W-:-:S02]  /*e230*/  UIADD3 UR16, UR9, 0x6, URZ ;  /* 0x0000000609107890 */ /* 0x000fc4000fffe03f */
[----:B------:R-:W-:Y:S01]  /*e240*/  UIADD3 UR18, UR10, 0x6, URZ ;  /* 0x000000060a127890 */ /* 0x000fe2000fffe03f */
[----:B------:R-:W2:Y:S01]  /*e250*/  LDL.LU.64 R24, [R1] ;  /* 0x0000000001187983 */ /* 0x000ea20000300a00 */
[----:B------:R-:W-:Y:S01]  /*e260*/  UMOV UR17, 0x40000040 ;  /* 0x4000004000117882 */ /* 0x000fe20000000000 */
[----:B------:R-:W-:Y:S02]  /*e270*/  UMOV UR19, 0x40000040 ;  /* 0x4000004000137882 */ /* 0x000fe40000000000 */
        /* <DEDUP_REMOVED lines=52> */
[----:B------:R-:W-:Y:S01]  /*e5c0*/  STL [R1+0x874], RZ ;  /* 0x000874ff01007387 */ /* 0x000fe20000100800 */
[----:B---3--:R-:W-:-:S06]  /*e5d0*/  WARPGROUP.ARRIVE ;  /* 0x00000000000079c5 */ /* 0x008fcc0000000000 */
        /* <DEDUP_REMOVED lines=98> */
[----:B------:R-:W-:Y:S01]  /*ec00*/  UIADD3 UR22, UR10, 0x606, URZ ;  /* 0x000006060a167890 */ /* 0x000fe2000fffe03f */
[----:B--2---:R-:W-:Y:S01]  /*ec10*/  WARPGROUP.ARRIVE ;  /* 0x00000000000079c5 */ /* 0x004fe20000000000 */
        /* <DEDUP_REMOVED lines=24> */
[----:B------:R-:W-:Y:S01]  /*eda0*/  UMOV UR16, UR20 ;  /* 0x0000001400107c82 */ /* 0x000fe20008000000 */
[----:B------:R-:W-:Y:S01]  /*edb0*/  UMOV UR17, UR21 ;  /* 0x0000001500117c82 */ /* 0x000fe20008000000 */
        /* <DEDUP_REMOVED lines=265> */
[----:B--2---:R-:W-:Y:S01]  /*fe50*/  WARPGROUP.ARRIVE ;  /* 0x00000000000079c5 */ /* 0x004fe20000000000 */
[----:B------:R-:W-:Y:S01]  /*fe60*/  IMAD.MOV.U32 R99, RZ, RZ, R13 ;  /* 0x000000ffff637224 */ /* 0x000fe200078e000d */
[----:B------:R0:W5:Y:S04]  /*fe70*/  LDL.LU R14, [R1+0x118c] ;  /* 0x00118c00010e7983 */ /* 0x0001680000300800 */
[----:B------:R-:W-:Y:S01]  /*fe80*/  QGMMA.64x192x32.F32.E4M3.E4M3 R140, gdesc[UR16], R140, gsb0 ;  /* 0x02e00000108c79f3 */ /* 0x000fe2000800088c */
        /* <DEDUP_REMOVED lines=21> */
[----:B------:R0:W5:Y:S01]  /*ffe0*/  LDL.LU R13, [R1+0x1188] ;  /* 0x00118800010d7983 */ /* 0x0001620000300800 */
[----:B------:R-:W-:Y:S01]  /*fff0*/  UMOV UR17, 0x40000040 ;  /* 0x4000004000117882 */ /* 0x000fe20000000000 */
[----:B------:R-:W-:Y:S02]  /*10000*/  ULDC UR9, c[0x0][0x50c] ;  /* 0x0001430000097ab9 */ /* 0x000fe40000000800 */
[----:B------:R0:W5:Y:S04]  /*10010*/  LDL.LU R12, [R1+0x1184] ;  /* 0x00118400010c7983 */ /* 0x0001680000300800 */
        /* <DEDUP_REMOVED lines=70> */
[----:B-1----:R0:W5:Y:S04]  /*10480*/  LDL.LU.64 R214, [R1+0x1150] ;  /* 0x0011500001d67983 */ /* 0x0021680000300a00 */
[----:B------:R0:W5:Y:S04]  /*10490*/  LDL.LU.64 R212, [R1+0x1148] ;  /* 0x0011480001d47983 */ /* 0x0001680000300a00 */
        /* <DEDUP_REMOVED lines=35> */
[----:B------:R0:W5:Y:S01]  /*106d0*/  LDL.LU.64 R140, [R1+0x1028] ;  /* 0x00102800018c7983 */ /* 0x0001620000300a00 */
        /* <DEDUP_REMOVED lines=65> */
[----:B-1----:R-:W2:Y:S04]  /*10af0*/  LDL.LU.64 R118, [R1+0x1020] ;  /* 0x0010200001767983 */ /* 0x002ea80000300a00 */
        /* <DEDUP_REMOVED lines=47> */
[----:B------:R-:W-:Y:S01]  /*10df0*/  UMOV UR18, UR22 ;  /* 0x0000001600127c82 */ /* 0x000fe20008000000 */
[----:B------:R-:W-:Y:S01]  /*10e00*/  UMOV UR19, UR23 ;  /* 0x0000001700137c82 */ /* 0x000fe20008000000 */
[----:B------:R-:W-:Y:S01]  /*10e10*/  UISETP.NE.AND UP0, UPT, UR9, 0x4, UPT ;  /* 0x000000040900788c */ /* 0x000fe2000bf05270 */
[----:B------:R0:W-:Y:S01]  /*10e20*/  STL [R1+0x76c], RZ ;  /* 0x00076cff01007387 */ /* 0x0001e20000100800 */
[----:B------:R-:W-:-:S02]  /*10e30*/  CS2R R236, SRZ ;  /* 0x0000000000ec7805 */ /* 0x000fc4000001ff00 */
[----:B------:R-:W-:Y:S02]  /*10e40*/  CS2R R234, SRZ ;  /* 0x0000000000ea7805 */ /* 0x000fe4000001ff00 */
[----:B------:R-:W-:Y:S01]  /*10e50*/  CS2R R232, SRZ ;  /* 0x0000000000e87805 */ /* 0x000fe2000001ff00 */
[----:B------:R0:W-:Y:S01]  /*10e60*/  STL [R1+0x768], RZ ;  /* 0x000768ff01007387 */ /* 0x0001e20000100800 */
[----:B------:R-:W-:Y:S02]  /*10e70*/  CS2R R230, SRZ ;  /* 0x0000000000e67805 */ /* 0x000fe4000001ff00 */
[----:B------:R-:W-:Y:S02]  /*10e80*/  CS2R R228, SRZ ;  /* 0x0000000000e47805 */ /* 0x000fe4000001ff00 */
[----:B------:R-:W-:Y:S01]  /*10e90*/  CS2R R226, SRZ ;  /* 0x0000000000e27805 */ /* 0x000fe2000001ff00 */
        /* <DEDUP_REMOVED lines=81> */
[----:B--2---:R-:W-:-:S03]  /*113b0*/  WARPGROUP.ARRIVE ;  /* 0x00000000000079c5 */ /* 0x004fc60000000000 */
[----:B------:R0:W-:Y:S04]  /*113c0*/  STL [R1+0x644], RZ ;  /* 0x000644ff01007387 */ /* 0x0001e80000100800 */
[----:B------:R0:W-:Y:S01]  /*113d0*/  STL [R1+0x640], RZ ;  /* 0x000640ff01007387 */ /* 0x0001e20000100800 */
[----:B------:R-:W-:Y:S01]  /*113e0*/  QGMMA.64x192x32.F32.E4M3.E4M3 R24, gdesc[UR16], R24, gsb0 ;  /* 0x02e00000101879f3 */ /* 0x000fe20008000818 */
[----:B------:R-:W-:Y:S02]  /*113f0*/  USEL UR16, URZ, 0x1, UP0 ;  /* 0x000000013f107887 */ /* 0x000fe40008000000 */
[----:B------:R0:W-:Y:S04]  /*11400*/  STL [R1+0x63c], RZ ;  /* 0x00063cff01007387 */ /* 0x0001e80000100800 */
[----:B------:R0:W-:Y:S01]  /*11410*/  STL [R1+0x638], RZ ;  /* 0x000638ff01007387 */ /* 0x0001e20000100800 */
[----:B------:R-:W-:-:S03]  /*11420*/  ISETP.NE.AND P0, PT, RZ, UR16, PT ;  /* 0x00000010ff007c0c */ /* 0x000fc6000bf05270 */
        /* <DEDUP_REMOVED lines=14> */
[----:B------:R-:W-:-:S02]  /*11510*/  WARPGROUP.DEPBAR.LE gsb0, 0x0 ;  /* 0x00008000000079c5 */ /* 0x000fc40000010000 */
[----:B------:R-:W-:Y:S05]  /*11520*/  @!P0 BRA `(.L_x_22) ;  /* 0x0000006000848947 */ /* 0x000fea0003800000 */
[----:B------:R-:W2:Y:S04]  /*11530*/  LDL R16, [R1+0x480] ;  /* 0x0004800001107983 */ /* 0x000ea80000100800 */
[----:B------:R-:W3:Y:S04]  /*11540*/  LDL R17, [R1+0x484] ;  /* 0x0004840001117983 */ /* 0x000ee80000100800 */
[----:B------:R-:W4:Y:S04]  /*11550*/  LDL R18, [R1+0x488] ;  /* 0x0004880001127983 */ /* 0x000f280000100800 */
        /* <DEDUP_REMOVED lines=25> */
[----:B------:R1:W-:Y:S04]  /*116f0*/  STL [R1+0xf20], R103 ;  /* 0x000f206701007387 */ /* 0x0003e80000100800 */
[----:B-1----:R-:W4:Y:S04]  /*11700*/  LDL R103, [R1+0x528] ;  /* 0x0005280001677983 */ /* 0x002f280000100800 */
        /* <DEDUP_REMOVED lines=27> */
[----:B-1----:R-:W4:Y:S01]  /*118c0*/  LDL R117, [R1+0x4f0] ;  /* 0x0004f00001757983 */ /* 0x002f220000100800 */
[----:B------:R-:W-:-:S01]  /*118d0*/  FADD R15, RZ, R15 ;  /* 0x0000000fff0f7221 */ /* 0x000fc20000000000 */
[----:B--2---:R-:W-:Y:S01]  /*118e0*/  FADD R16, RZ, R16 ;  /* 0x00000010ff107221 */ /* 0x004fe20000000000 */
[----:B---3--:R-:W-:-:S01]  /*118f0*/  FADD R17, RZ, R17 ;  /* 0x00000011ff117221 */ /* 0x008fc20000000000 */
[----:B------:R-:W-:Y:S01]  /*11900*/  STL [R1+0xee4], R118 ;  /* 0x000ee47601007387 */ /* 0x000fe20000100800 */
[----:B----4-:R-:W-:-:S01]  /*11910*/  FADD R18, RZ, R18 ;  /* 0x00000012ff127221 */ /* 0x010fc20000000000 */
[----:B------:R-:W-:Y:S01]  /*11920*/  FADD R19, RZ, R19 ;  /* 0x00000013ff137221 */ /* 0x000fe20000000000 */
[----:B------:R-:W-:-:S01]  /*11930*/  FADD R20, RZ, R20 ;  /* 0x00000014ff147221 */ /* 0x000fc20000000000 */
[----:B------:R-:W-:Y:S01]  /*11940*/  STL [R1+0xee0], R119 ;  /* 0x000ee07701007387 */ /* 0x000fe20000100800 */
[----:B------:R-:W-:-:S01]  /*11950*/  FADD R21, RZ, R21 ;  /* 0x00000015ff157221 */ /* 0x000fc20000000000 */
[----:B------:R-:W-:Y:S01]  /*11960*/  FADD R22, RZ, R22 ;  /* 0x00000016ff167221 */ /* 0x000fe20000000000 */
[----:B------:R-:W-:-:S01]  /*11970*/  FADD R23, RZ, R23 ;  /* 0x00000017ff177221 */ /* 0x000fc20000000000 */
[----:B-----5:R-:W-:Y:S01]  /*11980*/  STL [R1+0xedc], R14 ;  /* 0x000edc0e01007387 */ /* 0x020fe20000100800 */
[----:B------:R-:W-:-:S03]  /*11990*/  FADD R216, RZ, R216 ;  /* 0x000000d8ffd87221 */ /* 0x000fc60000000000 */
[----:B------:R-:W-:Y:S01]  /*119a0*/  STL [R1+0xed8], R13 ;  /* 0x000ed80d01007387 */ /* 0x000fe20000100800 */
        /* <DEDUP_REMOVED lines=19> */
[----:B------:R1:W-:Y:S01]  /*11ae0*/  STL [R1+0xeb0], R3 ;  /* 0x000eb00301007387 */ /* 0x0003e20000100800 */
[----:B------:R-:W-:-:S03]  /*11af0*/  FADD R227, RZ, R227 ;  /* 0x000000e3ffe37221 */ /* 0x000fc60000000000 */
[----:B------:R2:W-:Y:S01]  /*11b00*/  STL [R1+0xeac], R2 ;  /* 0x000eac0201007387 */ /* 0x0005e20000100800 */
[----:B------:R-:W-:-:S03]  /*11b10*/  FADD R228, RZ, R228 ;  /* 0x000000e4ffe47221 */ /* 0x000fc60000000000 */
[----:B------:R3:W-:Y:S01]  /*11b20*/  STL [R1+0xea8], R0 ;  /* 0x000ea80001007387 */ /* 0x0007e20000100800 */
[----:B------:R-:W-:-:S01]  /*11b30*/  FADD R229, RZ, R229 ;  /* 0x000000e5ffe57221 */ /* 0x000fc20000000000 */
[----:B------:R-:W-:Y:S01]  /*11b40*/  UMOV UR6, URZ ;  /* 0x0000003f00067c82 */ /* 0x000fe20008000000 */
[----:B------:R-:W-:-:S01]  /*11b50*/  FADD R230, RZ, R230 ;  /* 0x000000e6ffe67221 */ /* 0x000fc20000000000 */
[----:B------:R-:W-:Y:S01]  /*11b60*/  FADD R231, RZ, R231 ;  /* 0x000000e7ffe77221 */ /* 0x000fe20000000000 */
[----:B------:R-:W-:-:S01]  /*11b70*/  FADD R232, RZ, R232 ;  /* 0x000000e8ffe87221 */ /* 0x000fc20000000000 */
[----:B------:R-:W-:Y:S01]  /*11b80*/  FADD R233, RZ, R233 ;  /* 0x000000e9ffe97221 */ /* 0x000fe20000000000 */
[----:B------:R-:W-:-:S01]  /*11b90*/  FADD R234, RZ, R234 ;  /* 0x000000eaffea7221 */ /* 0x000fc20000000000 */
[----:B------:R-:W-:Y:S01]  /*11ba0*/  FADD R235, RZ, R235 ;  /* 0x000000ebffeb7221 */ /* 0x000fe20000000000 */
[----:B-1----:R-:W-:-:S01]  /*11bb0*/  FADD R3, RZ, R113 ;  /* 0x00000071ff037221 */ /* 0x002fc20000000000 */
[----:B--2---:R-:W-:Y:S01]  /*11bc0*/  FADD R2, RZ, R114 ;  /* 0x00000072ff027221 */ /* 0x004fe20000000000 */
[----:B---3--:R-:W-:-:S05]  /*11bd0*/  FADD R0, RZ, R115 ;  /* 0x00000073ff007221 */ /* 0x008fca0000000000 */
[----:B------:R1:W-:Y:S04]  /*11be0*/  STL [R1+0x600], R0 ;  /* 0x0006000001007387 */ /* 0x0003e80000100800 */
[----:B------:R2:W-:Y:S04]  /*11bf0*/  STL [R1+0x604], R2 ;  /* 0x0006040201007387 */ /* 0x0005e80000100800 */
[----:B------:R3:W-:Y:S01]  /*11c00*/  STL [R1+0x608], R3 ;  /* 0x0006080301007387 */ /* 0x0007e20000100800 */
[----:B------:R-:W-:-:S01]  /*11c10*/  FADD R237, RZ, R116 ;  /* 0x00000074ffed7221 */ /* 0x000fc20000000000 */
[----:B-1----:R-:W-:Y:S01]  /*11c20*/  FADD R0, RZ, R112 ;  /* 0x00000070ff007221 */ /* 0x002fe20000000000 */
[----:B--2---:R-:W-:-:S04]  /*11c30*/  FADD R2, RZ, R111 ;  /* 0x0000006fff027221 */ /* 0x004fc80000000000 */
[----:B------:R1:W-:Y:S01]  /*11c40*/  STL [R1+0x60c], R0 ;  /* 0x00060c0001007387 */ /* 0x0003e20000100800 */
[----:B---3--:R-:W-:-:S03]  /*11c50*/  FADD R3, RZ, R110 ;  /* 0x0000006eff037221 */ /* 0x008fc60000000000 */
        /* <DEDUP_REMOVED lines=9> */
[----:B-1----:R-:W-:-:S01]  /*11cf0*/  FADD R0, RZ, R106 ;  /* 0x0000006aff007221 */ /* 0x002fc20000000000 */
[----:B--2---:R-:W-:-:S04]  /*11d00*/  FADD R2, RZ, R105 ;  /* 0x00000069ff027221 */ /* 0x004fc80000000000 */
[----:B------:R1:W-:Y:S01]  /*11d10*/  STL [R1+0x624], R0 ;  /* 0x0006240001007387 */ /* 0x0003e20000100800 */
[----:B---3--:R-:W-:-:S03]  /*11d20*/  FADD R3, RZ, R104 ;  /* 0x00000068ff037221 */ /* 0x008fc60000000000 */
[----:B------:R2:W-:Y:S01]  /*11d30*/  STL [R1+0x628], R2 ;  /* 0x0006280201007387 */ /* 0x0005e20000100800 */
[----:B-1----:R-:W-:-:S03]  /*11d40*/  IMAD.MOV.U32 R0, RZ, RZ, R103 ;  /* 0x000000ffff007224 */ /* 0x002fc600078e0067 */
[----:B--2---:R-:W2:Y:S04]  /*11d50*/  LDL R2, [R1+0x52c] ;  /* 0x00052c0001027983 */ /* 0x004ea80000100800 */
[----:B------:R1:W-:Y:S04]  /*11d60*/  STL [R1+0x62c], R3 ;  /* 0x00062c0301007387 */ /* 0x0003e80000100800 */
[----:B------:R-:W3:Y:S04]  /*11d70*/  LDL R4, [R1+0x534] ;  /* 0x0005340001047983 */ /* 0x000ee80000100800 */
[----:B------:R-:W4:Y:S04]  /*11d80*/  LDL R5, [R1+0x538] ;  /* 0x0005380001057983 */ /* 0x000f280000100800 */
[----:B-1----:R-:W3:Y:S04]  /*11d90*/  LDL R3, [R1+0x530] ;  /* 0x0005300001037983 */ /* 0x002ee80000100800 */
        /* <DEDUP_REMOVED lines=25> */
[----:B------:R-:W4:Y:S01]  /*11f30*/  LDL R103, [R1+0x5a0] ;  /* 0x0005a00001677983 */ /* 0x000f220000100800 */
[----:B------:R-:W-:-:S05]  /*11f40*/  FADD R0, RZ, R0 ;  /* 0x00000000ff007221 */ /* 0x000fca0000000000 */
[----:B------:R2:W-:Y:S02]  /*11f50*/  STL [R1+0x630], R0 ;  /* 0x0006300001007387 */ /* 0x0005e40000100800 */
[----:B--2---:R-:W-:-:S05]  /*11f60*/  FADD R0, RZ, R2 ;  /* 0x00000002ff007221 */ /* 0x004fca0000000000 */
[----:B------:R4:W-:Y:S01]  /*11f70*/  STL [R1+0x634], R0 ;  /* 0x0006340001007387 */ /* 0x0009e20000100800 */
[----:B---3--:R-:W-:-:S01]  /*11f80*/  FADD R2, RZ, R3 ;  /* 0x00000003ff027221 */ /* 0x008fc20000000000 */
[----:B------:R-:W-:Y:S01]  /*11f90*/  FADD R3, RZ, R4 ;  /* 0x00000004ff037221 */ /* 0x000fe20000000000 */
[----:B----4-:R-:W-:-:S03]  /*11fa0*/  FADD R0, RZ, R5 ;  /* 0x00000005ff007221 */ /* 0x010fc60000000000 */
[----:B------:R1:W-:Y:S04]  /*11fb0*/  STL [R1+0x638], R2 ;  /* 0x0006380201007387 */ /* 0x0003e80000100800 */
[----:B------:R2:W-:Y:S04]  /*11fc0*/  STL [R1+0x63c], R3 ;  /* 0x00063c0301007387 */ /* 0x0005e80000100800 */
[----:B------:R3:W-:Y:S01]  /*11fd0*/  STL [R1+0x640], R0 ;  /* 0x0006400001007387 */ /* 0x0007e20000100800 */
[----:B-1----:R-:W-:-:S01]  /*11fe0*/  FADD R2, RZ, R6 ;  /* 0x00000006ff027221 */ /* 0x002fc20000000000 */
        /* <DEDUP_REMOVED lines=48> */
[----:B--2---:R-:W-:Y:S02]  /*122f0*/  FADD R3, RZ, R103 ;  /* 0x00000067ff037221 */ /* 0x004fe40000000000 */
[----:B---3--:R-:W2:Y:S04]  /*12300*/  LDL R0, [R1+0x5a4] ;  /* 0x0005a40001007983 */ /* 0x008ea80000100800 */
[----:B------:R1:W-:Y:S04]  /*12310*/  STL [R1+0x6a4], R2 ;  /* 0x0006a40201007387 */ /* 0x0003e80000100800 */
[----:B-1----:R-:W3:Y:S04]  /*12320*/  LDL R2, [R1+0x5a8] ;  /* 0x0005a80001027983 */ /* 0x002ee80000100800 */
[----:B------:R1:W-:Y:S04]  /*12330*/  STL [R1+0x6a8], R3 ;  /* 0x0006a80301007387 */ /* 0x0003e80000100800 */
[----:B------:R-:W4:Y:S04]  /*12340*/  LDL R4, [R1+0x5b0] ;  /* 0x0005b00001047983 */ /* 0x000f280000100800 */
[----:B------:R-:W4:Y:S04]  /*12350*/  LDL R5, [R1+0x5b4] ;  /* 0x0005b40001057983 */ /* 0x000f280000100800 */
[----:B-1----:R-:W4:Y:S04]  /*12360*/  LDL R3, [R1+0x5ac] ;  /* 0x0005ac0001037983 */ /* 0x002f280000100800 */
        /* <DEDUP_REMOVED lines=26> */
[----:B--2---:R-:W-:-:S05]  /*12510*/  FADD R0, RZ, R0 ;  /* 0x00000000ff007221 */ /* 0x004fca0000000000 */
[----:B------:R3:W-:Y:S02]  /*12520*/  STL [R1+0x6ac], R0 ;  /* 0x0006ac0001007387 */ /* 0x0007e40000100800 */
[----:B---3--:R-:W-:-:S05]  /*12530*/  FADD R0, RZ, R2 ;  /* 0x00000002ff007221 */ /* 0x008fca0000000000 */
[----:B------:R1:W-:Y:S01]  /*12540*/  STL [R1+0x6b0], R0 ;  /* 0x0006b00001007387 */ /* 0x0003e20000100800 */
[----:B----4-:R-:W-:-:S01]  /*12550*/  FADD R2, RZ, R3 ;  /* 0x00000003ff027221 */ /* 0x010fc20000000000 */
[----:B------:R-:W-:Y:S01]  /*12560*/  FADD R3, RZ, R4 ;  /* 0x00000004ff037221 */ /* 0x000fe20000000000 */
[----:B-1----:R-:W-:-:S03]  /*12570*/  FADD R0, RZ, R5 ;  /* 0x00000005ff007221 */ /* 0x002fc60000000000 */
        /* <DEDUP_REMOVED lines=549> */
[----:B------:R-:W4:Y:S04]  /*147d0*/  LDL R104, [R1] ;  /* 0x0000000001687983 */ /* 0x000f280000100800 */
        /* <DEDUP_REMOVED lines=192> */
[----:B-1----:R-:W-:Y:S01]  /*153e0*/  FADD R0, RZ, R4 ;  /* 0x00000004ff007221 */ /* 0x002fe20000000000 */
[----:B------:R-:W-:-:S03]  /*153f0*/  FADD R3, RZ, R5 ;  /* 0x00000005ff037221 */ /* 0x000fc60000000000 */
[----:B------:R1:W-:Y:S04]  /*15400*/  STL [R1+0xa94], R2 ;  /* 0x000a940201007387 */ /* 0x0003e80000100800 */
[----:B------:R2:W-:Y:S01]  /*15410*/  STL [R1+0xa98], R0 ;  /* 0x000a980001007387 */ /* 0x0005e20000100800 */
[----:B-1----:R-:W-:-:S03]  /*15420*/  FADD R2, RZ, R6 ;  /* 0x00000006ff027221 */ /* 0x002fc60000000000 */
[----:B------:R1:W-:Y:S01]  /*15430*/  STL [R1+0xa9c], R3 ;  /* 0x000a9c0301007387 */ /* 0x0003e20000100800 */
[----:B--2---:R-:W-:-:S03]  /*15440*/  FADD R0, RZ, R7 ;  /* 0x00000007ff007221 */ /* 0x004fc60000000000 */
        /* <DEDUP_REMOVED lines=48> */
[----:B------:R-:W2:Y:S04]  /*15750*/  LDL R103, [R1+0x100] ;  /* 0x0001000001677983 */ /* 0x000ea80000100800 */
[----:B------:R3:W-:Y:S04]  /*15760*/  STL [R1+0xb00], R2 ;  /* 0x000b000201007387 */ /* 0x0007e80000100800 */
[----:B------:R-:W4:Y:S04]  /*15770*/  LDL R104, [R1+0x104] ;  /* 0x0001040001687983 */ /* 0x000f280000100800 */
[----:B------:R0:W-:Y:S04]  /*15780*/  STL [R1+0xb04], R0 ;  /* 0x000b040001007387 */ /* 0x0001e80000100800 */
        /* <DEDUP_REMOVED lines=26> */
[----:B-1----:R-:W4:Y:S04]  /*15930*/  LDL R3, [R1+0x170] ;  /* 0x0001700001037983 */ /* 0x002f280000100800 */
[----:B---3--:R-:W3:Y:S04]  /*15940*/  LDL R2, [R1+0x174] ;  /* 0x0001740001027983 */ /* 0x008ee80000100800 */
[----:B0-----:R-:W3:Y:S01]  /*15950*/  LDL R0, [R1+0x178] ;  /* 0x0001780001007983 */ /* 0x001ee20000100800 */
[----:B--2---:R-:W-:-:S05]  /*15960*/  FADD R103, RZ, R103 ;  /* 0x00000067ff677221 */ /* 0x004fca0000000000 */
[----:B------:R0:W-:Y:S01]  /*15970*/  STL [R1+0xb08], R103 ;  /* 0x000b086701007387 */ /* 0x0001e20000100800 */
[----:B----4-:R-:W-:-:S03]  /*15980*/  FADD R104, RZ, R104 ;  /* 0x00000068ff687221 */ /* 0x010fc60000000000 */
[----:B0-----:R-:W2:Y:S01]  /*15990*/  LDL.LU R103, [R1+0xf20] ;  /* 0x000f200001677983 */ /* 0x001ea20000300800 */
[----:B------:R-:W-:-:S03]  /*159a0*/  FADD R105, RZ, R105 ;  /* 0x00000069ff697221 */ /* 0x000fc60000000000 */
[----:B------:R0:W-:Y:S01]  /*159b0*/  STL [R1+0xb0c], R104 ;  /* 0x000b0c6801007387 */ /* 0x0001e20000100800 */
[----:B------:R-:W-:-:S01]  /*159c0*/  FADD R106, RZ, R106 ;  /* 0x0000006aff6a7221 */ /* 0x000fc20000000000 */
[----:B------:R-:W-:Y:S02]  /*159d0*/  FADD R107, RZ, R107 ;  /* 0x0000006bff6b7221 */ /* 0x000fe40000000000 */
[----:B0-----:R-:W4:Y:S01]  /*159e0*/  LDL.LU R104, [R1+0xf1c] ;  /* 0x000f1c0001687983 */ /* 0x001f220000300800 */
[----:B------:R-:W-:-:S03]  /*159f0*/  FADD R108, RZ, R108 ;  /* 0x0000006cff6c7221 */ /* 0x000fc60000000000 */
[----:B------:R0:W-:Y:S01]  /*15a00*/  STL [R1+0xb10], R105 ;  /* 0x000b106901007387 */ /* 0x0001e20000100800 */
[----:B------:R-:W-:-:S01]  /*15a10*/  FADD R109, RZ, R109 ;  /* 0x0000006dff6d7221 */ /* 0x000fc20000000000 */
[----:B------:R-:W-:Y:S02]  /*15a20*/  FADD R110, RZ, R110 ;  /* 0x0000006eff6e7221 */ /* 0x000fe40000000000 */
[----:B0-----:R-:W4:Y:S04]  /*15a30*/  LDL.LU R105, [R1+0xf18] ;  /* 0x000f180001697983 */ /* 0x001f280000300800 */
[----:B------:R0:W-:Y:S01]  /*15a40*/  STL [R1+0xb14], R106 ;  /* 0x000b146a01007387 */ /* 0x0001e20000100800 */
[----:B------:R-:W-:-:S01]  /*15a50*/  FADD R111, RZ, R111 ;  /* 0x0000006fff6f7221 */ /* 0x000fc20000000000 */
[----:B------:R-:W-:-:S02]  /*15a60*/  FADD R112, RZ, R112 ;  /* 0x00000070ff707221 */ /* 0x000fc40000000000 */
[----:B0-----:R-:W4:Y:S04]  /*15a70*/  LDL.LU R106, [R1+0xf14] ;  /* 0x000f1400016a7983 */ /* 0x001f280000300800 */
[----:B------:R0:W-:Y:S01]  /*15a80*/  STL [R1+0xb18], R107 ;  /* 0x000b186b01007387 */ /* 0x0001e20000100800 */
[----:B------:R-:W-:-:S01]  /*15a90*/  FADD R113, RZ, R113 ;  /* 0x00000071ff717221 */ /* 0x000fc20000000000 */
[----:B------:R-:W-:Y:S02]  /*15aa0*/  FADD R114, RZ, R114 ;  /* 0x00000072ff727221 */ /* 0x000fe40000000000 */
[----:B0-----:R-:W4:Y:S04]  /*15ab0*/  LDL.LU R107, [R1+0xf10] ;  /* 0x000f1000016b7983 */ /* 0x001f280000300800 */
[----:B------:R0:W-:Y:S01]  /*15ac0*/  STL [R1+0xb1c], R108 ;  /* 0x000b1c6c01007387 */ /* 0x0001e20000100800 */
[----:B------:R-:W-:-:S03]  /*15ad0*/  FADD R115, RZ, R115 ;  /* 0x00000073ff737221 */ /* 0x000fc60000000000 */
        /* <DEDUP_REMOVED lines=36> */
[----:B0-----:R1:W5:Y:S04]  /*15d20*/  LDL.LU R14, [R1+0xedc] ;  /* 0x000edc00010e7983 */ /* 0x0013680000300800 */
        /* <DEDUP_REMOVED lines=13> */
[----:B---3--:R-:W-:-:S03]  /*15e00*/  FADD R2, RZ, R2 ;  /* 0x00000002ff027221 */ /* 0x008fc60000000000 */
[----:B0-----:R1:W5:Y:S04]  /*15e10*/  LDL.LU R9, [R1+0xec8] ;  /* 0x000ec80001097983 */ /* 0x0013680000300800 */
[----:B------:R0:W-:Y:S01]  /*15e20*/  STL [R1+0xb64], R8 ;  /* 0x000b640801007387 */ /* 0x0001e20000100800 */
[----:B------:R-:W-:-:S03]  /*15e30*/  FADD R0, RZ, R0 ;  /* 0x00000000ff007221 */ /* 0x000fc60000000000 */
[----:B0-----:R1:W5:Y:S04]  /*15e40*/  LDL.LU R8, [R1+0xec4] ;  /* 0x000ec40001087983 */ /* 0x0013680000300800 */
[----:B------:R0:W-:Y:S04]  /*15e50*/  STL [R1+0xb68], R7 ;  /* 0x000b680701007387 */ /* 0x0001e80000100800 */
        /* <DEDUP_REMOVED lines=13> */
[----:B------:R0:W-:Y:S02]  /*15f30*/  STL [R1+0xb84], R15 ;  /* 0x000b840f01007387 */ /* 0x0001e40000100800 */
[----:B0-----:R-:W-:-:S05]  /*15f40*/  FADD R15, RZ, R120 ;  /* 0x00000078ff0f7221 */ /* 0x001fca0000000000 */
        /* <DEDUP_REMOVED lines=349> */
[----:B--2---:R-:W-:-:S05]  /*17520*/  FADD R15, RZ, R103 ;  /* 0x00000067ff0f7221 */ /* 0x004fca0000000000 */
[----:B------:R4:W-:Y:S02]  /*17530*/  STL [R1+0xe44], R15 ;  /* 0x000e440f01007387 */ /* 0x0009e40000100800 */
[----:B----4-:R-:W-:-:S05]  /*17540*/  FADD R15, RZ, R104 ;  /* 0x00000068ff0f7221 */ /* 0x010fca0000000000 */
        /* <DEDUP_REMOVED lines=31> */
.L_x_22:
[----:B------:R-:W-:Y:S01]  /*17740*/  UIADD3 UR11, UR5, 0x1, URZ ;  /* 0x00000001050b7890 */ /* 0x000fe2000fffe03f */
[----:B------:R-:W-:-:S03]  /*17750*/  UMOV UR17, 0x1 ;  /* 0x0000000100117882 */ /* 0x000fc60000000000 */
[----:B------:R-:W-:-:S04]  /*17760*/  UISETP.NE.AND UP0, UPT, UR11, 0x2, UPT ;  /* 0x000000020b00788c */ /* 0x000fc8000bf05270 */
[----:B------:R-:W-:Y:S02]  /*17770*/  USEL UR14, URZ, 0x1, UP0 ;  /* 0x000000013f0e7887 */ /* 0x000fe40008000000 */
[----:B------:R-:W-:Y:S02]  /*17780*/  USEL UR11, UR11, URZ, UP0 ;  /* 0x0000003f0b0b7287 */ /* 0x000fe40008000000 */
[----:B------:R-:W-:-:S12]  /*17790*/  ULOP3.LUT UR14, UR4, UR14, URZ, 0x3c, !UPT ;  /* 0x0000000e040e7292 */ /* 0x000fd8000f8e3c3f */
.L_x_17:
[----:B------:R-:W-:-:S04]  /*177a0*/  UISETP.LT.AND UP0, UPT, UR24, 0x1, UPT ;  /* 0x000000011800788c */ /* 0x000fc8000bf01270 */
[----:B------:R-:W-:-:S04]  /*177b0*/  USEL UR9, UR24, 0x1, UP0 ;  /* 0x0000000118097887 */ /* 0x000fc80008000000 */
[----:B------:R-:W-:-:S04]  /*177c0*/  UIADD3 UR15, UR24, -UR9, URZ ;  /* 0x80000009180f7290 */ /* 0x000fc8000fffe03f */
[----:B------:R-:W-:-:S06]  /*177d0*/  UISETP.GE.AND UP0, UPT, UR15, 0x1, UPT ;  /* 0x000000010f00788c */ /* 0x000fcc000bf06270 */
[----:B------:R-:W-:-:S13]  /*177e0*/  PLOP3.LUT P0, PT, PT, PT, UP0, 0x80, 0x0 ;  /* 0x000000000000781c */ /* 0x000fda0003f0f008 */
[----:B------:R-:W-:Y:S05]  /*177f0*/  @!P0 BRA `(.L_x_23) ;  /* 0x0000015400a88947 */ /* 0x000fea0003800000 */
[----:B------:R-:W-:Y:S01]  /*17800*/  UMOV UR9, UR5 ;  /* 0x0000000500097c82 */ /* 0x000fe20008000000 */
[----:B------:R-:W-:-:S05]  /*17810*/  ULDC UR10, c[0x0][0x50c] ;  /* 0x00014300000a7ab9 */ /* 0x000fca0000000800 */
.L_x_31:
[----:B------:R-:W-:-:S06]  /*17820*/  UISETP.NE.AND UP0, UPT, UR8, 0x3, UPT ;  /* 0x000000030800788c */ /* 0x000fcc000bf05270 */
[----:B------:R-:W-:-:S13]  /*17830*/  PLOP3.LUT P1, PT, PT, PT, UP0, 0x80, 0x0 ;  /* 0x000000000000781c */ /* 0x000fda0003f2f008 */
[----:B------:R-:W-:Y:S05]  /*17840*/  @!P1 BRA `(.L_x_24) ;  /* 0x0000000000049947 */ /* 0x000fea0003800000 */
[----:B------:R-:W-:Y:S01]  /*17850*/  BPT.TRAP 0x1 ;  /* 0x000000040000795c */ /* 0x000fe20000300000 */
.L_x_24:
[----:B------:R-:W2:Y:S01]  /*17860*/  S2UR UR18, SR_CgaCtaId ;  /* 0x00000000001279c3 */ /* 0x000ea20000008800 */
[----:B------:R-:W-:Y:S01]  /*17870*/  UMOV UR12, 0x400 ;  /* 0x00000400000c7882 */ /* 0x000fe20000000000 */
[----:B-1----:R-:W-:-:S05]  /*17880*/  IMAD.U32 R15, RZ, RZ, UR14 ;  /* 0x0000000eff0f7e24 */ /* 0x002fca000f8e00ff */
[----:B------:R-:W-:Y:S01]  /*17890*/  SHF.L.U32 R15, R15, 0x1f, RZ ;  /* 0x0000001f0f0f7819 */ /* 0x000fe200000006ff */
[----:B--2---:R-:W-:-:S04]  /*178a0*/  ULEA UR12, UR18, UR12, 0x18 ;  /* 0x0000000c120c7291 */ /* 0x004fc8000f8ec03f */
[----:B------:R-:W-:-:S09]  /*178b0*/  ULEA UR18, UR11, UR12, 0x3 ;  /* 0x0000000c0b127291 */ /* 0x000fd2000f8e183f */
[----:B------:R1:W2:Y:S01]  /*178c0*/  SYNCS.PHASECHK.TRANS64.TRYWAIT P0, [UR18], R15 ;  /* 0x0000000fff0075a7 */ /* 0x0002a20008000152 */
[----:B------:R-:W-:Y:S05]  /*178d0*/  @!P1 BRA `(.L_x_25) ;  /* 0x0000000000049947 */ /* 0x000fea0003800000 */
[----:B------:R-:W-:Y:S01]  /*178e0*/  BPT.TRAP 0x1 ;  /* 0x000000040000795c */ /* 0x000fe20000300000 */
.L_x_25:
[----:B--2---:R-:W-:Y:S05]  /*178f0*/  @P0 BRA `(.L_x_26) ;  /* 0x0000000000080947 */ /* 0x004fea0003800000 */
[----:B------:R-:W2:Y:S02]  /*17900*/  SYNCS.PHASECHK.TRANS64.TRYWAIT P0, [UR18], R15 ;  /* 0x0000000fff0075a7 */ /* 0x000ea40008000152 */
[----:B--2---:R-:W-:Y:S05]  /*17910*/  @!P0 BRA `(.L_x_27) ;  /* 0x000005f000508947 */ /* 0x004fea0003800000 */
.L_x_26:
[----:B-----5:R-:W-:Y:S04]  /*17920*/  STL.64 [R1+0x1e48], R214 ;  /* 0x001e48d601007387 */ /* 0x020fe80000100a00 */
        /* <DEDUP_REMOVED lines=47> */
[----:B--2---:R-:W2:Y:S04]  /*17c20*/  LDL.LU.64 R120, [R1+0x480] ;  /* 0x0004800001787983 */ /* 0x004ea80000300a00 */
        /* <DEDUP_REMOVED lines=95> */
[----:B---3--:R-:W3:Y:S04]  /*18220*/  LDL.LU.64 R24, [R1] ;  /* 0x0000000001187983 */ /* 0x008ee80000300a00 */
        /* <DEDUP_REMOVED lines=49> */
[----:B------:R-:W-:Y:S01]  /*18540*/  UISETP.NE.AND UP0, UPT, UR16, URZ, UPT ;  /* 0x0000003f1000728c */ /* 0x000fe2000bf05270 */
[----:B------:R-:W-:Y:S01]  /*18550*/  STL [R1+0x19cc], R234 ;  /* 0x0019ccea01007387 */ /* 0x000fe20000100800 */
[----:B------:R-:W-:-:S02]  /*18560*/  USHF.R.U32.HI UR18, URZ, 0x4, UR18 ;  /* 0x000000043f127899 */ /* 0x000fc40008011612 */
[----:B------:R-:W-:Y:S01]  /*18570*/  USEL UR17, UR17, URZ, !UP0 ;  /* 0x0000003f11117287 */ /* 0x000fe2000c000000 */
[----:B------:R-:W-:Y:S01]  /*18580*/  STL [R1+0x19c8], R235 ;  /* 0x0019c8eb01007387 */ /* 0x000fe20000100800 */
[----:B------:R-:W-:Y:S02]  /*18590*/  ULOP3.LUT UR18, UR18, 0x3fff, URZ, 0xc0, !UPT ;  /* 0x00003fff12127892 */ /* 0x000fe4000f8ec03f */
[----:B------:R-:W-:Y:S01]  /*185a0*/  ULOP3.LUT UR28, UR13, 0x10000, URZ, 0xfc, !UPT ;  /* 0x000100000d1c7892 */ /* 0x000fe2000f8efc3f */
[----:B------:R-:W-:Y:S01]  /*185b0*/  STL [R1+0x19c4], R232 ;  /* 0x0019c4e801007387 */ /* 0x000fe20000100800 */
[----:B------:R-:W-:Y:S02]  /*185c0*/  ULOP3.LUT UR18, UR18, 0x10000, URZ, 0xfc, !UPT ;  /* 0x0001000012127892 */ /* 0x000fe4000f8efc3f */
[----:B------:R-:W-:Y:S01]  /*185d0*/  UISETP.NE.U32.AND UP0, UPT, UR17, URZ, UPT ;  /* 0x0000003f1100728c */ /* 0x000fe2000bf05070 */
[----:B------:R-:W-:Y:S01]  /*185e0*/  STL [R1+0x19c0], R233 ;  /* 0x0019c0e901007387 */ /* 0x000fe20000100800 */
[----:B------:R-:W-:-:S02]  /*185f0*/  UIMAD UR28, UR11, 0xc00, UR28 ;  /* 0x00000c000b1c78a4 */ /* 0x000fc4000f8e021c */
[----:B------:R-:W-:Y:S01]  /*18600*/  UIMAD UR29, UR11, 0xc00, UR18 ;  /* 0x00000c000b1d78a4 */ /* 0x000fe2000f8e0212 */
[----:B------:R-:W-:Y:S01]  /*18610*/  STL [R1+0x19bc], R230 ;  /* 0x0019bce601007387 */ /* 0x000fe20000100800 */
[----:B------:R-:W-:Y:S01]  /*18620*/  UMOV UR17, 0x40000040 ;  /* 0x4000004000117882 */ /* 0x000fe20000000000 */
[----:B------:R-:W-:Y:S02]  /*18630*/  UMOV UR19, 0x40000040 ;  /* 0x4000004000137882 */ /* 0x000fe40000000000 */
[----:B------:R-:W-:Y:S01]  /*18640*/  UMOV UR16, UR28 ;  /* 0x0000001c00107c82 */ /* 0x000fe20008000000 */
[----:B------:R-:W-:Y:S01]  /*18650*/  STL [R1+0x19b8], R231 ;  /* 0x0019b8e701007387 */ /* 0x000fe20000100800 */
[----:B------:R-:W-:Y:S02]  /*18660*/  UMOV UR18, UR29 ;  /* 0x0000001d00127c82 */ /* 0x000fe40008000000 */
[----:B------:R-:W-:Y:S01]  /*18670*/  QGMMA.64x192x32.F32.E4M3.E4M3 R120, gdesc[UR16], R120, UP0, gsb0 ;  /* 0x02e00000107879f3 */ /* 0x000fe2000b800878 */
[----:B------:R-:W-:Y:S04]  /*18680*/  STL [R1+0x19b4], R228 ;  /* 0x0019b4e401007387 */ /* 0x000fe80000100800 */
        /* <DEDUP_REMOVED lines=33> */
[----:B------:R2:W-:Y:S04]  /*188a0*/  STL [R1+0x14ac], R2 ;  /* 0x0014ac0201007387 */ /* 0x0005e80000100800 */
[----:B------:R4:W-:Y:S01]  /*188b0*/  STL [R1+0x14a8], R0 ;  /* 0x0014a80001007387 */ /* 0x0009e20000100800 */
[----:B------:R-:W-:Y:S01]  /*188c0*/  UIADD3 UR22, UR29, 0x600, URZ ;  /* 0x000006001d167890 */ /* 0x000fe2000fffe03f */
[----:B------:R-:W-:Y:S01]  /*188d0*/  UMOV UR20, UR16 ;  /* 0x0000001000147c82 */ /* 0x000fe20008000000 */
[----:B------:R-:W-:Y:S01]  /*188e0*/  UMOV UR21, UR17 ;  /* 0x0000001100157c82 */ /* 0x000fe20008000000 */
[----:B------:R-:W-:Y:S01]  /*188f0*/  UMOV UR23, 0x40000040 ;  /* 0x4000004000177882 */ /* 0x000fe20000000000 */
[----:B------:R-:W-:-:S02]  /*18900*/  WARPGROUP.DEPBAR.LE gsb0, 0x0 ;  /* 0x00008000000079c5 */ /* 0x000fc40000010000 */
[----:B------:R-:W-:Y:S01]  /*18910*/  STL.64 [R1+0x480], R120 ;  /* 0x0004807801007387 */ /* 0x000fe20000100a00 */
[----:B--2---:R-:W-:Y:S02]  /*18920*/  IMAD.MOV.U32 R2, RZ, RZ, R214 ;  /* 0x000000ffff027224 */ /* 0x004fe400078e00d6 */
[----:B----4-:R-:W-:Y:S01]  /*18930*/  IMAD.MOV.U32 R0, RZ, RZ, R215 ;  /* 0x000000ffff007224 */ /* 0x010fe200078e00d7 */
        /* <DEDUP_REMOVED lines=20> */
[----:B-1----:R-:W-:Y:S01]  /*18a80*/  IMAD.MOV.U32 R15, RZ, RZ, R201 ;  /* 0x000000ffff0f7224 */ /* 0x002fe200078e00c9 */
        /* <DEDUP_REMOVED lines=10> */
[----:B------:R-:W-:-:S03]  /*18b30*/  IMAD.MOV.U32 R23, RZ, RZ, R193 ;  /* 0x000000ffff177224 */ /* 0x000fc600078e00c1 */
        /* <DEDUP_REMOVED lines=12> */
[----:B------:R-:W-:Y:S01]  /*18c00*/  QGMMA.64x192x32.F32.E4M3.E4M3 R24, gdesc[UR20], R24, UP0, gsb0 ;  /* 0x02e00000141879f3 */ /* 0x000fe2000b800818 */
        /* <DEDUP_REMOVED lines=13> */
[----:B------:R1:W-:Y:S04]  /*18ce0*/  STL [R1+0x5a0], R192 ;  /* 0x0005a0c001007387 */ /* 0x0003e80000100800 */
        /* <DEDUP_REMOVED lines=48> */
[----:B------:R-:W-:-:S03]  /*18ff0*/  WARPGROUP.DEPBAR.LE gsb0, 0x0 ;  /* 0x00008000000079c5 */ /* 0x000fc60000010000 */
[----:B------:R1:W-:Y:S04]  /*19000*/  STL.64 [R1], R24 ;  /* 0x0000001801007387 */ /* 0x0003e80000100a00 */
        /* <DEDUP_REMOVED lines=47> */
[----:B-1----:R-:W2:Y:S04]  /*19300*/  LDL.LU.64 R24, [R1+0x300] ;  /* 0x0003000001187983 */ /* 0x002ea80000300a00 */
[----:B---3--:R-:W3:Y:S04]  /*19310*/  LDL.LU.64 R26, [R1+0x308] ;  /* 0x00030800011a7983 */ /* 0x008ee80000300a00 */
[----:B----4-:R-:W3:Y:S04]  /*19320*/  LDL.LU.64 R28, [R1+0x310] ;  /* 0x00031000011c7983 */ /* 0x010ee80000300a00 */
        /* <DEDUP_REMOVED lines=35> */
[----:B--2---:R-:W3:Y:S04]  /*19560*/  LDL.LU.64 R100, [R1+0x430] ;  /* 0x0004300001647983 */ /* 0x004ee80000300a00 */
        /* <DEDUP_REMOVED lines=10> */
[----:B------:R-:W-:Y:S01]  /*19610*/  WARPGROUP.ARRIVE ;  /* 0x00000000000079c5 */ /* 0x000fe20000000000 */
[----:B------:R-:W-:-:S07]  /*19620*/  UMOV UR21, 0x40000040 ;  /* 0x4000004000157882 */ /* 0x000fce0000000000 */
[----:B------:R-:W-:Y:S01]  /*19630*/  QGMMA.64x192x32.F32.E4M3.E4M3 R120, gdesc[UR20], R120, UP0, gsb0 ;  /* 0x02e00000147879f3 */ /* 0x000fe2000b800878 */
[----:B------:R-:W-:Y:S01]  /*19640*/  UMOV UR16, UR20 ;  /* 0x0000001400107c82 */ /* 0x000fe20008000000 */
[----:B------:R-:W-:Y:S01]  /*19650*/  UMOV UR17, UR21 ;  /* 0x0000001500117c82 */ /* 0x000fe20008000000 */
        /* <DEDUP_REMOVED lines=99> */
[----:B------:R-:W-:-:S02]  /*19c90*/  WARPGROUP.DEPBAR.LE gsb0, 0x0 ;  /* 0x00008000000079c5 */ /* 0x000fc40000010000 */
        /* <DEDUP_REMOVED lines=108> */
[----:B------:R-:W-:-:S07]  /*1a360*/  UMOV UR17, 0x40000040 ;  /* 0x4000004000117882 */ /* 0x000fce0000000000 */
[----:B------:R-:W-:Y:S01]  /*1a370*/  QGMMA.64x192x32.F32.E4M3.E4M3 R120, gdesc[UR16], R120, UP0, gsb0 ;  /* 0x02e00000107879f3 */ /* 0x000fe2000b800878 */
[----:B------:R-:W-:Y:S01]  /*1a380*/  UMOV UR18, UR22 ;  /* 0x0000001600127c82 */ /* 0x000fe20008000000 */
[----:B------:R-:W-:Y:S01]  /*1a390*/  UMOV UR19, UR23 ;  /* 0x0000001700137c82 */ /* 0x000fe20008000000 */
[----:B------:R-:W-:Y:S02]  /*1a3a0*/  WARPGROUP.DEPBAR.LE gsb0, 0x0 ;  /* 0x00008000000079c5 */ /* 0x000fe40000010000 */
        /* <DEDUP_REMOVED lines=24> */
[----:B---3--:R-:W-:-:S03]  /*1a530*/  WARPGROUP.ARRIVE ;  /* 0x00000000000079c5 */ /* 0x008fc60000000000 */
[----:B------:R3:W-:Y:S03]  /*1a540*/  STL.64 [R1+0x240], R168 ;  /* 0x000240a801007387 */ /* 0x0007e60000100a00 */
[----:B------:R-:W-:Y:S01]  /*1a550*/  QGMMA.64x192x32.F32.E4M3.E4M3 R24, gdesc[UR16], R24, UP0, gsb0 ;  /* 0x02e00000101879f3 */ /* 0x000fe2000b800818 */
        /* <DEDUP_REMOVED lines=23> */
[----:B0-----:R-:W3:Y:S04]  /*1a6d0*/  LDL.LU R120, [R1+0x480] ;  /* 0x0004800001787983 */ /* 0x001ee80000300800 */
[----:B------:R-:W3:Y:S04]  /*1a6e0*/  LDL.LU R121, [R1+0x484] ;  /* 0x0004840001797983 */ /* 0x000ee80000300800 */
[----:B-1----:R-:W3:Y:S04]  /*1a6f0*/  LDL.LU R122, [R1+0x488] ;  /* 0x00048800017a7983 */ /* 0x002ee80000300800 */
[----:B------:R-:W3:Y:S04]  /*1a700*/  LDL.LU R123, [R1+0x48c] ;  /* 0x00048c00017b7983 */ /* 0x000ee80000300800 */
[----:B--2---:R-:W2:Y:S04]  /*1a710*/  LDL.LU R124, [R1+0x490] ;  /* 0x00049000017c7983 */ /* 0x004ea80000300800 */
[----:B------:R-:W2:Y:S04]  /*1a720*/  LDL.LU R125, [R1+0x494] ;  /* 0x00049400017d7983 */ /* 0x000ea80000300800 */
[----:B----4-:R-:W2:Y:S04]  /*1a730*/  LDL.LU R126, [R1+0x498] ;  /* 0x00049800017e7983 */ /* 0x010ea80000300800 */
        /* <DEDUP_REMOVED lines=41> */
[----:B---3--:R-:W2:Y:S04]  /*1a9d0*/  LDL.LU R168, [R1+0x540] ;  /* 0x0005400001a87983 */ /* 0x008ea80000300800 */
        /* <DEDUP_REMOVED lines=96> */
[----:B0-----:R-:W3:Y:S04]  /*1afe0*/  LDL.LU.64 R24, [R1] ;  /* 0x0000000001187983 */ /* 0x001ee80000300a00 */
        /* <DEDUP_REMOVED lines=49> */
[----:B------:R-:W-:Y:S01]  /*1b300*/  UIADD3 UR18, UR29, 0x2, URZ ;  /* 0x000000021d127890 */ /* 0x000fe2000fffe03f */
[----:B------:R-:W-:Y:S01]  /*1b310*/  UMOV UR17, 0x40000040 ;  /* 0x4000004000117882 */ /* 0x000fe20000000000 */
[----:B------:R-:W-:-:S07]  /*1b320*/  UMOV UR19, 0x40000040 ;  /* 0x4000004000137882 */ /* 0x000fce0000000000 */
[----:B------:R-:W-:Y:S01]  /*1b330*/  QGMMA.64x192x32.F32.E4M3.E4M3 R120, gdesc[UR16], R120, gsb0 ;  /* 0x02e00000107879f3 */ /* 0x000fe20008000878 */
[----:B------:R-:W-:Y:S01]  /*1b340*/  UIADD3 UR22, UR29, 0x602, URZ ;  /* 0x000006021d167890 */ /* 0x000fe2000fffe03f */
[----:B------:R-:W-:Y:S01]  /*1b350*/  UMOV UR20, UR16 ;  /* 0x0000001000147c82 */ /* 0x000fe20008000000 */
[----:B------:R-:W-:Y:S01]  /*1b360*/  UMOV UR21, UR17 ;  /* 0x0000001100157c82 */ /* 0x000fe20008000000 */
[----:B------:R-:W-:Y:S01]  /*1b370*/  UMOV UR23, 0x40000040 ;  /* 0x4000004000177882 */ /* 0x000fe20000000000 */
        /* <DEDUP_REMOVED lines=24> */
[----:B------:R-:W-:Y:S04]  /*1b500*/  STL.64 [R1+0x530], R164 ;  /* 0x000530a401007387 */ /* 0x000fe80000100a00 */
[----:B------:R-:W-:Y:S01]  /*1b510*/  STL.64 [R1+0x538], R166 ;  /* 0x000538a601007387 */ /* 0x000fe20000100a00 */
[----:B------:R-:W-:Y:S03]  /*1b520*/  QGMMA.64x192x32.F32.E4M3.E4M3 R24, gdesc[UR20], R24, gsb0 ;  /* 0x02e00000141879f3 */ /* 0x000fe60008000818 */
        /* <DEDUP_REMOVED lines=74> */
[----:B------:R0:W-:Y:S01]  /*1b9d0*/  STL.64 [R1], R24 ;  /* 0x0000001801007387 */ /* 0x0001e20000100a00 */
        /* <DEDUP_REMOVED lines=57> */
[----:B------:R2:W-:Y:S04]  /*1bd70*/  STL [R1+0x120], R96 ;  /* 0x0001206001007387 */ /* 0x0005e80000100800 */
        /* <DEDUP_REMOVED lines=72> */
[----:B------:R-:W-:-:S03]  /*1c200*/  IMAD.MOV.U32 R100, RZ, RZ, R234 ;  /* 0x000000ffff647224 */ /* 0x000fc600078e00ea */
        /* <DEDUP_REMOVED lines=8> */
[----:B------:R-:W2:Y:S01]  /*1c290*/  LDL.LU R234, [R1+0x19cc] ;  /* 0x0019cc0001ea7983 */ /* 0x000ea20000300800 */
[----:B------:R-:W-:-:S03]  /*1c2a0*/  IMAD.MOV.U32 R105, RZ, RZ, R231 ;  /* 0x000000ffff697224 */ /* 0x000fc600078e00e7 */
[----:B------:R-:W2:Y:S01]  /*1c2b0*/  LDL.LU R235, [R1+0x19c8] ;  /* 0x0019c80001eb7983 */ /* 0x000ea20000300800 */
[----:B------:R-:W-:-:S03]  /*1c2c0*/  IMAD.MOV.U32 R106, RZ, RZ, R228 ;  /* 0x000000ffff6a7224 */ /* 0x000fc600078e00e4 */
[----:B------:R-:W4:Y:S01]  /*1c2d0*/  LDL.LU R232, [R1+0x19c4] ;  /* 0x0019c40001e87983 */ /* 0x000f220000300800 */
[----:B------:R-:W-:-:S03]  /*1c2e0*/  IMAD.MOV.U32 R107, RZ, RZ, R229 ;  /* 0x000000ffff6b7224 */ /* 0x000fc600078e00e5 */
[----:B------:R-:W4:Y:S01]  /*1c2f0*/  LDL.LU R233, [R1+0x19c0] ;  /* 0x0019c00001e97983 */ /* 0x000f220000300800 */
        /* <DEDUP_REMOVED lines=23> */
[----:B------:R-:W3:Y:S04]  /*1c470*/  LDL.LU R221, [R1+0x1990] ;  /* 0x0019900001dd7983 */ /* 0x000ee80000300800 */
[----:B------:R-:W3:Y:S04]  /*1c480*/  LDL.LU R218, [R1+0x198c] ;  /* 0x00198c0001da7983 */ /* 0x000ee80000300800 */
[----:B------:R-:W3:Y:S04]  /*1c490*/  LDL.LU R219, [R1+0x1988] ;  /* 0x0019880001db7983 */ /* 0x000ee80000300800 */
[----:B------:R-:W3:Y:S04]  /*1c4a0*/  LDL.LU R216, [R1+0x1984] ;  /* 0x0019840001d87983 */ /* 0x000ee80000300800 */
[----:B------:R-:W3:Y:S01]  /*1c4b0*/  LDL.LU R217, [R1+0x1980] ;  /* 0x0019800001d97983 */ /* 0x000ee20000300800 */
[----:B------:R-:W-:Y:S01]  /*1c4c0*/  UIADD3 UR20, UR28, 0x402, URZ ;  /* 0x000004021c147890 */ /* 0x000fe2000fffe03f */
[----:B------:R-:W-:Y:S01]  /*1c4d0*/  WARPGROUP.ARRIVE ;  /* 0x00000000000079c5 */ /* 0x000fe20000000000 */
[----:B------:R-:W-:-:S07]  /*1c4e0*/  UMOV UR21, 0x40000040 ;  /* 0x4000004000157882 */ /* 0x000fce0000000000 */
[----:B------:R-:W-:Y:S03]  /*1c4f0*/  QGMMA.64x192x32.F32.E4M3.E4M3 R120, gdesc[UR20], R120, gsb0 ;  /* 0x02e00000147879f3 */ /* 0x000fe60008000878 */
[----:B------:R-:W-:Y:S02]  /*1c500*/  WARPGROUP.DEPBAR.LE gsb0, 0x0 ;  /* 0x00008000000079c5 */ /* 0x000fe40000010000 */
[----:B--2---:R-:W-:Y:S04]  /*1c510*/  STL.64 [R1+0x17f8], R234 ;  /* 0x0017f8ea01007387 */ /* 0x004fe80000100a00 */
[----:B----4-:R-:W-:Y:S04]  /*1c520*/  STL.64 [R1+0x17f0], R232 ;  /* 0x0017f0e801007387 */ /* 0x010fe80000100a00 */
[----:B---3--:R-:W-:Y:S04]  /*1c530*/  STL.64 [R1+0x17e8], R230 ;  /* 0x0017e8e601007387 */ /* 0x008fe80000100a00 */
        /* <DEDUP_REMOVED lines=141> */
[----:B------:R-:W-:Y:S01]  /*1ce10*/  WARPGROUP.ARRIVE ;  /* 0x00000000000079c5 */ /* 0x000fe20000000000 */
[----:B------:R-:W-:Y:S01]  /*1ce20*/  UMOV UR16, UR20 ;  /* 0x0000001400107c82 */ /* 0x000fe20008000000 */
[----:B------:R-:W-:-:S04]  /*1ce30*/  UMOV UR17, UR21 ;  /* 0x0000001500117c82 */ /* 0x000fc80008000000 */
[----:B------:R-:W-:Y:S01]  /*1ce40*/  QGMMA.64x192x32.F32.E4M3.E4M3 R24, gdesc[UR16], R24, gsb0 ;  /* 0x02e00000101879f3 */ /* 0x000fe20008000818 */
[----:B------:R-:W-:Y:S01]  /*1ce50*/  UIADD3 UR16, UR28, 0x802, URZ ;  /* 0x000008021c107890 */ /* 0x000fe2000fffe03f */
        /* <DEDUP_REMOVED lines=245> */
[----:B------:R-:W-:Y:S01]  /*1ddb0*/  WARPGROUP.ARRIVE ;  /* 0x00000000000079c5 */ /* 0x000fe20000000000 */
[----:B------:R-:W-:Y:S01]  /*1ddc0*/  UMOV UR18, UR22 ;  /* 0x0000001600127c82 */ /* 0x000fe20008000000 */
[----:B------:R-:W-:-:S04]  /*1ddd0*/  UMOV UR19, UR23 ;  /* 0x0000001700137c82 */ /* 0x000fc80008000000 */
[----:B------:R-:W-:Y:S01]  /*1dde0*/  QGMMA.64x192x32.F32.E4M3.E4M3 R24, gdesc[UR16], R24, gsb0 ;  /* 0x02e00000101879f3 */ /* 0x000fe20008000818 */
[----:B------:R-:W-:Y:S02]  /*1ddf0*/  UIADD3 UR16, UR28, 0x4, URZ ;  /* 0x000000041c107890 */ /* 0x000fe4000fffe03f */
[----:B------:R-:W-:Y:S01]  /*1de00*/  UIADD3 UR18, UR29, 0x4, URZ ;  /* 0x000000041d127890 */ /* 0x000fe2000fffe03f */
[----:B------:R-:W-:Y:S01]  /*1de10*/  UMOV UR17, 0x40000040 ;  /* 0x4000004000117882 */ /* 0x000fe20000000000 */
        /* <DEDUP_REMOVED lines=52> */
[----:B0-----:R-:W2:Y:S04]  /*1e160*/  LDL.LU R24, [R1] ;  /* 0x0000000001187983 */ /* 0x001ea80000300800 */
        /* <DEDUP_REMOVED lines=196> */
[----:B------:R-:W-:-:S05]  /*1edb0*/  UMOV UR23, 0x40000040 ;  /* 0x4000004000177882 */ /* 0x000fca0000000000 */
[----:B------:R-:W-:Y:S01]  /*1edc0*/  QGMMA.64x192x32.F32.E4M3.E4M3 R24, gdesc[UR20], R24, gsb0 ;  /* 0x02e00000141879f3 */ /* 0x000fe20008000818 */
[----:B------:R-:W-:Y:S01]  /*1edd0*/  UIADD3 UR20, UR28, 0x404, URZ ;  /* 0x000004041c147890 */ /* 0x000fe2000fffe03f */
[----:B------:R-:W-:Y:S01]  /*1ede0*/  UMOV UR21, 0x40000040 ;  /* 0x4000004000157882 */ /* 0x000fe20000000000 */
[----:B------:R-:W-:Y:S02]  /*1edf0*/  WARPGROUP.DEPBAR.LE gsb0, 0x0 ;  /* 0x00008000000079c5 */ /* 0x000fe40000010000 */
        /* <DEDUP_REMOVED lines=50> */
[----:B0-----:R-:W3:Y:S04]  /*1f120*/  LDL.LU.64 R24, [R1+0x180] ;  /* 0x0001800001187983 */ /* 0x001ee80000300a00 */
[----:B-1----:R-:W3:Y:S04]  /*1f130*/  LDL.LU.64 R26, [R1+0x188] ;  /* 0x00018800011a7983 */ /* 0x002ee80000300a00 */
        /* <DEDUP_REMOVED lines=15> */
[----:B----4-:R-:W2:Y:S04]  /*1f230*/  LDL.LU.64 R58, [R1+0x208] ;  /* 0x00020800013a7983 */ /* 0x010ea80000300a00 */
[----:B------:R-:W2:Y:S04]  /*1f240*/  LDL.LU.64 R60, [R1+0x210] ;  /* 0x00021000013c7983 */ /* 0x000ea80000300a00 */
[----:B------:R-:W2:Y:S04]  /*1f250*/  LDL.LU.64 R62, [R1+0x218] ;  /* 0x00021800013e7983 */ /* 0x000ea80000300a00 */
[----:B------:R-:W2:Y:S04]  /*1f260*/  LDL.LU.64 R64, [R1+0x220] ;  /* 0x0002200001407983 */ /* 0x000ea80000300a00 */
[----:B------:R-:W2:Y:S04]  /*1f270*/  LDL.LU.64 R66, [R1+0x228] ;  /* 0x0002280001427983 */ /* 0x000ea80000300a00 */
[----:B------:R-:W2:Y:S04]  /*1f280*/  LDL.LU.64 R68, [R1+0x230] ;  /* 0x0002300001447983 */ /* 0x000ea80000300a00 */
[----:B---3--:R-:W2:Y:S04]  /*1f290*/  LDL.LU.64 R70, [R1+0x238] ;  /* 0x0002380001467983 */ /* 0x008ea80000300a00 */
        /* <DEDUP_REMOVED lines=121> */
[----:B------:R-:W-:Y:S01]  /*1fa30*/  UMOV UR16, UR20 ;  /* 0x0000001400107c82 */ /* 0x000fe20008000000 */
[----:B------:R-:W-:Y:S01]  /*1fa40*/  UMOV UR17, UR21 ;  /* 0x0000001500117c82 */ /* 0x000fe20008000000 */
[----:B---3--:R-:W-:-:S06]  /*1fa50*/  WARPGROUP.ARRIVE ;  /* 0x00000000000079c5 */ /* 0x008fcc0000000000 */
[----:B------:R-:W-:Y:S01]  /*1fa60*/  QGMMA.64x192x32.F32.E4M3.E4M3 R140, gdesc[UR16], R140, gsb0 ;  /* 0x02e00000108c79f3 */ /* 0x000fe2000800088c */
[----:B------:R-:W-:Y:S01]  /*1fa70*/  UIADD3 UR16, UR28, 0x804, URZ ;  /* 0x000008041c107890 */ /* 0x000fe2000fffe03f */
[----:B------:R-:W-:Y:S01]  /*1fa80*/  UMOV UR17, 0x40000040 ;  /* 0x4000004000117882 */ /* 0x000fe20000000000 */
[----:B------:R-:W-:Y:S02]  /*1fa90*/  WARPGROUP.DEPBAR.LE gsb0, 0x0 ;  /* 0x00008000000079c5 */ /* 0x000fe40000010000 */
[----:B--2---:R-:W-:Y:S01]  /*1faa0*/  WARPGROUP.ARRIVE ;  /* 0x00000000000079c5 */ /* 0x004fe20000000000 */
[----:B------:R0:W-:Y:S01]  /*1fab0*/  STL.64 [R1+0x300], R140 ;  /* 0x0003008c01007387 */ /* 0x0001e20000100a00 */
[----:B------:R-:W-:Y:S02]  /*1fac0*/  IMAD.MOV.U32 R23, RZ, RZ, R213 ;  /* 0x000000ffff177224 */ /* 0x000fe400078e00d5 */
[----:B------:R-:W-:Y:S01]  /*1fad0*/  IMAD.MOV.U32 R22, RZ, RZ, R214 ;  /* 0x000000ffff167224 */ /* 0x000fe200078e00d6 */
[----:B------:R1:W-:Y:S10]  /*1fae0*/  STL.64 [R1+0x308], R142 ;  /* 0x0003088e01007387 */ /* 0x0003f40000100a00 */
[----:B------:R-:W-:Y:S01]  /*1faf0*/  QGMMA.64x192x32.F32.E4M3.E4M3 R24, gdesc[UR16], R24, gsb0 ;  /* 0x02e00000101879f3 */ /* 0x000fe20008000818 */
        /* <DEDUP_REMOVED lines=55> */
[----:B------:R4:W-:Y:S01]  /*1fe70*/  STL [R1+0x420], R212 ;  /* 0x000420d401007387 */ /* 0x0009e20000100800 */
[----:B------:R-:W-:-:S02]  /*1fe80*/  WARPGROUP.DEPBAR.LE gsb0, 0x0 ;  /* 0x00008000000079c5 */ /* 0x000fc40000010000 */
[----:B0-----:R-:W-:Y:S02]  /*1fe90*/  IMAD.MOV.U32 R141, RZ, RZ, R118 ;  /* 0x000000ffff8d7224 */ /* 0x001fe400078e0076 */
[----:B------:R-:W-:Y:S02]  /*1fea0*/  IMAD.MOV.U32 R140, RZ, RZ, R119 ;  /* 0x000000ffff8c7224 */ /* 0x000fe400078e0077 */
[----:B-1----:R-:W-:Y:S01]  /*1feb0*/  IMAD.MOV.U32 R143, RZ, RZ, R116 ;  /* 0x000000ffff8f7224 */ /* 0x002fe200078e0074 */
[----:B------:R-:W4:Y:S01]  /*1fec0*/  LDL.LU.64 R118, [R1+0x1678] ;  /* 0x0016780001767983 */ /* 0x000f220000300a00 */
[----:B------:R-:W-:Y:S02]  /*1fed0*/  IMAD.MOV.U32 R142, RZ, RZ, R117 ;  /* 0x000000ffff8e7224 */ /* 0x000fe400078e0075 */
[----:B--2---:R-:W-:Y:S01]  /*1fee0*/  IMAD.MOV.U32 R145, RZ, RZ, R114 ;  /* 0x000000ffff917224 */ /* 0x004fe200078e0072 */
[----:B------:R-:W2:Y:S01]  /*1fef0*/  LDL.LU.64 R116, [R1+0x1670] ;  /* 0x0016700001747983 */ /* 0x000ea20000300a00 */
[----:B------:R-:W-:-:S02]  /*1ff00*/  IMAD.MOV.U32 R144, RZ, RZ, R115 ;  /* 0x000000ffff907224 */ /* 0x000fc400078e0073 */
[----:B---3--:R-:W-:Y:S01]  /*1ff10*/  IMAD.MOV.U32 R147, RZ, RZ, R112 ;  /* 0x000000ffff937224 */ /* 0x008fe200078e0070 */
[----:B------:R-:W2:Y:S01]  /*1ff20*/  LDL.LU.64 R114, [R1+0x1668] ;  /* 0x0016680001727983 */ /* 0x000ea20000300a00 */
[----:B------:R-:W-:Y:S02]  /*1ff30*/  IMAD.MOV.U32 R146, RZ, RZ, R113 ;  /* 0x000000ffff927224 */ /* 0x000fe400078e0071 */
[----:B----4-:R-:W-:Y:S01]  /*1ff40*/  IMAD.MOV.U32 R149, RZ, RZ, R110 ;  /* 0x000000ffff957224 */ /* 0x010fe200078e006e */
[----:B------:R-:W2:Y:S01]  /*1ff50*/  LDL.LU.64 R112, [R1+0x1660] ;  /* 0x0016600001707983 */ /* 0x000ea20000300a00 */
[----:B------:R-:W-:Y:S02]  /*1ff60*/  IMAD.MOV.U32 R148, RZ, RZ, R111 ;  /* 0x000000ffff947224 */ /* 0x000fe400078e006f */
[----:B------:R-:W-:Y:S01]  /*1ff70*/  IMAD.MOV.U32 R151, RZ, RZ, R108 ;  /* 0x000000ffff977224 */ /* 0x000fe200078e006c */
[----:B------:R-:W2:Y:S01]  /*1ff80*/  LDL.LU.64 R110, [R1+0x1658] ;  /* 0x00165800016e7983 */ /* 0x000ea20000300a00 */
[----:B------:R-:W-:-:S02]  /*1ff90*/  IMAD.MOV.U32 R150, RZ, RZ, R109 ;  /* 0x000000ffff967224 */ /* 0x000fc400078e006d */
[----:B------:R-:W-:Y:S01]  /*1ffa0*/  IMAD.MOV.U32 R153, RZ, RZ, R106 ;  /* 0x000000ffff997224 */ /* 0x000fe200078e006a */
[----:B------:R-:W2:Y:S01]  /*1ffb0*/  LDL.LU.64 R108, [R1+0x1650] ;  /* 0x00165000016c7983 */ /* 0x000ea20000300a00 */
[----:B------:R-:W-:Y:S02]  /*1ffc0*/  IMAD.MOV.U32 R152, RZ, RZ, R107 ;  /* 0x000000ffff987224 */ /* 0x000fe400078e006b */
[----:B------:R-:W-:Y:S01]  /*1ffd0*/  IMAD.MOV.U32 R155, RZ, RZ, R104 ;  /* 0x000000ffff9b7224 */ /* 0x000fe200078e0068 */
        /* <DEDUP_REMOVED lines=121> */
[----:B------:R-:W-:-:S03]  /*20770*/  IMAD.MOV.U32 R234, RZ, RZ, R25 ;  /* 0x000000ffffea7224 */ /* 0x000fc600078e0019 */
[----:B------:R-:W2:Y:S01]  /*20780*/  LDL.LU.64 R24, [R1+0x1500] ;  /* 0x0015000001187983 */ /* 0x000ea20000300a00 */
[----:B------:R-:W-:Y:S01]  /*20790*/  UMOV UR18, UR22 ;  /* 0x0000001600127c82 */ /* 0x000fe20008000000 */
[----:B------:R-:W-:Y:S01]  /*207a0*/  UMOV UR19, UR23 ;  /* 0x0000001700137c82 */ /* 0x000fe20008000000 */
[----:B--2---:R-:W-:-:S06]  /*207b0*/  WARPGROUP.ARRIVE ;  /* 0x00000000000079c5 */ /* 0x004fcc0000000000 */
[----:B------:R-:W-:Y:S03]  /*207c0*/  QGMMA.64x192x32.F32.E4M3.E4M3 R24, gdesc[UR16], R24, gsb0 ;  /* 0x02e00000101879f3 */ /* 0x000fe60008000818 */
        /* <DEDUP_REMOVED lines=39> */
[----:B------:R-:W-:Y:S04]  /*20a40*/  STL.64 [R1+0xef0], R42 ;  /* 0x000ef02a01007387 */ /* 0x000fe80000100a00 */
[----:B------:R-:W-:Y:S04]  /*20a50*/  STL.64 [R1+0xee8], R40 ;  /* 0x000ee82801007387 */ /* 0x000fe80000100a00 */
[----:B------:R-:W-:Y:S04]  /*20a60*/  STL.64 [R1+0xee0], R38 ;  /* 0x000ee02601007387 */ /* 0x000fe80000100a00 */
[----:B------:R-:W-:Y:S04]  /*20a70*/  STL.64 [R1+0xed8], R36 ;  /* 0x000ed82401007387 */ /* 0x000fe80000100a00 */
[----:B------:R-:W-:Y:S04]  /*20a80*/  STL.64 [R1+0xed0], R34 ;  /* 0x000ed02201007387 */ /* 0x000fe80000100a00 */
[----:B------:R-:W-:Y:S01]  /*20a90*/  STL.64 [R1+0xec8], R32 ;  /* 0x000ec82001007387 */ /* 0x000fe20000100a00 */
[----:B0-----:R-:W-:-:S03]  /*20aa0*/  IMAD.MOV.U32 R118, RZ, RZ, R141 ;  /* 0x000000ffff767224 */ /* 0x001fc600078e008d */
[----:B------:R-:W-:Y:S01]  /*20ab0*/  STL.64 [R1+0xec0], R30 ;  /* 0x000ec01e01007387 */ /* 0x000fe20000100a00 */
[----:B------:R-:W-:-:S03]  /*20ac0*/  IMAD.MOV.U32 R119, RZ, RZ, R140 ;  /* 0x000000ffff777224 */ /* 0x000fc600078e008c */
[----:B------:R-:W-:Y:S01]  /*20ad0*/  STL.64 [R1+0xeb8], R28 ;  /* 0x000eb81c01007387 */ /* 0x000fe20000100a00 */
[----:B-1----:R-:W-:-:S03]  /*20ae0*/  IMAD.MOV.U32 R116, RZ, RZ, R143 ;  /* 0x000000ffff747224 */ /* 0x002fc600078e008f */
[----:B------:R-:W-:Y:S01]  /*20af0*/  STL.64 [R1+0xeb0], R26 ;  /* 0x000eb01a01007387 */ /* 0x000fe20000100a00 */
[----:B------:R-:W-:-:S03]  /*20b00*/  IMAD.MOV.U32 R117, RZ, RZ, R142 ;  /* 0x000000ffff757224 */ /* 0x000fc600078e008e */
[----:B------:R-:W-:Y:S01]  /*20b10*/  STL.64 [R1+0xea8], R24 ;  /* 0x000ea81801007387 */ /* 0x000fe20000100a00 */
[----:B--2---:R-:W-:Y:S02]  /*20b20*/  IMAD.MOV.U32 R114, RZ, RZ, R145 ;  /* 0x000000ffff727224 */ /* 0x004fe400078e0091 */
[----:B------:R-:W-:Y:S01]  /*20b30*/  IMAD.MOV.U32 R115, RZ, RZ, R144 ;  /* 0x000000ffff737224 */ /* 0x000fe200078e0090 */
[----:B------:R-:W2:Y:S01]  /*20b40*/  LDL.LU.64 R140, [R1] ;  /* 0x00000000018c7983 */ /* 0x000ea20000300a00 */
[----:B---3--:R-:W-:Y:S02]  /*20b50*/  IMAD.MOV.U32 R112, RZ, RZ, R147 ;  /* 0x000000ffff707224 */ /* 0x008fe400078e0093 */
[----:B------:R-:W-:Y:S01]  /*20b60*/  IMAD.MOV.U32 R113, RZ, RZ, R146 ;  /* 0x000000ffff717224 */ /* 0x000fe200078e0092 */
[----:B------:R-:W3:Y:S01]  /*20b70*/  LDL.LU.64 R142, [R1+0x8] ;  /* 0x00000800018e7983 */ /* 0x000ee20000300a00 */
[----:B----4-:R-:W-:Y:S02]  /*20b80*/  IMAD.MOV.U32 R110, RZ, RZ, R149 ;  /* 0x000000ffff6e7224 */ /* 0x010fe400078e0095 */
[----:B------:R-:W-:Y:S01]  /*20b90*/  IMAD.MOV.U32 R111, RZ, RZ, R148 ;  /* 0x000000ffff6f7224 */ /* 0x000fe200078e0094 */
[----:B------:R-:W4:Y:S01]  /*20ba0*/  LDL.LU.64 R144, [R1+0x10] ;  /* 0x0000100001907983 */ /* 0x000f220000300a00 */
[----:B------:R-:W-:-:S02]  /*20bb0*/  IMAD.MOV.U32 R108, RZ, RZ, R151 ;  /* 0x000000ffff6c7224 */ /* 0x000fc400078e0097 */
[----:B------:R-:W-:Y:S01]  /*20bc0*/  IMAD.MOV.U32 R109, RZ, RZ, R150 ;  /* 0x000000ffff6d7224 */ /* 0x000fe200078e0096 */
[----:B------:R-:W2:Y:S01]  /*20bd0*/  LDL.LU.64 R146, [R1+0x18] ;  /* 0x0000180001927983 */ /* 0x000ea20000300a00 */
[----:B------:R-:W-:Y:S02]  /*20be0*/  IMAD.MOV.U32 R106, RZ, RZ, R153 ;  /* 0x000000ffff6a7224 */ /* 0x000fe400078e0099 */
[----:B------:R-:W-:Y:S01]  /*20bf0*/  IMAD.MOV.U32 R107, RZ, RZ, R152 ;  /* 0x000000ffff6b7224 */ /* 0x000fe200078e0098 */
[----:B------:R-:W3:Y:S01]  /*20c00*/  LDL.LU.64 R148, [R1+0x20] ;  /* 0x0000200001947983 */ /* 0x000ee20000300a00 */
[----:B------:R-:W-:Y:S02]  /*20c10*/  IMAD.MOV.U32 R104, RZ, RZ, R155 ;  /* 0x000000ffff687224 */ /* 0x000fe400078e009b */
        /* <DEDUP_REMOVED lines=91> */
[----:B------:R-:W4:Y:S04]  /*211d0*/  LDL.LU.64 R210, [R1+0x118] ;  /* 0x0001180001d27983 */ /* 0x000f280000300a00 */
[----:B------:R-:W2:Y:S04]  /*211e0*/  LDL.LU.64 R212, [R1+0x120] ;  /* 0x0001200001d47983 */ /* 0x000ea80000300a00 */
[----:B------:R-:W3:Y:S04]  /*211f0*/  LDL.LU.64 R214, [R1+0x128] ;  /* 0x0001280001d67983 */ /* 0x000ee80000300a00 */
[----:B---3--:R-:W-:Y:S04]  /*21200*/  STL.64 [R1+0x14a0], R214 ;  /* 0x0014a0d601007387 */ /* 0x008fe80000100a00 */
[----:B--2---:R-:W-:Y:S04]  /*21210*/  STL.64 [R1+0x1498], R212 ;  /* 0x001498d401007387 */ /* 0x004fe80000100a00 */
[----:B----4-:R-:W-:Y:S04]  /*21220*/  STL.64 [R1+0x1490], R210 ;  /* 0x001490d201007387 */ /* 0x010fe80000100a00 */
        /* <DEDUP_REMOVED lines=144> */
[----:B------:R-:W3:Y:S01]  /*21b30*/  LDL.LU.64 R216, [R1+0x130] ;  /* 0x0001300001d87983 */ /* 0x000ee20000300a00 */
[----:B------:R-:W-:Y:S02]  /*21b40*/  IMAD.MOV.U32 R41, RZ, RZ, R218 ;  /* 0x000000ffff297224 */ /* 0x000fe400078e00da */
[----:B------:R-:W-:Y:S01]  /*21b50*/  IMAD.MOV.U32 R38, RZ, RZ, R221 ;  /* 0x000000ffff267224 */ /* 0x000fe200078e00dd */
[----:B------:R-:W3:Y:S01]  /*21b60*/  LDL.LU.64 R218, [R1+0x138] ;  /* 0x0001380001da7983 */ /* 0x000ee20000300a00 */
[----:B------:R-:W-:Y:S02]  /*21b70*/  IMAD.MOV.U32 R39, RZ, RZ, R220 ;  /* 0x000000ffff277224 */ /* 0x000fe400078e00dc */
[----:B------:R-:W-:Y:S01]  /*21b80*/  IMAD.MOV.U32 R36, RZ, RZ, R223 ;  /* 0x000000ffff247224 */ /* 0x000fe200078e00df */
[----:B------:R-:W3:Y:S01]  /*21b90*/  LDL.LU.64 R220, [R1+0x140] ;  /* 0x0001400001dc7983 */ /* 0x000ee20000300a00 */
[----:B------:R-:W-:Y:S01]  /*21ba0*/  IMAD.MOV.U32 R37, RZ, RZ, R222 ;  /* 0x000000ffff257224 */ /* 0x000fe200078e00de */
[----:B------:R-:W-:Y:S01]  /*21bb0*/  UIADD3 UR16, UR28, 0x6, URZ ;  /* 0x000000061c107890 */ /* 0x000fe2000fffe03f */
[----:B------:R-:W-:Y:S01]  /*21bc0*/  IMAD.MOV.U32 R34, RZ, RZ, R225 ;  /* 0x000000ffff227224 */ /* 0x000fe200078e00e1 */
[----:B------:R-:W3:Y:S01]  /*21bd0*/  LDL.LU.64 R222, [R1+0x148] ;  /* 0x0001480001de7983 */ /* 0x000ee20000300a00 */
[----:B------:R-:W-:Y:S01]  /*21be0*/  IMAD.MOV.U32 R35, RZ, RZ, R224 ;  /* 0x000000ffff237224 */ /* 0x000fe200078e00e0 */
[----:B------:R-:W-:Y:S01]  /*21bf0*/  UIADD3 UR18, UR29, 0x6, URZ ;  /* 0x000000061d127890 */ /* 0x000fe2000fffe03f */
[----:B------:R-:W-:Y:S01]  /*21c00*/  IMAD.MOV.U32 R32, RZ, RZ, R227 ;  /* 0x000000ffff207224 */ /* 0x000fe200078e00e3 */
[----:B------:R-:W3:Y:S01]  /*21c10*/  LDL.LU.64 R224, [R1+0x150] ;  /* 0x0001500001e07983 */ /* 0x000ee20000300a00 */
[----:B------:R-:W-:-:S02]  /*21c20*/  IMAD.MOV.U32 R33, RZ, RZ, R226 ;  /* 0x000000ffff217224 */ /* 0x000fc400078e00e2 */
        /* <DEDUP_REMOVED lines=8> */
[----:B------:R-:W-:-:S02]  /*21cb0*/  IMAD.MOV.U32 R27, RZ, RZ, R232 ;  /* 0x000000ffff1b7224 */ /* 0x000fc400078e00e8 */
[----:B------:R-:W-:Y:S01]  /*21cc0*/  IMAD.MOV.U32 R24, RZ, RZ, R235 ;  /* 0x000000ffff187224 */ /* 0x000fe200078e00eb */
[----:B------:R-:W3:Y:S01]  /*21cd0*/  LDL.LU.64 R232, [R1+0x170] ;  /* 0x0001700001e87983 */ /* 0x000ee20000300a00 */
[----:B------:R-:W-:Y:S01]  /*21ce0*/  IMAD.MOV.U32 R25, RZ, RZ, R234 ;  /* 0x000000ffff197224 */ /* 0x000fe200078e00ea */
[----:B------:R-:W-:Y:S02]  /*21cf0*/  UMOV UR17, 0x40000040 ;  /* 0x4000004000117882 */ /* 0x000fe40000000000 */
[----:B------:R-:W3:Y:S01]  /*21d00*/  LDL.LU.64 R234, [R1+0x178] ;  /* 0x0001780001ea7983 */ /* 0x000ee20000300a00 */
[----:B------:R-:W-:-:S03]  /*21d10*/  UMOV UR19, 0x40000040 ;  /* 0x4000004000137882 */ /* 0x000fc60000000000 */
        /* <DEDUP_REMOVED lines=48> */
[----:B0-----:R-:W4:Y:S04]  /*22020*/  LDL.LU R24, [R1+0x300] ;  /* 0x0003000001187983 */ /* 0x001f280000300800 */
        /* <DEDUP_REMOVED lines=13> */
[----:B--2---:R-:W-:-:S03]  /*22100*/  WARPGROUP.ARRIVE ;  /* 0x00000000000079c5 */ /* 0x004fc60000000000 */
[----:B------:R-:W4:Y:S03]  /*22110*/  LDL.LU R38, [R1+0x338] ;  /* 0x0003380001267983 */ /* 0x000f260000300800 */
[----:B------:R-:W-:Y:S01]  /*22120*/  QGMMA.64x192x32.F32.E4M3.E4M3 R120, gdesc[UR16], R120, gsb0 ;  /* 0x02e00000107879f3 */ /* 0x000fe20008000878 */
        /* <DEDUP_REMOVED lines=54> */
[----:B------:R-:W-:-:S03]  /*22490*/  IMAD.MOV.U32 R97, RZ, RZ, R23 ;  /* 0x000000ffff617224 */ /* 0x000fc600078e0017 */
        /* <DEDUP_REMOVED lines=8> */
[----:B------:R0:W5:Y:S01]  /*22520*/  LDL.LU R23, [R1+0x14fc] ;  /* 0x0014fc0001177983 */ /* 0x0001620000300800 */
        /* <DEDUP_REMOVED lines=33> */
[----:B------:R0:W5:Y:S04]  /*22740*/  LDL.LU R5, [R1+0x14b8] ;  /* 0x0014b80001057983 */ /* 0x0001680000300800 */
[----:B------:R0:W5:Y:S01]  /*22750*/  LDL.LU R4, [R1+0x14b4] ;  /* 0x0014b40001047983 */ /* 0x0001620000300800 */
[----:B------:R-:W-:-:S03]  /*22760*/  WARPGROUP.DEPBAR.LE gsb0, 0x0 ;  /* 0x00008000000079c5 */ /* 0x000fc60000010000 */
[----:B------:R0:W5:Y:S04]  /*22770*/  LDL.LU R3, [R1+0x14b0] ;  /* 0x0014b00001037983 */ /* 0x0001680000300800 */
[----:B------:R0:W5:Y:S04]  /*22780*/  LDL.LU R2, [R1+0x14ac] ;  /* 0x0014ac0001027983 */ /* 0x0001680000300800 */
[----:B------:R0:W5:Y:S04]  /*22790*/  LDL.LU R0, [R1+0x14a8] ;  /* 0x0014a80001007983 */ /* 0x0001680000300800 */
        /* <DEDUP_REMOVED lines=48> */
[----:B-1----:R-:W3:Y:S04]  /*22aa0*/  LDL.LU.64 R214, [R1+0x14a0] ;  /* 0x0014a00001d67983 */ /* 0x002ee80000300a00 */
        /* <DEDUP_REMOVED lines=38> */
[----:B------:R-:W-:Y:S01]  /*22d10*/  UMOV UR20, UR16 ;  /* 0x0000001000147c82 */ /* 0x000fe20008000000 */
[----:B------:R-:W-:Y:S01]  /*22d20*/  UMOV UR21, UR17 ;  /* 0x0000001100157c82 */ /* 0x000fe20008000000 */
[----:B------:R-:W-:Y:S01]  /*22d30*/  UMOV UR23, 0x40000040 ;  /* 0x4000004000177882 */ /* 0x000fe20000000000 */
        /* <DEDUP_REMOVED lines=10> */
[----:B------:R-:W-:Y:S01]  /*22de0*/  IMAD.MOV.U32 R119, RZ, RZ, R15 ;  /* 0x000000ffff777224 */ /* 0x000fe200078e000f */
[----:B---3--:R-:W-:-:S06]  /*22df0*/  WARPGROUP.ARRIVE ;  /* 0x00000000000079c5 */ /* 0x008fcc0000000000 */
[----:B------:R-:W-:Y:S03]  /*22e00*/  QGMMA.64x192x32.F32.E4M3.E4M3 R140, gdesc[UR20], R140, gsb0 ;  /* 0x02e00000148c79f3 */ /* 0x000fe6000800088c */
[----:B------:R-:W-:Y:S02]  /*22e10*/  WARPGROUP.DEPBAR.LE gsb0, 0x0 ;  /* 0x00008000000079c5 */ /* 0x000fe40000010000 */
        /* <DEDUP_REMOVED lines=44> */
[----:B------:R-:W-:-:S03]  /*230e0*/  IMAD.MOV.U32 R15, RZ, RZ, R235 ;  /* 0x000000ffff0f7224 */ /* 0x000fc600078e00eb */
[----:B------:R-:W-:Y:S04]  /*230f0*/  STL.64 [R1+0x160], R228 ;  /* 0x000160e401007387 */ /* 0x000fe80000100a00 */
[----:B------:R-:W-:Y:S04]  /*23100*/  STL.64 [R1+0x168], R230 ;  /* 0x000168e601007387 */ /* 0x000fe80000100a00 */
[----:B------:R-:W-:Y:S04]  /*23110*/  STL.64 [R1+0x170], R232 ;  /* 0x000170e801007387 */ /* 0x000fe80000100a00 */
[----:B------:R1:W-:Y:S04]  /*23120*/  STL.64 [R1+0x178], R234 ;  /* 0x000178ea01007387 */ /* 0x0003e80000100a00 */
        /* <DEDUP_REMOVED lines=50> */
[----:B------:R-:W-:-:S04]  /*23450*/  UMOV UR17, UR21 ;  /* 0x0000001500117c82 */ /* 0x000fc80008000000 */
[----:B------:R-:W-:Y:S01]  /*23460*/  UMOV UR16, UR20 ;  /* 0x0000001400107c82 */ /* 0x000fe20008000000 */
[----:B--2---:R-:W-:-:S06]  /*23470*/  WARPGROUP.ARRIVE ;  /* 0x00000000000079c5 */ /* 0x004fcc0000000000 */
[----:B------:R-:W-:Y:S03]  /*23480*/  QGMMA.64x192x32.F32.E4M3.E4M3 R120, gdesc[UR20], R120, gsb0 ;  /* 0x02e00000147879f3 */ /* 0x000fe60008000878 */
[----:B------:R-:W-:Y:S02]  /*23490*/  WARPGROUP.DEPBAR.LE gsb0, 0x0 ;  /* 0x00008000000079c5 */ /* 0x000fe40000010000 */
[----:B----4-:R-:W-:-:S15]  /*234a0*/  WARPGROUP.ARRIVE ;  /* 0x00000000000079c5 */ /* 0x010fde0000000000 */
        /* <DEDUP_REMOVED lines=99> */
[----:B------:R-:W-:Y:S01]  /*23ae0*/  UMOV UR17, 0x40000040 ;  /* 0x4000004000117882 */ /* 0x000fe20000000000 */
[----:B--2---:R-:W-:-:S07]  /*23af0*/  WARPGROUP.ARRIVE ;  /* 0x00000000000079c5 */ /* 0x004fce0000000000 */
        /* <DEDUP_REMOVED lines=100> */
[----:B------:R-:W-:-:S04]  /*24140*/  UIADD3 UR6, UR6, 0x4, URZ ;  /* 0x0000000406067890 */ /* 0x000fc8000fffe03f */
[----:B------:R-:W-:Y:S01]  /*24150*/  UISETP.NE.AND UP0, UPT, UR6, UR10, UPT ;  /* 0x0000000a0600728c */ /* 0x000fe2000bf05270 */
[----:B--2---:R-:W-:-:S06]  /*24160*/  WARPGROUP.ARRIVE ;  /* 0x00000000000079c5 */ /* 0x004fcc0000000000 */
[----:B------:R-:W-:Y:S01]  /*24170*/  QGMMA.64x192x32.F32.E4M3.E4M3 R24, gdesc[UR16], R24, gsb0 ;  /* 0x02e00000101879f3 */ /* 0x000fe20008000818 */
[----:B------:R-:W-:-:S06]  /*24180*/  USEL UR16, URZ, 0x1, UP0 ;  /* 0x000000013f107887 */ /* 0x000fcc0008000000 */
[----:B------:R-:W-:Y:S01]  /*24190*/  ISETP.NE.AND P0, PT, RZ, UR16, PT ;  /* 0x00000010ff007c0c */ /* 0x000fe2000bf05270 */
[----:B------:R-:W-:-:S12]  /*241a0*/  WARPGROUP.DEPBAR.LE gsb0, 0x0 ;  /* 0x00008000000079c5 */ /* 0x000fd80000010000 */
[----:B0-----:R-:W-:Y:S05]  /*241b0*/  @!P0 BRA `(.L_x_28) ;  /* 0x0000008800c08947 */ /* 0x001fea0003800000 */
[----:B------:R0:W-:Y:S04]  /*241c0*/  STL [R1+0xffc], R48 ;  /* 0x000ffc3001007387 */ /* 0x0001e80000100800 */
[----:B0-----:R-:W2:Y:S04]  /*241d0*/  LDL R48, [R1+0x480] ;  /* 0x0004800001307983 */ /* 0x001ea80000100800 */
[----:B------:R0:W-:Y:S04]  /*241e0*/  STL [R1+0xff8], R49 ;  /* 0x000ff83101007387 */ /* 0x0001e80000100800 */
[----:B0-----:R-:W3:Y:S04]  /*241f0*/  LDL R49, [R1+0x484] ;  /* 0x0004840001317983 */ /* 0x001ee80000100800 */
[----:B------:R0:W-:Y:S04]  /*24200*/  STL [R1+0xff4], R50 ;  /* 0x000ff43201007387 */ /* 0x0001e80000100800 */
[----:B0-----:R-:W4:Y:S04]  /*24210*/  LDL R50, [R1+0x488] ;  /* 0x0004880001327983 */ /* 0x001f280000100800 */
        /* <DEDUP_REMOVED lines=43> */
[----:B0-----:R-:W4:Y:S04]  /*244d0*/  LDL.LU R72, [R1+0x66c] ;  /* 0x00066c0001487983 */ /* 0x001f280000300800 */
        /* <DEDUP_REMOVED lines=94> */
[----:B-----5:R0:W-:Y:S04]  /*24ac0*/  STL [R1+0xedc], R14 ;  /* 0x000edc0e01007387 */ /* 0x0201e80000100800 */
        /* <DEDUP_REMOVED lines=26> */
[----:B0-----:R-:W4:Y:S01]  /*24c70*/  LDL R0, [R1+0x4e0] ;  /* 0x0004e00001007983 */ /* 0x001f220000100800 */
[----:B--2---:R-:W-:-:S01]  /*24c80*/  FADD R16, R48, R16 ;  /* 0x0000001030107221 */ /* 0x004fc20000000000 */
[----:B---3--:R-:W-:Y:S01]  /*24c90*/  FADD R17, R49, R17 ;  /* 0x0000001131117221 */ /* 0x008fe20000000000 */
[----:B----4-:R-:W-:-:S01]  /*24ca0*/  FADD R18, R50, R18 ;  /* 0x0000001232127221 */ /* 0x010fc20000000000 */
[----:B------:R-:W2:Y:S01]  /*24cb0*/  LDL.LU R48, [R1+0xffc] ;  /* 0x000ffc0001307983 */ /* 0x000ea20000300800 */
[----:B------:R-:W-:-:S01]  /*24cc0*/  FADD R19, R51, R19 ;  /* 0x0000001333137221 */ /* 0x000fc20000000000 */
[----:B------:R-:W-:-:S02]  /*24cd0*/  FADD R20, R52, R20 ;  /* 0x0000001434147221 */ /* 0x000fc40000000000 */
[----:B------:R-:W3:Y:S01]  /*24ce0*/  LDL.LU R49, [R1+0xff8] ;  /* 0x000ff80001317983 */ /* 0x000ee20000300800 */
[----:B------:R-:W-:-:S03]  /*24cf0*/  FADD R21, R53, R21 ;  /* 0x0000001535157221 */ /* 0x000fc60000000000 */
[----:B------:R-:W4:Y:S01]  /*24d00*/  LDL.LU R50, [R1+0xff4] ;  /* 0x000ff40001327983 */ /* 0x000f220000300800 */
        /* <DEDUP_REMOVED lines=42> */
[----:B------:R-:W-:-:S01]  /*24fb0*/  FADD R110, R111, R110 ;  /* 0x0000006e6f6e7221 */ /* 0x000fc20000000000 */
[----:B------:R-:W-:Y:S01]  /*24fc0*/  FADD R108, R109, R108 ;  /* 0x0000006c6d6c7221 */ /* 0x000fe20000000000 */
        /* <DEDUP_REMOVED lines=22> */
[----:B------:R-:W-:-:S05]  /*25130*/  FADD R8, R7, R8 ;  /* 0x0000000807087221 */ /* 0x000fca0000000000 */
[----:B------:R-:W-:Y:S04]  /*25140*/  STL [R1+0x600], R8 ;  /* 0x0006000801007387 */ /* 0x000fe80000100800 */
[----:B------:R-:W-:Y:S04]  /*25150*/  STL [R1+0x604], R10 ;  /* 0x0006040a01007387 */ /* 0x000fe80000100800 */
[----:B------:R-:W-:Y:S01]  /*25160*/  STL [R1+0x608], R12 ;  /* 0x0006080c01007387 */ /* 0x000fe20000100800 */
[----:B------:R-:W-:-:S03]  /*25170*/  FADD R237, R6, R237 ;  /* 0x000000ed06ed7221 */ /* 0x000fc60000000000 */
[----:B------:R-:W-:Y:S04]  /*25180*/  STL [R1+0x60c], R14 ;  /* 0x00060c0e01007387 */ /* 0x000fe80000100800 */
[----:B------:R0:W-:Y:S04]  /*25190*/  STL [R1+0x610], R118 ;  /* 0x0006107601007387 */ /* 0x0001e80000100800 */
[----:B------:R1:W-:Y:S01]  /*251a0*/  STL [R1+0x614], R116 ;  /* 0x0006147401007387 */ /* 0x0003e20000100800 */
[----:B------:R-:W-:-:S03]  /*251b0*/  FADD R236, R5, R236 ;  /* 0x000000ec05ec7221 */ /* 0x000fc60000000000 */
[----:B------:R1:W-:Y:S04]  /*251c0*/  STL [R1+0x618], R114 ;  /* 0x0006187201007387 */ /* 0x0003e80000100800 */
[----:B------:R1:W-:Y:S04]  /*251d0*/  STL [R1+0x61c], R112 ;  /* 0x00061c7001007387 */ /* 0x0003e80000100800 */
[----:B------:R1:W-:Y:S04]  /*251e0*/  STL [R1+0x620], R110 ;  /* 0x0006206e01007387 */ /* 0x0003e80000100800 */
[----:B------:R1:W-:Y:S01]  /*251f0*/  STL [R1+0x624], R108 ;  /* 0x0006246c01007387 */ /* 0x0003e20000100800 */
[----:B------:R-:W-:-:S03]  /*25200*/  FADD R235, R4, R235 ;  /* 0x000000eb04eb7221 */ /* 0x000fc60000000000 */
[----:B------:R2:W-:Y:S04]  /*25210*/  STL [R1+0x628], R106 ;  /* 0x0006286a01007387 */ /* 0x0005e80000100800 */
        /* <DEDUP_REMOVED lines=15> */
[----:B------:R4:W-:Y:S04]  /*25310*/  STL [R1+0x65c], R80 ;  /* 0x00065c5001007387 */ /* 0x0009e80000100800 */
[----:B------:R4:W-:Y:S04]  /*25320*/  STL [R1+0x660], R78 ;  /* 0x0006604e01007387 */ /* 0x0009e80000100800 */
[----:B------:R-:W4:Y:S04]  /*25330*/  LDL R119, [R1+0x568] ;  /* 0x0005680001777983 */ /* 0x000f280000100800 */
[----:B------:R4:W-:Y:S04]  /*25340*/  STL [R1+0x664], R76 ;  /* 0x0006644c01007387 */ /* 0x0009e80000100800 */
[----:B0-----:R-:W4:Y:S04]  /*25350*/  LDL.LU R118, [R1+0x670] ;  /* 0x0006700001767983 */ /* 0x001f280000300800 */
[----:B------:R0:W-:Y:S04]  /*25360*/  STL [R1+0x668], R74 ;  /* 0x0006684a01007387 */ /* 0x0001e80000100800 */
[----:B------:R-:W4:Y:S04]  /*25370*/  LDL R117, [R1+0x56c] ;  /* 0x00056c0001757983 */ /* 0x000f280000100800 */
[----:B------:R0:W-:Y:S04]  /*25380*/  STL [R1+0x66c], R72 ;  /* 0x00066c4801007387 */ /* 0x0001e80000100800 */
[----:B-1----:R-:W4:Y:S04]  /*25390*/  LDL.LU R116, [R1+0x674] ;  /* 0x0006740001747983 */ /* 0x002f280000300800 */
[----:B------:R-:W4:Y:S04]  /*253a0*/  LDL R115, [R1+0x570] ;  /* 0x0005700001737983 */ /* 0x000f280000100800 */
[----:B------:R-:W4:Y:S04]  /*253b0*/  LDL.LU R114, [R1+0x678] ;  /* 0x0006780001727983 */ /* 0x000f280000300800 */
[----:B------:R-:W4:Y:S04]  /*253c0*/  LDL R113, [R1+0x574] ;  /* 0x0005740001717983 */ /* 0x000f280000100800 */
[----:B------:R-:W4:Y:S04]  /*253d0*/  LDL.LU R112, [R1+0x67c] ;  /* 0x00067c0001707983 */ /* 0x000f280000300800 */
[----:B------:R-:W4:Y:S04]  /*253e0*/  LDL R111, [R1+0x578] ;  /* 0x00057800016f7983 */ /* 0x000f280000100800 */
[----:B------:R-:W4:Y:S04]  /*253f0*/  LDL.LU R110, [R1+0x680] ;  /* 0x00068000016e7983 */ /* 0x000f280000300800 */
[----:B------:R-:W4:Y:S04]  /*25400*/  LDL R109, [R1+0x57c] ;  /* 0x00057c00016d7983 */ /* 0x000f280000100800 */
[----:B------:R-:W4:Y:S04]  /*25410*/  LDL.LU R108, [R1+0x684] ;  /* 0x00068400016c7983 */ /* 0x000f280000300800 */
[----:B------:R-:W4:Y:S04]  /*25420*/  LDL R107, [R1+0x580] ;  /* 0x00058000016b7983 */ /* 0x000f280000100800 */
[----:B--2---:R-:W2:Y:S04]  /*25430*/  LDL.LU R106, [R1+0x688] ;  /* 0x00068800016a7983 */ /* 0x004ea80000300800 */
[----:B------:R-:W2:Y:S04]  /*25440*/  LDL R105, [R1+0x584] ;  /* 0x0005840001697983 */ /* 0x000ea80000100800 */
[----:B------:R-:W2:Y:S04]  /*25450*/  LDL.LU R104, [R1+0x68c] ;  /* 0x00068c0001687983 */ /* 0x000ea80000300800 */
[----:B------:R-:W2:Y:S04]  /*25460*/  LDL R103, [R1+0x588] ;  /* 0x0005880001677983 */ /* 0x000ea80000100800 */
[----:B------:R-:W2:Y:S04]  /*25470*/  LDL.LU R102, [R1+0x690] ;  /* 0x0006900001667983 */ /* 0x000ea80000300800 */
[----:B------:R-:W2:Y:S04]  /*25480*/  LDL R101, [R1+0x58c] ;  /* 0x00058c0001657983 */ /* 0x000ea80000100800 */
[----:B---3--:R-:W3:Y:S04]  /*25490*/  LDL.LU R100, [R1+0x694] ;  /* 0x0006940001647983 */ /* 0x008ee80000300800 */
[----:B------:R-:W3:Y:S04]  /*254a0*/  LDL R99, [R1+0x590] ;  /* 0x0005900001637983 */ /* 0x000ee80000100800 */
[----:B------:R-:W3:Y:S04]  /*254b0*/  LDL.LU R98, [R1+0x698] ;  /* 0x0006980001627983 */ /* 0x000ee80000300800 */
        /* <DEDUP_REMOVED lines=18> */
[----:B----4-:R-:W4:Y:S04]  /*255e0*/  LDL R82, [R1+0x5b8] ;  /* 0x0005b80001527983 */ /* 0x010f280000100800 */
        /* <DEDUP_REMOVED lines=15> */
[----:B0-----:R-:W4:Y:S04]  /*256e0*/  LDL R74, [R1+0x5d8] ;  /* 0x0005d800014a7983 */ /* 0x001f280000100800 */
[----:B------:R-:W4:Y:S04]  /*256f0*/  LDL.LU R3, [R1+0x6e0] ;  /* 0x0006e00001037983 */ /* 0x000f280000300800 */
[----:B------:R-:W4:Y:S04]  /*25700*/  LDL R73, [R1+0x5dc] ;  /* 0x0005dc0001497983 */ /* 0x000f280000100800 */
[----:B------:R-:W4:Y:S04]  /*25710*/  LDL.LU R2, [R1+0x6e4] ;  /* 0x0006e40001027983 */ /* 0x000f280000300800 */
[----:B------:R-:W4:Y:S04]  /*25720*/  LDL R72, [R1+0x5e0] ;  /* 0x0005e00001487983 */ /* 0x000f280000100800 */
[----:B------:R-:W4:Y:S01]  /*25730*/  LDL.LU R0, [R1+0x6e8] ;  /* 0x0006e80001007983 */ /* 0x000f220000300800 */
[----:B------:R-:W-:-:S05]  /*25740*/  FADD R118, R119, R118 ;  /* 0x0000007677767221 */ /* 0x000fca0000000000 */
[----:B------:R0:W-:Y:S01]  /*25750*/  STL [R1+0x670], R118 ;  /* 0x0006707601007387 */ /* 0x0001e20000100800 */
        /* <DEDUP_REMOVED lines=10> */
[----:B--2---:R-:W-:-:S05]  /*25800*/  FADD R106, R107, R106 ;  /* 0x0000006a6b6a7221 */ /* 0x004fca0000000000 */
[----:B------:R2:W-:Y:S01]  /*25810*/  STL [R1+0x688], R106 ;  /* 0x0006886a01007387 */ /* 0x0005e20000100800 */
[----:B------:R-:W-:-:S05]  /*25820*/  FADD R104, R105, R104 ;  /* 0x0000006869687221 */ /* 0x000fca0000000000 */
[----:B------:R2:W-:Y:S01]  /*25830*/  STL [R1+0x68c], R104 ;  /* 0x00068c6801007387 */ /* 0x0005e20000100800 */
[----:B------:R-:W-:-:S05]  /*25840*/  FADD R102, R103, R102 ;  /* 0x0000006667667221 */ /* 0x000fca0000000000 */
[----:B------:R2:W-:Y:S01]  /*25850*/  STL [R1+0x690], R102 ;  /* 0x0006906601007387 */ /* 0x0005e20000100800 */
[----:B---3--:R-:W-:-:S05]  /*25860*/  FADD R100, R101, R100 ;  /* 0x0000006465647221 */ /* 0x008fca0000000000 */
        /* <DEDUP_REMOVED lines=21> */
[----:B----4-:R-:W-:-:S05]  /*259c0*/  FADD R11, R82, R11 ;  /* 0x0000000b520b7221 */ /* 0x010fca0000000000 */
        /* <DEDUP_REMOVED lines=15> */
[----:B------:R-:W-:-:S03]  /*25ac0*/  FADD R3, R74, R3 ;  /* 0x000000034a037221 */ /* 0x000fc60000000000 */
[----:B------:R-:W4:Y:S04]  /*25ad0*/  LDL R119, [R1+0x5e4] ;  /* 0x0005e40001777983 */ /* 0x000f280000100800 */
[----:B------:R4:W-:Y:S01]  /*25ae0*/  STL [R1+0x6e0], R3 ;  /* 0x0006e00301007387 */ /* 0x0009e20000100800 */
[----:B------:R-:W-:-:S03]  /*25af0*/  FADD R2, R73, R2 ;  /* 0x0000000249027221 */ /* 0x000fc60000000000 */
[----:B0-----:R-:W4:Y:S04]  /*25b00*/  LDL.LU R118, [R1+0x6ec] ;  /* 0x0006ec0001767983 */ /* 0x001f280000300800 */
[----:B------:R0:W-:Y:S01]  /*25b10*/  STL [R1+0x6e4], R2 ;  /* 0x0006e40201007387 */ /* 0x0001e20000100800 */
[----:B------:R-:W-:-:S03]  /*25b20*/  FADD R0, R72, R0 ;  /* 0x0000000048007221 */ /* 0x000fc60000000000 */
        /* <DEDUP_REMOVED lines=40> */
[----:B----4-:R-:W4:Y:S04]  /*25db0*/  LDL.LU R11, [R1+0x73c] ;  /* 0x00073c00010b7983 */ /* 0x010f280000300800 */
        /* <DEDUP_REMOVED lines=17> */
[----:B0-----:R-:W4:Y:S04]  /*25ed0*/  LDL.LU R2, [R1+0x760] ;  /* 0x0007600001027983 */ /* 0x001f280000300800 */
[----:B------:R-:W4:Y:S04]  /*25ee0*/  LDL R72, [R1+0x35c] ;  /* 0x00035c0001487983 */ /* 0x000f280000100800 */
[----:B------:R-:W4:Y:S01]  /*25ef0*/  LDL.LU R0, [R1+0x764] ;  /* 0x0007640001007983 */ /* 0x000f220000300800 */
[----:B------:R-:W-:-:S05]  /*25f00*/  FADD R118, R119, R118 ;  /* 0x0000007677767221 */ /* 0x000fca0000000000 */
[----:B------:R0:W-:Y:S01]  /*25f10*/  STL [R1+0x6ec], R118 ;  /* 0x0006ec7601007387 */ /* 0x0001e20000100800 */
[----:B------:R-:W-:-:S01]  /*25f20*/  FADD R116, R117, R116 ;  /* 0x0000007475747221 */ /* 0x000fc20000000000 */
[----:B------:R-:W-:-:S04]  /*25f30*/  FADD R114, R115, R114 ;  /* 0x0000007273727221 */ /* 0x000fc80000000000 */
[----:B------:R1:W-:Y:S01]  /*25f40*/  STL [R1+0x6f0], R116 ;  /* 0x0006f07401007387 */ /* 0x0003e20000100800 */
[----:B------:R-:W-:-:S03]  /*25f50*/  FADD R112, R113, R112 ;  /* 0x0000007071707221 */ /* 0x000fc60000000000 */
[----:B------:R1:W-:Y:S01]  /*25f60*/  STL [R1+0x6f4], R114 ;  /* 0x0006f47201007387 */ /* 0x0003e20000100800 */
[----:B------:R-:W-:-:S03]  /*25f70*/  FADD R110, R111, R110 ;  /* 0x0000006e6f6e7221 */ /* 0x000fc60000000000 */
[----:B------:R1:W-:Y:S01]  /*25f80*/  STL [R1+0x6f8], R112 ;  /* 0x0006f87001007387 */ /* 0x0003e20000100800 */
[----:B------:R-:W-:-:S03]  /*25f90*/  FADD R108, R109, R108 ;  /* 0x0000006c6d6c7221 */ /* 0x000fc60000000000 */
[----:B------:R1:W-:Y:S01]  /*25fa0*/  STL [R1+0x6fc], R110 ;  /* 0x0006fc6e01007387 */ /* 0x0003e20000100800 */
[----:B--2---:R-:W-:-:S03]  /*25fb0*/  FADD R106, R107, R106 ;  /* 0x0000006a6b6a7221 */ /* 0x004fc60000000000 */
[----:B------:R2:W-:Y:S01]  /*25fc0*/  STL [R1+0x700], R108 ;  /* 0x0007006c01007387 */ /* 0x0005e20000100800 */
[----:B------:R-:W-:-:S03]  /*25fd0*/  FADD R104, R105, R104 ;  /* 0x0000006869687221 */ /* 0x000fc60000000000 */
[----:B------:R2:W-:Y:S01]  /*25fe0*/  STL [R1+0x704], R106 ;  /* 0x0007046a01007387 */ /* 0x0005e20000100800 */
[----:B------:R-:W-:-:S03]  /*25ff0*/  FADD R102, R103, R102 ;  /* 0x0000006667667221 */ /* 0x000fc60000000000 */
[----:B------:R2:W-:Y:S01]  /*26000*/  STL [R1+0x708], R104 ;  /* 0x0007086801007387 */ /* 0x0005e20000100800 */
[----:B---3--:R-:W-:-:S03]  /*26010*/  FADD R100, R101, R100 ;  /* 0x0000006465647221 */ /* 0x008fc60000000000 */
[----:B------:R3:W-:Y:S01]  /*26020*/  STL [R1+0x70c], R102 ;  /* 0x00070c6601007387 */ /* 0x0007e20000100800 */
[----:B------:R-:W-:-:S03]  /*26030*/  FADD R98, R99, R98 ;  /* 0x0000006263627221 */ /* 0x000fc60000000000 */
        /* <DEDUP_REMOVED lines=19> */
[----:B----4-:R-:W-:-:S03]  /*26170*/  FADD R11, R82, R11 ;  /* 0x0000000b520b7221 */ /* 0x010fc60000000000 */
        /* <DEDUP_REMOVED lines=14> */
[----:B------:R4:W-:Y:S04]  /*26260*/  STL [R1+0x754], R5 ;  /* 0x0007540501007387 */ /* 0x0009e80000100800 */
        /* <DEDUP_REMOVED lines=444> */
[----:B--2---:R-:W-:-:S04]  /*27e30*/  FADD R114, R115, R114 ;  /* 0x0000007273727221 */ /* 0x004fc80000000000 */
        /* <DEDUP_REMOVED lines=142> */
[----:B------:R-:W-:Y:S01]  /*28720*/  STL [R1+0x980], R98 ;  /* 0x0009806201007387 */ /* 0x000fe20000100800 */
[----:B------:R-:W-:-:S03]  /*28730*/  FADD R94, R95, R94 ;  /* 0x0000005e5f5e7221 */ /* 0x000fc60000000000 */
[----:B------:R-:W-:Y:S01]  /*28740*/  STL [R1+0x984], R96 ;  /* 0x0009846001007387 */ /* 0x000fe20000100800 */
[----:B------:R-:W-:-:S03]  /*28750*/  FADD R92, R93, R92 ;  /* 0x0000005c5d5c7221 */ /* 0x000fc60000000000 */
[----:B------:R-:W-:Y:S01]  /*28760*/  STL [R1+0x988], R94 ;  /* 0x0009885e01007387 */ /* 0x000fe20000100800 */
[----:B------:R-:W-:-:S03]  /*28770*/  FADD R90, R91, R90 ;  /* 0x0000005a5b5a7221 */ /* 0x000fc60000000000 */
[----:B------:R-:W-:Y:S01]  /*28780*/  STL [R1+0x98c], R92 ;  /* 0x00098c5c01007387 */ /* 0x000fe20000100800 */
[----:B----4-:R-:W-:-:S03]  /*28790*/  FADD R88, R89, R88 ;  /* 0x0000005859587221 */ /* 0x010fc60000000000 */
[----:B------:R-:W-:Y:S01]  /*287a0*/  STL [R1+0x990], R90 ;  /* 0x0009905a01007387 */ /* 0x000fe20000100800 */
[----:B------:R-:W-:-:S03]  /*287b0*/  FADD R86, R87, R86 ;  /* 0x0000005657567221 */ /* 0x000fc60000000000 */
[----:B------:R-:W-:Y:S01]  /*287c0*/  STL [R1+0x994], R88 ;  /* 0x0009945801007387 */ /* 0x000fe20000100800 */
[----:B------:R-:W-:-:S03]  /*287d0*/  FADD R14, R85, R14 ;  /* 0x0000000e550e7221 */ /* 0x000fc60000000000 */
[----:B------:R-:W-:Y:S01]  /*287e0*/  STL [R1+0x998], R86 ;  /* 0x0009985601007387 */ /* 0x000fe20000100800 */
        /* <DEDUP_REMOVED lines=21> */
[----:B------:R-:W-:-:S01]  /*28940*/  FADD R3, R74, R3 ;  /* 0x000000034a037221 */ /* 0x000fc20000000000 */
[----:B------:R-:W-:Y:S01]  /*28950*/  FADD R2, R73, R2 ;  /* 0x0000000249027221 */ /* 0x000fe20000000000 */
[----:B------:R-:W-:-:S02]  /*28960*/  FADD R0, R72, R0 ;  /* 0x0000000048007221 */ /* 0x000fc40000000000 */
[----:B------:R-:W4:Y:S04]  /*28970*/  LDL R72, [R1+0x2cc] ;  /* 0x0002cc0001487983 */ /* 0x000f280000100800 */
[----:B------:R4:W-:Y:S04]  /*28980*/  STL [R1+0x9c8], R3 ;  /* 0x0009c80301007387 */ /* 0x0009e80000100800 */
[----:B------:R-:W4:Y:S04]  /*28990*/  LDL.LU R73, [R1+0x9d4] ;  /* 0x0009d40001497983 */ /* 0x000f280000300800 */
[----:B------:R4:W-:Y:S04]  /*289a0*/  STL [R1+0x9cc], R2 ;  /* 0x0009cc0201007387 */ /* 0x0009e80000100800 */
[----:B------:R-:W4:Y:S04]  /*289b0*/  LDL R74, [R1+0x2d0] ;  /* 0x0002d000014a7983 */ /* 0x000f280000100800 */
[----:B------:R4:W-:Y:S04]  /*289c0*/  STL [R1+0x9d0], R0 ;  /* 0x0009d00001007387 */ /* 0x0009e80000100800 */
        /* <DEDUP_REMOVED lines=14> */
[----:B-1----:R-:W4:Y:S04]  /*28ab0*/  LDL.LU R116, [R1+0x9f4] ;  /* 0x0009f40001747983 */ /* 0x002f280000300800 */
[----:B------:R-:W4:Y:S04]  /*28ac0*/  LDL R115, [R1+0x2f0] ;  /* 0x0002f00001737983 */ /* 0x000f280000100800 */
[----:B--2---:R-:W2:Y:S04]  /*28ad0*/  LDL.LU R114, [R1+0x9f8] ;  /* 0x0009f80001727983 */ /* 0x004ea80000300800 */
[----:B------:R-:W2:Y:S04]  /*28ae0*/  LDL R113, [R1+0x2f4] ;  /* 0x0002f40001717983 */ /* 0x000ea80000100800 */
[----:B---3--:R-:W3:Y:S04]  /*28af0*/  LDL.LU R112, [R1+0x9fc] ;  /* 0x0009fc0001707983 */ /* 0x008ee80000300800 */
[----:B------:R-:W3:Y:S04]  /*28b00*/  LDL R111, [R1+0x2f8] ;  /* 0x0002f800016f7983 */ /* 0x000ee80000100800 */
[----:B------:R-:W3:Y:S04]  /*28b10*/  LDL.LU R110, [R1+0xa00] ;  /* 0x000a0000016e7983 */ /* 0x000ee80000300800 */
[----:B------:R-:W3:Y:S04]  /*28b20*/  LDL R109, [R1+0x2fc] ;  /* 0x0002fc00016d7983 */ /* 0x000ee80000100800 */
[----:B------:R-:W3:Y:S04]  /*28b30*/  LDL.LU R108, [R1+0xa04] ;  /* 0x000a0400016c7983 */ /* 0x000ee80000300800 */
[----:B------:R-:W3:Y:S04]  /*28b40*/  LDL R107, [R1] ;  /* 0x00000000016b7983 */ /* 0x000ee80000100800 */
        /* <DEDUP_REMOVED lines=34> */
[----:B------:R-:W4:Y:S01]  /*28d70*/  LDL.LU R0, [R1+0xa4c] ;  /* 0x000a4c0001007983 */ /* 0x000f220000300800 */
[----:B------:R-:W-:-:S03]  /*28d80*/  FADD R73, R72, R73 ;  /* 0x0000004948497221 */ /* 0x000fc60000000000 */
[----:B------:R-:W4:Y:S04]  /*28d90*/  LDL.LU R72, [R1+0xf9c] ;  /* 0x000f9c0001487983 */ /* 0x000f280000300800 */
[----:B------:R0:W-:Y:S01]  /*28da0*/  STL [R1+0x9d4], R73 ;  /* 0x0009d44901007387 */ /* 0x0001e20000100800 */
[----:B------:R-:W-:-:S03]  /*28db0*/  FADD R75, R74, R75 ;  /* 0x0000004b4a4b7221 */ /* 0x000fc60000000000 */
[----:B0-----:R-:W4:Y:S04]  /*28dc0*/  LDL.LU R73, [R1+0xf98] ;  /* 0x000f980001497983 */ /* 0x001f280000300800 */
[----:B------:R-:W4:Y:S01]  /*28dd0*/  LDL.LU R74, [R1+0xf94] ;  /* 0x000f9400014a7983 */ /* 0x000f220000300800 */
[----:B------:R-:W-:-:S03]  /*28de0*/  FADD R77, R76, R77 ;  /* 0x0000004d4c4d7221 */ /* 0x000fc60000000000 */
        /* <DEDUP_REMOVED lines=8> */
[----:B------:R-:W4:Y:S04]  /*28e70*/  LDL.LU R78, [R1+0xf84] ;  /* 0x000f8400014e7983 */ /* 0x000f280000300800 */
[----:B------:R0:W-:Y:S01]  /*28e80*/  STL [R1+0x9e0], R79 ;  /* 0x0009e04f01007387 */ /* 0x0001e20000100800 */
[----:B------:R-:W-:-:S01]  /*28e90*/  FADD R85, R84, R85 ;  /* 0x0000005554557221 */ /* 0x000fc20000000000 */
[----:B------:R-:W-:-:S02]  /*28ea0*/  FADD R118, R119, R118 ;  /* 0x0000007677767221 */ /* 0x000fc40000000000 */
[----:B0-----:R-:W4:Y:S04]  /*28eb0*/  LDL.LU R79, [R1+0xf80] ;  /* 0x000f8000014f7983 */ /* 0x001f280000300800 */
[----:B------:R-:W4:Y:S04]  /*28ec0*/  LDL.LU R80, [R1+0xf7c] ;  /* 0x000f7c0001507983 */ /* 0x000f280000300800 */
[----:B------:R0:W-:Y:S01]  /*28ed0*/  STL [R1+0x9e4], R81 ;  /* 0x0009e45101007387 */ /* 0x0001e20000100800 */
[----:B------:R-:W-:-:S01]  /*28ee0*/  FADD R116, R117, R116 ;  /* 0x0000007475747221 */ /* 0x000fc20000000000 */
[----:B--2---:R-:W-:-:S02]  /*28ef0*/  FADD R114, R115, R114 ;  /* 0x0000007273727221 */ /* 0x004fc40000000000 */
[----:B0-----:R-:W2:Y:S04]  /*28f00*/  LDL.LU R81, [R1+0xf78] ;  /* 0x000f780001517983 */ /* 0x001ea80000300800 */
[----:B------:R-:W2:Y:S01]  /*28f10*/  LDL.LU R82, [R1+0xf74] ;  /* 0x000f740001527983 */ /* 0x000ea20000300800 */
[----:B---3--:R-:W-:-:S03]  /*28f20*/  FADD R112, R113, R112 ;  /* 0x0000007071707221 */ /* 0x008fc60000000000 */
[----:B------:R0:W-:Y:S01]  /*28f30*/  STL [R1+0x9e8], R83 ;  /* 0x0009e85301007387 */ /* 0x0001e20000100800 */
[----:B------:R-:W-:-:S03]  /*28f40*/  FADD R110, R111, R110 ;  /* 0x0000006e6f6e7221 */ /* 0x000fc60000000000 */
[----:B0-----:R-:W3:Y:S01]  /*28f50*/  LDL.LU R83, [R1+0xf70] ;  /* 0x000f700001537983 */ /* 0x001ee20000300800 */
[----:B------:R-:W-:-:S03]  /*28f60*/  FADD R108, R109, R108 ;  /* 0x0000006c6d6c7221 */ /* 0x000fc60000000000 */
[----:B------:R-:W3:Y:S01]  /*28f70*/  LDL.LU R84, [R1+0xf6c] ;  /* 0x000f6c0001547983 */ /* 0x000ee20000300800 */
[----:B------:R-:W-:-:S03]  /*28f80*/  FADD R106, R107, R106 ;  /* 0x0000006a6b6a7221 */ /* 0x000fc60000000000 */
[----:B------:R0:W-:Y:S01]  /*28f90*/  STL [R1+0x9ec], R85 ;  /* 0x0009ec5501007387 */ /* 0x0001e20000100800 */
[----:B------:R-:W-:-:S03]  /*28fa0*/  FADD R104, R105, R104 ;  /* 0x0000006869687221 */ /* 0x000fc60000000000 */
[----:B0-----:R-:W3:Y:S04]  /*28fb0*/  LDL.LU R85, [R1+0xf68] ;  /* 0x000f680001557983 */ /* 0x001ee80000300800 */
[----:B------:R-:W-:Y:S01]  /*28fc0*/  STL [R1+0x9f0], R118 ;  /* 0x0009f07601007387 */ /* 0x000fe20000100800 */
[----:B------:R-:W-:-:S03]  /*28fd0*/  FADD R102, R103, R102 ;  /* 0x0000006667667221 */ /* 0x000fc60000000000 */
[----:B------:R-:W-:Y:S04]  /*28fe0*/  STL [R1+0x9f4], R116 ;  /* 0x0009f47401007387 */ /* 0x000fe80000100800 */
[----:B------:R-:W-:Y:S01]  /*28ff0*/  STL [R1+0x9f8], R114 ;  /* 0x0009f87201007387 */ /* 0x000fe20000100800 */
[----:B------:R-:W-:-:S03]  /*29000*/  FADD R100, R101, R100 ;  /* 0x0000006465647221 */ /* 0x000fc60000000000 */
[----:B------:R-:W-:Y:S01]  /*29010*/  STL [R1+0x9fc], R112 ;  /* 0x0009fc7001007387 */ /* 0x000fe20000100800 */
[----:B----4-:R-:W-:-:S03]  /*29020*/  FADD R14, R99, R14 ;  /* 0x0000000e630e7221 */ /* 0x010fc60000000000 */
[----:B------:R-:W-:Y:S04]  /*29030*/  STL [R1+0xa00], R110 ;  /* 0x000a006e01007387 */ /* 0x000fe80000100800 */
[----:B------:R-:W-:Y:S01]  /*29040*/  STL [R1+0xa04], R108 ;  /* 0x000a046c01007387 */ /* 0x000fe20000100800 */
[----:B------:R-:W-:-:S03]  /*29050*/  FADD R13, R98, R13 ;  /* 0x0000000d620d7221 */ /* 0x000fc60000000000 */
        /* <DEDUP_REMOVED lines=27> */
[----:B------:R-:W2:Y:S04]  /*29210*/  LDL R86, [R1+0x48] ;  /* 0x0000480001567983 */ /* 0x000ea80000100800 */
[----:B------:R4:W-:Y:S04]  /*29220*/  STL [R1+0xa44], R3 ;  /* 0x000a440301007387 */ /* 0x0009e80000100800 */
[----:B0-----:R-:W2:Y:S04]  /*29230*/  LDL.LU R10, [R1+0xa50] ;  /* 0x000a5000010a7983 */ /* 0x001ea80000300800 */
[----:B------:R0:W-:Y:S04]  /*29240*/  STL [R1+0xa48], R2 ;  /* 0x000a480201007387 */ /* 0x0001e80000100800 */
[----:B------:R-:W3:Y:S04]  /*29250*/  LDL R87, [R1+0x4c] ;  /* 0x00004c0001577983 */ /* 0x000ee80000100800 */
[----:B------:R0:W-:Y:S04]  /*29260*/  STL [R1+0xa4c], R0 ;  /* 0x000a4c0001007387 */ /* 0x0001e80000100800 */
        /* <DEDUP_REMOVED lines=26> */
[----:B-1----:R-:W3:Y:S04]  /*29410*/  LDL.LU R9, [R1+0xa88] ;  /* 0x000a880001097983 */ /* 0x002ee80000300800 */
[----:B------:R-:W3:Y:S04]  /*29420*/  LDL R99, [R1+0x84] ;  /* 0x0000840001637983 */ /* 0x000ee80000100800 */
[----:B----4-:R-:W4:Y:S04]  /*29430*/  LDL.LU R8, [R1+0xa8c] ;  /* 0x000a8c0001087983 */ /* 0x010f280000300800 */
[----:B------:R-:W4:Y:S04]  /*29440*/  LDL R97, [R1+0x88] ;  /* 0x0000880001617983 */ /* 0x000f280000100800 */
[----:B------:R-:W4:Y:S04]  /*29450*/  LDL.LU R7, [R1+0xa90] ;  /* 0x000a900001077983 */ /* 0x000f280000300800 */
[----:B------:R-:W4:Y:S04]  /*29460*/  LDL R107, [R1+0x8c] ;  /* 0x00008c00016b7983 */ /* 0x000f280000100800 */
[----:B------:R-:W4:Y:S04]  /*29470*/  LDL R106, [R1+0x90] ;  /* 0x00009000016a7983 */ /* 0x000f280000100800 */
        /* <DEDUP_REMOVED lines=12> */
[----:B--2---:R-:W-:-:S03]  /*29540*/  FADD R10, R86, R10 ;  /* 0x0000000a560a7221 */ /* 0x004fc60000000000 */
[----:B------:R-:W2:Y:S04]  /*29550*/  LDL.LU R86, [R1+0xf64] ;  /* 0x000f640001567983 */ /* 0x000ea80000300800 */
[----:B------:R0:W-:Y:S01]  /*29560*/  STL [R1+0xa50], R10 ;  /* 0x000a500a01007387 */ /* 0x0001e20000100800 */
[----:B---3--:R-:W-:-:S03]  /*29570*/  FADD R11, R87, R11 ;  /* 0x0000000b570b7221 */ /* 0x008fc60000000000 */
[----:B0-----:R-:W3:Y:S04]  /*29580*/  LDL.LU R10, [R1+0xa98] ;  /* 0x000a9800010a7983 */ /* 0x001ee80000300800 */
[----:B------:R-:W2:Y:S04]  /*29590*/  LDL.LU R87, [R1+0xf60] ;  /* 0x000f600001577983 */ /* 0x000ea80000300800 */
[----:B------:R0:W-:Y:S01]  /*295a0*/  STL [R1+0xa54], R11 ;  /* 0x000a540b01007387 */ /* 0x0001e20000100800 */
[----:B------:R-:W-:-:S03]  /*295b0*/  FADD R89, R88, R89 ;  /* 0x0000005958597221 */ /* 0x000fc60000000000 */
[----:B0-----:R-:W2:Y:S01]  /*295c0*/  LDL.LU R11, [R1+0xa94] ;  /* 0x000a9400010b7983 */ /* 0x001ea20000300800 */
[----:B------:R-:W-:-:S03]  /*295d0*/  FADD R91, R90, R91 ;  /* 0x0000005b5a5b7221 */ /* 0x000fc60000000000 */
[----:B------:R-:W2:Y:S01]  /*295e0*/  LDL.LU R88, [R1+0xf5c] ;  /* 0x000f5c0001587983 */ /* 0x000ea20000300800 */
[----:B------:R-:W-:-:S03]  /*295f0*/  FADD R93, R92, R93 ;  /* 0x0000005d5c5d7221 */ /* 0x000fc60000000000 */
[----:B------:R0:W-:Y:S01]  /*29600*/  STL [R1+0xa58], R89 ;  /* 0x000a585901007387 */ /* 0x0001e20000100800 */
[----:B------:R-:W-:-:S03]  /*29610*/  FADD R95, R94, R95 ;  /* 0x0000005f5e5f7221 */ /* 0x000fc60000000000 */
[----:B0-----:R-:W2:Y:S04]  /*29620*/  LDL.LU R89, [R1+0xf58] ;  /* 0x000f580001597983 */ /* 0x001ea80000300800 */
[----:B------:R-:W2:Y:S04]  /*29630*/  LDL.LU R90, [R1+0xf54] ;  /* 0x000f5400015a7983 */ /* 0x000ea80000300800 */
[----:B------:R0:W-:Y:S01]  /*29640*/  STL [R1+0xa5c], R91 ;  /* 0x000a5c5b01007387 */ /* 0x0001e20000100800 */
[----:B------:R-:W-:-:S01]  /*29650*/  FADD R119, R96, R119 ;  /* 0x0000007760777221 */ /* 0x000fc20000000000 */
[----:B------:R-:W-:-:S02]  /*29660*/  FADD R117, R118, R117 ;  /* 0x0000007576757221 */ /* 0x000fc40000000000 */
[----:B0-----:R-:W2:Y:S04]  /*29670*/  LDL.LU R91, [R1+0xf50] ;  /* 0x000f5000015b7983 */ /* 0x001ea80000300800 */
[----:B------:R-:W2:Y:S01]  /*29680*/  LDL.LU R92, [R1+0xf4c] ;  /* 0x000f4c00015c7983 */ /* 0x000ea20000300800 */
[----:B------:R-:W-:-:S03]  /*29690*/  FADD R115, R116, R115 ;  /* 0x0000007374737221 */ /* 0x000fc60000000000 */
[----:B------:R0:W-:Y:S01]  /*296a0*/  STL [R1+0xa60], R93 ;  /* 0x000a605d01007387 */ /* 0x0001e20000100800 */
[----:B------:R-:W-:-:S03]  /*296b0*/  FADD R113, R114, R113 ;  /* 0x0000007172717221 */ /* 0x000fc60000000000 */
[----:B0-----:R-:W2:Y:S01]  /*296c0*/  LDL.LU R93, [R1+0xf48] ;  /* 0x000f4800015d7983 */ /* 0x001ea20000300800 */
[----:B------:R-:W-:-:S03]  /*296d0*/  FADD R111, R112, R111 ;  /* 0x0000006f706f7221 */ /* 0x000fc60000000000 */
[----:B------:R-:W2:Y:S04]  /*296e0*/  LDL.LU R94, [R1+0xf44] ;  /* 0x000f4400015e7983 */ /* 0x000ea80000300800 */
[----:B------:R0:W-:Y:S01]  /*296f0*/  STL [R1+0xa64], R95 ;  /* 0x000a645f01007387 */ /* 0x0001e20000100800 */
[----:B------:R-:W-:-:S03]  /*29700*/  FADD R14, R110, R14 ;  /* 0x0000000e6e0e7221 */ /* 0x000fc60000000000 */
[----:B0-----:R-:W2:Y:S01]  /*29710*/  LDL.LU R95, [R1+0xf40] ;  /* 0x000f4000015f7983 */ /* 0x001ea20000300800 */
[----:B------:R-:W-:-:S03]  /*29720*/  FADD R13, R109, R13 ;  /* 0x0000000d6d0d7221 */ /* 0x000fc60000000000 */
[----:B------:R-:W2:Y:S04]  /*29730*/  LDL.LU R96, [R1+0xf3c] ;  /* 0x000f3c0001607983 */ /* 0x000ea80000300800 */
[----:B------:R-:W-:Y:S01]  /*29740*/  STL [R1+0xa68], R119 ;  /* 0x000a687701007387 */ /* 0x000fe20000100800 */
[----:B------:R-:W-:-:S03]  /*29750*/  FADD R12, R108, R12 ;  /* 0x0000000c6c0c7221 */ /* 0x000fc60000000000 */
[----:B------:R-:W-:Y:S01]  /*29760*/  STL [R1+0xa6c], R117 ;  /* 0x000a6c7501007387 */ /* 0x000fe20000100800 */
[----:B------:R-:W-:-:S03]  /*29770*/  FADD R9, R101, R9 ;  /* 0x0000000965097221 */ /* 0x000fc60000000000 */
[----:B------:R-:W-:Y:S04]  /*29780*/  STL [R1+0xa70], R115 ;  /* 0x000a707301007387 */ /* 0x000fe80000100800 */
[----:B------:R-:W-:Y:S04]  /*29790*/  STL [R1+0xa74], R113 ;  /* 0x000a747101007387 */ /* 0x000fe80000100800 */
[----:B------:R-:W-:Y:S04]  /*297a0*/  STL [R1+0xa78], R111 ;  /* 0x000a786f01007387 */ /* 0x000fe80000100800 */
[----:B------:R-:W-:Y:S04]  /*297b0*/  STL [R1+0xa7c], R14 ;  /* 0x000a7c0e01007387 */ /* 0x000fe80000100800 */
[----:B------:R-:W2:Y:S04]  /*297c0*/  LDL R101, [R1+0xac] ;  /* 0x0000ac0001657983 */ /* 0x000ea80000100800 */
[----:B------:R-:W-:Y:S04]  /*297d0*/  STL [R1+0xa80], R13 ;  /* 0x000a800d01007387 */ /* 0x000fe80000100800 */
[----:B------:R0:W-:Y:S04]  /*297e0*/  STL [R1+0xa88], R9 ;  /* 0x000a880901007387 */ /* 0x0001e80000100800 */
[----:B------:R-:W-:Y:S04]  /*297f0*/  STL [R1+0xa84], R12 ;  /* 0x000a840c01007387 */ /* 0x000fe80000100800 */
[----:B0-----:R-:W2:Y:S01]  /*29800*/  LDL.LU R9, [R1+0xab4] ;  /* 0x000ab40001097983 */ /* 0x001ea20000300800 */
[----:B----4-:R-:W-:-:S01]  /*29810*/  FADD R8, R99, R8 ;  /* 0x0000000863087221 */ /* 0x010fc20000000000 */
[----:B------:R-:W-:-:S02]  /*29820*/  FADD R7, R97, R7 ;  /* 0x0000000761077221 */ /* 0x000fc40000000000 */
[----:B------:R-:W4:Y:S01]  /*29830*/  LDL R99, [R1+0xb0] ;  /* 0x0000b00001637983 */ /* 0x000f220000100800 */
[----:B------:R-:W-:-:S03]  /*29840*/  FADD R6, R105, R6 ;  /* 0x0000000669067221 */ /* 0x000fc60000000000 */
[----:B------:R0:W-:Y:S01]  /*29850*/  STL [R1+0xa8c], R8 ;  /* 0x000a8c0801007387 */ /* 0x0001e20000100800 */
[----:B------:R-:W-:-:S01]  /*29860*/  FADD R5, R104, R5 ;  /* 0x0000000568057221 */ /* 0x000fc20000000000 */
[----:B------:R-:W-:Y:S02]  /*29870*/  FADD R4, R103, R4 ;  /* 0x0000000467047221 */ /* 0x000fe40000000000 */
[----:B0-----:R-:W4:Y:S04]  /*29880*/  LDL.LU R8, [R1+0xab8] ;  /* 0x000ab80001087983 */ /* 0x001f280000300800 */
[----:B------:R-:W4:Y:S01]  /*29890*/  LDL R97, [R1+0xb4] ;  /* 0x0000b40001617983 */ /* 0x000f220000100800 */
[----:B------:R-:W-:-:S03]  /*298a0*/  FADD R3, R102, R3 ;  /* 0x0000000366037221 */ /* 0x000fc60000000000 */
[----:B------:R0:W-:Y:S01]  /*298b0*/  STL [R1+0xa90], R7 ;  /* 0x000a900701007387 */ /* 0x0001e20000100800 */
[----:B------:R-:W-:-:S03]  /*298c0*/  FADD R2, R100, R2 ;  /* 0x0000000264027221 */ /* 0x000fc60000000000 */
[----:B0-----:R-:W4:Y:S01]  /*298d0*/  LDL.LU R7, [R1+0xabc] ;  /* 0x000abc0001077983 */ /* 0x001f220000300800 */
[----:B------:R-:W-:-:S01]  /*298e0*/  FADD R0, R98, R0 ;  /* 0x0000000062007221 */ /* 0x000fc20000000000 */
[----:B---3--:R-:W-:Y:S01]  /*298f0*/  FADD R10, R106, R10 ;  /* 0x0000000a6a0a7221 */ /* 0x008fe20000000000 */
[----:B--2---:R-:W-:-:S05]  /*29900*/  FADD R11, R107, R11 ;  /* 0x0000000b6b0b7221 */ /* 0x004fca0000000000 */
[----:B------:R-:W-:Y:S04]  /*29910*/  STL [R1+0xa94], R11 ;  /* 0x000a940b01007387 */ /* 0x000fe80000100800 */
[----:B------:R-:W-:Y:S04]  /*29920*/  STL [R1+0xa98], R10 ;  /* 0x000a980a01007387 */ /* 0x000fe80000100800 */
[----:B------:R0:W-:Y:S04]  /*29930*/  STL [R1+0xa9c], R6 ;  /* 0x000a9c0601007387 */ /* 0x0001e80000100800 */
[----:B------:R1:W-:Y:S04]  /*29940*/  STL [R1+0xaa0], R5 ;  /* 0x000aa00501007387 */ /* 0x0003e80000100800 */
[----:B------:R2:W-:Y:S04]  /*29950*/  STL [R1+0xaa4], R4 ;  /* 0x000aa40401007387 */ /* 0x0005e80000100800 */
[----:B------:R-:W3:Y:S04]  /*29960*/  LDL R117, [R1+0xb8] ;  /* 0x0000b80001757983 */ /* 0x000ee80000100800 */
[----:B------:R2:W-:Y:S04]  /*29970*/  STL [R1+0xaa8], R3 ;  /* 0x000aa80301007387 */ /* 0x0005e80000100800 */
[----:B------:R-:W3:Y:S04]  /*29980*/  LDL R116, [R1+0xbc] ;  /* 0x0000bc0001747983 */ /* 0x000ee80000100800 */
[----:B------:R2:W-:Y:S04]  /*29990*/  STL [R1+0xaac], R2 ;  /* 0x000aac0201007387 */ /* 0x0005e80000100800 */
[----:B------:R-:W3:Y:S04]  /*299a0*/  LDL R115, [R1+0xc0] ;  /* 0x0000c00001737983 */ /* 0x000ee80000100800 */
[----:B------:R2:W-:Y:S04]  /*299b0*/  STL [R1+0xab0], R0 ;  /* 0x000ab00001007387 */ /* 0x0005e80000100800 */
[----:B------:R-:W3:Y:S04]  /*299c0*/  LDL R114, [R1+0xc4] ;  /* 0x0000c40001727983 */ /* 0x000ee80000100800 */
[----:B------:R-:W3:Y:S04]  /*299d0*/  LDL R108, [R1+0xc8] ;  /* 0x0000c800016c7983 */ /* 0x000ee80000100800 */
[----:B0-----:R-:W3:Y:S04]  /*299e0*/  LDL.LU R6, [R1+0xad0] ;  /* 0x000ad00001067983 */ /* 0x001ee80000300800 */
[----:B------:R-:W3:Y:S04]  /*299f0*/  LDL R106, [R1+0xcc] ;  /* 0x0000cc00016a7983 */ /* 0x000ee80000100800 */
[----:B-1----:R-:W3:Y:S04]  /*29a00*/  LDL.LU R5, [R1+0xad4] ;  /* 0x000ad40001057983 */ /* 0x002ee80000300800 */
[----:B------:R-:W3:Y:S04]  /*29a10*/  LDL R104, [R1+0xd0] ;  /* 0x0000d00001687983 */ /* 0x000ee80000100800 */
[----:B--2---:R-:W2:Y:S04]  /*29a20*/  LDL.LU R4, [R1+0xad8] ;  /* 0x000ad80001047983 */ /* 0x004ea80000300800 */
[----:B------:R-:W2:Y:S04]  /*29a30*/  LDL R102, [R1+0xd4] ;  /* 0x0000d40001667983 */ /* 0x000ea80000100800 */
[----:B------:R-:W2:Y:S04]  /*29a40*/  LDL.LU R3, [R1+0xadc] ;  /* 0x000adc0001037983 */ /* 0x000ea80000300800 */
[----:B------:R-:W2:Y:S04]  /*29a50*/  LDL R100, [R1+0xd8] ;  /* 0x0000d80001647983 */ /* 0x000ea80000100800 */
[----:B------:R-:W2:Y:S04]  /*29a60*/  LDL.LU R2, [R1+0xae0] ;  /* 0x000ae00001027983 */ /* 0x000ea80000300800 */
[----:B------:R-:W2:Y:S04]  /*29a70*/  LDL R98, [R1+0xdc] ;  /* 0x0000dc0001627983 */ /* 0x000ea80000100800 */
[----:B------:R-:W2:Y:S04]  /*29a80*/  LDL.LU R0, [R1+0xae4] ;  /* 0x000ae40001007983 */ /* 0x000ea80000300800 */
[----:B------:R-:W2:Y:S04]  /*29a90*/  LDL.LU R13, [R1+0xac0] ;  /* 0x000ac000010d7983 */ /* 0x000ea80000300800 */
[----:B------:R-:W2:Y:S04]  /*29aa0*/  LDL.LU R14, [R1+0xac4] ;  /* 0x000ac400010e7983 */ /* 0x000ea80000300800 */
[----:B------:R-:W2:Y:S01]  /*29ab0*/  LDL.LU R111, [R1+0xac8] ;  /* 0x000ac800016f7983 */ /* 0x000ea20000300800 */
[----:B------:R-:W-:-:S05]  /*29ac0*/  FADD R9, R101, R9 ;  /* 0x0000000965097221 */ /* 0x000fca0000000000 */
[----:B------:R0:W-:Y:S04]  /*29ad0*/  STL [R1+0xab4], R9 ;  /* 0x000ab40901007387 */ /* 0x0001e80000100800 */
[----:B------:R-:W2:Y:S04]  /*29ae0*/  LDL.LU R113, [R1+0xacc] ;  /* 0x000acc0001717983 */ /* 0x000ea80000300800 */
[----:B------:R-:W2:Y:S04]  /*29af0*/  LDL R112, [R1+0xe0] ;  /* 0x0000e00001707983 */ /* 0x000ea80000100800 */
[----:B------:R-:W2:Y:S01]  /*29b00*/  LDL R110, [R1+0xe4] ;  /* 0x0000e400016e7983 */ /* 0x000ea20000100800 */
[----:B----4-:R-:W-:-:S05]  /*29b10*/  FADD R8, R99, R8 ;  /* 0x0000000863087221 */ /* 0x010fca0000000000 */
[----:B------:R1:W-:Y:S04]  /*29b20*/  STL [R1+0xab8], R8 ;  /* 0x000ab80801007387 */ /* 0x0003e80000100800 */
[----:B------:R-:W4:Y:S01]  /*29b30*/  LDL R109, [R1+0xe8] ;  /* 0x0000e800016d7983 */ /* 0x000f220000100800 */
[----:B------:R-:W-:-:S05]  /*29b40*/  FADD R7, R97, R7 ;  /* 0x0000000761077221 */ /* 0x000fca0000000000 */
[----:B------:R1:W-:Y:S04]  /*29b50*/  STL [R1+0xabc], R7 ;  /* 0x000abc0701007387 */ /* 0x0003e80000100800 */
        /* <DEDUP_REMOVED lines=11> */
[----:B------:R-:W4:Y:S01]  /*29c10*/  LDL.LU R7, [R1+0xb08] ;  /* 0x000b080001077983 */ /* 0x000f220000300800 */
[----:B---3--:R-:W-:-:S01]  /*29c20*/  FADD R6, R108, R6 ;  /* 0x000000066c067221 */ /* 0x008fc20000000000 */
[----:B------:R-:W-:Y:S01]  /*29c30*/  FADD R5, R106, R5 ;  /* 0x000000056a057221 */ /* 0x000fe20000000000 */
[----:B--2---:R-:W-:-:S01]  /*29c40*/  FADD R4, R104, R4 ;  /* 0x0000000468047221 */ /* 0x004fc20000000000 */
[----:B------:R-:W-:Y:S01]  /*29c50*/  FADD R3, R102, R3 ;  /* 0x0000000366037221 */ /* 0x000fe20000000000 */
[----:B------:R-:W-:-:S01]  /*29c60*/  FADD R13, R117, R13 ;  /* 0x0000000d750d7221 */ /* 0x000fc20000000000 */
[----:B------:R-:W-:-:S04]  /*29c70*/  FADD R14, R116, R14 ;  /* 0x0000000e740e7221 */ /* 0x000fc80000000000 */
[----:B------:R0:W-:Y:S01]  /*29c80*/  STL [R1+0xac0], R13 ;  /* 0x000ac00d01007387 */ /* 0x0001e20000100800 */
[----:B------:R-:W-:-:S03]  /*29c90*/  FADD R111, R115, R111 ;  /* 0x0000006f736f7221 */ /* 0x000fc60000000000 */
[----:B0-----:R-:W2:Y:S04]  /*29ca0*/  LDL.LU R13, [R1+0xaf0] ;  /* 0x000af000010d7983 */ /* 0x001ea80000300800 */
[----:B------:R0:W-:Y:S01]  /*29cb0*/  STL [R1+0xac4], R14 ;  /* 0x000ac40e01007387 */ /* 0x0001e20000100800 */
[----:B------:R-:W-:-:S01]  /*29cc0*/  FADD R2, R100, R2 ;  /* 0x0000000264027221 */ /* 0x000fc20000000000 */
[----:B------:R-:W-:Y:S02]  /*29cd0*/  FADD R0, R98, R0 ;  /* 0x0000000062007221 */ /* 0x000fe40000000000 */
[----:B0-----:R-:W3:Y:S01]  /*29ce0*/  LDL.LU R14, [R1+0xaec] ;  /* 0x000aec00010e7983 */ /* 0x001ee20000300800 */
[----:B------:R-:W-:-:S03]  /*29cf0*/  FADD R113, R114, R113 ;  /* 0x0000007172717221 */ /* 0x000fc60000000000 */
[----:B------:R0:W-:Y:S04]  /*29d00*/  STL [R1+0xac8], R111 ;  /* 0x000ac86f01007387 */ /* 0x0001e80000100800 */
[----:B0-----:R-:W3:Y:S04]  /*29d10*/  LDL.LU R111, [R1+0xae8] ;  /* 0x000ae800016f7983 */ /* 0x001ee80000300800 */
[----:B------:R-:W-:Y:S04]  /*29d20*/  STL [R1+0xacc], R113 ;  /* 0x000acc7101007387 */ /* 0x000fe80000100800 */
[----:B------:R0:W-:Y:S04]  /*29d30*/  STL [R1+0xad0], R6 ;  /* 0x000ad00601007387 */ /* 0x0001e80000100800 */
[----:B------:R1:W-:Y:S04]  /*29d40*/  STL [R1+0xad4], R5 ;  /* 0x000ad40501007387 */ /* 0x0003e80000100800 */
[----:B------:R-:W-:Y:S04]  /*29d50*/  STL [R1+0xad8], R4 ;  /* 0x000ad80401007387 */ /* 0x000fe80000100800 */
[----:B------:R-:W3:Y:S04]  /*29d60*/  LDL R108, [R1+0x104] ;  /* 0x00010400016c7983 */ /* 0x000ee80000100800 */
[----:B------:R-:W-:Y:S04]  /*29d70*/  STL [R1+0xadc], R3 ;  /* 0x000adc0301007387 */ /* 0x000fe80000100800 */
[----:B0-----:R-:W3:Y:S04]  /*29d80*/  LDL.LU R6, [R1+0xb0c] ;  /* 0x000b0c0001067983 */ /* 0x001ee80000300800 */
[----:B------:R-:W-:Y:S04]  /*29d90*/  STL [R1+0xae0], R2 ;  /* 0x000ae00201007387 */ /* 0x000fe80000100800 */
[----:B------:R-:W3:Y:S04]  /*29da0*/  LDL R106, [R1+0x108] ;  /* 0x00010800016a7983 */ /* 0x000ee80000100800 */
[----:B------:R0:W-:Y:S04]  /*29db0*/  STL [R1+0xae4], R0 ;  /* 0x000ae40001007387 */ /* 0x0001e80000100800 */
[----:B-1----:R-:W3:Y:S04]  /*29dc0*/  LDL.LU R5, [R1+0xb10] ;  /* 0x000b100001057983 */ /* 0x002ee80000300800 */
[----:B------:R-:W3:Y:S04]  /*29dd0*/  LDL R104, [R1+0x10c] ;  /* 0x00010c0001687983 */ /* 0x000ee80000100800 */
[----:B0-----:R-:W3:Y:S04]  /*29de0*/  LDL.LU R0, [R1+0xb14] ;  /* 0x000b140001007983 */ /* 0x001ee80000300800 */
[----:B------:R-:W3:Y:S04]  /*29df0*/  LDL R102, [R1+0x110] ;  /* 0x0001100001667983 */ /* 0x000ee80000100800 */
[----:B------:R-:W3:Y:S04]  /*29e00*/  LDL.LU R2, [R1+0xb18] ;  /* 0x000b180001027983 */ /* 0x000ee80000300800 */
[----:B------:R-:W3:Y:S04]  /*29e10*/  LDL R100, [R1+0x114] ;  /* 0x0001140001647983 */ /* 0x000ee80000100800 */
[----:B------:R-:W3:Y:S04]  /*29e20*/  LDL.LU R3, [R1+0xb1c] ;  /* 0x000b1c0001037983 */ /* 0x000ee80000300800 */
[----:B------:R-:W3:Y:S04]  /*29e30*/  LDL R98, [R1+0x118] ;  /* 0x0001180001627983 */ /* 0x000ee80000100800 */
[----:B------:R-:W3:Y:S01]  /*29e40*/  LDL.LU R4, [R1+0xb20] ;  /* 0x000b200001047983 */ /* 0x000ee20000300800 */
[----:B----4-:R-:W-:-:S01]  /*29e50*/  FADD R12, R107, R12 ;  /* 0x0000000c6b0c7221 */ /* 0x010fc20000000000 */
[----:B------:R-:W-:Y:S01]  /*29e60*/  FADD R11, R105, R11 ;  /* 0x0000000b690b7221 */ /* 0x000fe20000000000 */
[----:B------:R-:W-:-:S01]  /*29e70*/  FADD R10, R103, R10 ;  /* 0x0000000a670a7221 */ /* 0x000fc20000000000 */
[----:B------:R-:W-:Y:S01]  /*29e80*/  FADD R9, R101, R9 ;  /* 0x0000000965097221 */ /* 0x000fe20000000000 */
[----:B------:R-:W-:-:S01]  /*29e90*/  FADD R8, R99, R8 ;  /* 0x0000000863087221 */ /* 0x000fc20000000000 */
[----:B------:R-:W-:Y:S01]  /*29ea0*/  FADD R7, R97, R7 ;  /* 0x0000000761077221 */ /* 0x000fe20000000000 */
[----:B--2---:R-:W-:-:S01]  /*29eb0*/  FADD R13, R109, R13 ;  /* 0x0000000d6d0d7221 */ /* 0x004fc20000000000 */
[----:B---3--:R-:W-:Y:S01]  /*29ec0*/  FADD R14, R110, R14 ;  /* 0x0000000e6e0e7221 */ /* 0x008fe20000000000 */
[----:B------:R-:W-:-:S05]  /*29ed0*/  FADD R111, R112, R111 ;  /* 0x0000006f706f7221 */ /* 0x000fca0000000000 */
[----:B------:R-:W-:Y:S04]  /*29ee0*/  STL [R1+0xae8], R111 ;  /* 0x000ae86f01007387 */ /* 0x000fe80000100800 */
[----:B------:R-:W-:Y:S04]  /*29ef0*/  STL [R1+0xaec], R14 ;  /* 0x000aec0e01007387 */ /* 0x000fe80000100800 */
[----:B------:R-:W-:Y:S04]  /*29f00*/  STL [R1+0xaf0], R13 ;  /* 0x000af00d01007387 */ /* 0x000fe80000100800 */
[----:B------:R-:W-:Y:S04]  /*29f10*/  STL [R1+0xaf4], R12 ;  /* 0x000af40c01007387 */ /* 0x000fe80000100800 */
[----:B------:R-:W-:Y:S04]  /*29f20*/  STL [R1+0xaf8], R11 ;  /* 0x000af80b01007387 */ /* 0x000fe80000100800 */
[----:B------:R0:W-:Y:S04]  /*29f30*/  STL [R1+0xafc], R10 ;  /* 0x000afc0a01007387 */ /* 0x0001e80000100800 */
[----:B------:R-:W2:Y:S01]  /*29f40*/  LDL R97, [R1+0x11c] ;  /* 0x00011c0001617983 */ /* 0x000ea20000100800 */
[----:B------:R-:W-:-:S03]  /*29f50*/  FADD R6, R108, R6 ;  /* 0x000000066c067221 */ /* 0x000fc60000000000 */
[----:B------:R-:W-:Y:S04]  /*29f60*/  STL [R1+0xb00], R9 ;  /* 0x000b000901007387 */ /* 0x000fe80000100800 */
[----:B------:R-:W3:Y:S04]  /*29f70*/  LDL R99, [R1+0x120] ;  /* 0x0001200001637983 */ /* 0x000ee80000100800 */
[----:B------:R-:W-:Y:S01]  /*29f80*/  STL [R1+0xb04], R8 ;  /* 0x000b040801007387 */ /* 0x000fe20000100800 */
[----:B------:R-:W-:-:S03]  /*29f90*/  FADD R5, R106, R5 ;  /* 0x000000056a057221 */ /* 0x000fc60000000000 */
[----:B------:R-:W4:Y:S04]  /*29fa0*/  LDL R101, [R1+0x124] ;  /* 0x0001240001657983 */ /* 0x000f280000100800 */
[----:B------:R-:W-:Y:S01]  /*29fb0*/  STL [R1+0xb08], R7 ;  /* 0x000b080701007387 */ /* 0x000fe20000100800 */
[----:B------:R-:W-:-:S03]  /*29fc0*/  FADD R0, R104, R0 ;  /* 0x0000000068007221 */ /* 0x000fc60000000000 */
[----:B------:R-:W4:Y:S04]  /*29fd0*/  LDL R103, [R1+0x128] ;  /* 0x0001280001677983 */ /* 0x000f280000100800 */
[----:B------:R-:W4:Y:S01]  /*29fe0*/  LDL R105, [R1+0x12c] ;  /* 0x00012c0001697983 */ /* 0x000f220000100800 */
[----:B------:R-:W-:-:S03]  /*29ff0*/  FADD R2, R102, R2 ;  /* 0x0000000266027221 */ /* 0x000fc60000000000 */
[----:B0-----:R-:W4:Y:S04]  /*2a000*/  LDL R10, [R1+0x130] ;  /* 0x00013000010a7983 */ /* 0x001f280000100800 */
[----:B------:R-:W4:Y:S04]  /*2a010*/  LDL R11, [R1+0x134] ;  /* 0x00013400010b7983 */ /* 0x000f280000100800 */
[----:B------:R-:W4:Y:S01]  /*2a020*/  LDL R117, [R1+0x138] ;  /* 0x0001380001757983 */ /* 0x000f220000100800 */
[----:B------:R-:W-:-:S03]  /*2a030*/  FADD R3, R100, R3 ;  /* 0x0000000364037221 */ /* 0x000fc60000000000 */
[----:B------:R-:W4:Y:S04]  /*2a040*/  LDL R115, [R1+0x13c] ;  /* 0x00013c0001737983 */ /* 0x000f280000100800 */
[----:B------:R-:W4:Y:S04]  /*2a050*/  LDL R113, [R1+0x140] ;  /* 0x0001400001717983 */ /* 0x000f280000100800 */
[----:B------:R-:W4:Y:S04]  /*2a060*/  LDL R111, [R1+0x144] ;  /* 0x00014400016f7983 */ /* 0x000f280000100800 */
[----:B------:R-:W4:Y:S04]  /*2a070*/  LDL R109, [R1+0x148] ;  /* 0x00014800016d7983 */ /* 0x000f280000100800 */
[----:B------:R-:W2:Y:S04]  /*2a080*/  LDL R107, [R1+0x14c] ;  /* 0x00014c00016b7983 */ /* 0x000ea80000100800 */
[----:B------:R0:W-:Y:S04]  /*2a090*/  STL [R1+0xb14], R0 ;  /* 0x000b140001007387 */ /* 0x0001e80000100800 */
[----:B------:R-:W-:Y:S01]  /*2a0a0*/  STL [R1+0xb0c], R6 ;  /* 0x000b0c0601007387 */ /* 0x000fe20000100800 */
[----:B------:R-:W-:-:S03]  /*2a0b0*/  FADD R4, R98, R4 ;  /* 0x0000000462047221 */ /* 0x000fc60000000000 */
[----:B0-----:R-:W2:Y:S04]  /*2a0c0*/  LDL.LU R0, [R1+0xb54] ;  /* 0x000b540001007983 */ /* 0x001ea80000300800 */
[----:B------:R-:W-:Y:S04]  /*2a0d0*/  STL [R1+0xb10], R5 ;  /* 0x000b100501007387 */ /* 0x000fe80000100800 */
[----:B------:R0:W-:Y:S04]  /*2a0e0*/  STL [R1+0xb18], R2 ;  /* 0x000b180201007387 */ /* 0x0001e80000100800 */
[----:B0-----:R-:W4:Y:S04]  /*2a0f0*/  LDL.LU R2, [R1+0xb50] ;  /* 0x000b500001027983 */ /* 0x001f280000300800 */
[----:B------:R0:W-:Y:S04]  /*2a100*/  STL [R1+0xb1c], R3 ;  /* 0x000b1c0301007387 */ /* 0x0001e80000100800 */
[----:B0-----:R-:W4:Y:S04]  /*2a110*/  LDL.LU R3, [R1+0xb4c] ;  /* 0x000b4c0001037983 */ /* 0x001f280000300800 */
[----:B------:R-:W3:Y:S04]  /*2a120*/  LDL.LU R98, [R1+0xb24] ;  /* 0x000b240001627983 */ /* 0x000ee80000300800 */
[----:B------:R-:W4:Y:S04]  /*2a130*/  LDL.LU R100, [R1+0xb28] ;  /* 0x000b280001647983 */ /* 0x000f280000300800 */
[----:B------:R-:W4:Y:S04]  /*2a140*/  LDL.LU R102, [R1+0xb2c] ;  /* 0x000b2c0001667983 */ /* 0x000f280000300800 */
[----:B------:R0:W-:Y:S04]  /*2a150*/  STL [R1+0xb20], R4 ;  /* 0x000b200401007387 */ /* 0x0001e80000100800 */
[----:B------:R-:W4:Y:S04]  /*2a160*/  LDL.LU R104, [R1+0xb30] ;  /* 0x000b300001687983 */ /* 0x000f280000300800 */
[----:B------:R-:W4:Y:S04]  /*2a170*/  LDL.LU R9, [R1+0xb34] ;  /* 0x000b340001097983 */ /* 0x000f280000300800 */
[----:B------:R-:W4:Y:S04]  /*2a180*/  LDL.LU R8, [R1+0xb38] ;  /* 0x000b380001087983 */ /* 0x000f280000300800 */
[----:B------:R-:W4:Y:S04]  /*2a190*/  LDL.LU R7, [R1+0xb3c] ;  /* 0x000b3c0001077983 */ /* 0x000f280000300800 */
[----:B------:R-:W4:Y:S04]  /*2a1a0*/  LDL.LU R6, [R1+0xb40] ;  /* 0x000b400001067983 */ /* 0x000f280000300800 */
[----:B------:R-:W4:Y:S04]  /*2a1b0*/  LDL.LU R5, [R1+0xb44] ;  /* 0x000b440001057983 */ /* 0x000f280000300800 */
[----:B0-----:R-:W4:Y:S04]  /*2a1c0*/  LDL.LU R4, [R1+0xb48] ;  /* 0x000b480001047983 */ /* 0x001f280000300800 */
        /* <DEDUP_REMOVED lines=11> */
[----:B--2---:R-:W-:-:S01]  /*2a280*/  FADD R0, R107, R0 ;  /* 0x000000006b007221 */ /* 0x004fc20000000000 */
[----:B---3--:R-:W-:-:S02]  /*2a290*/  FADD R98, R97, R98 ;  /* 0x0000006261627221 */ /* 0x008fc40000000000 */
[----:B------:R-:W2:Y:S01]  /*2a2a0*/  LDL.LU R97, [R1+0xf38] ;  /* 0x000f380001617983 */ /* 0x000ea20000300800 */
[----:B----4-:R-:W-:-:S03]  /*2a2b0*/  FADD R100, R99, R100 ;  /* 0x0000006463647221 */ /* 0x010fc60000000000 */
[----:B------:R0:W-:Y:S01]  /*2a2c0*/  STL [R1+0xb24], R98 ;  /* 0x000b246201007387 */ /* 0x0001e20000100800 */
[----:B------:R-:W-:-:S03]  /*2a2d0*/  FADD R102, R101, R102 ;  /* 0x0000006665667221 */ /* 0x000fc60000000000 */
[----:B0-----:R-:W3:Y:S01]  /*2a2e0*/  LDL.LU R98, [R1+0xf34] ;  /* 0x000f340001627983 */ /* 0x001ee20000300800 */
[----:B------:R-:W-:-:S03]  /*2a2f0*/  FADD R104, R103, R104 ;  /* 0x0000006867687221 */ /* 0x000fc60000000000 */
[----:B------:R-:W4:Y:S04]  /*2a300*/  LDL.LU R99, [R1+0xf30] ;  /* 0x000f300001637983 */ /* 0x000f280000300800 */
[----:B------:R0:W-:Y:S01]  /*2a310*/  STL [R1+0xb28], R100 ;  /* 0x000b286401007387 */ /* 0x0001e20000100800 */
[----:B------:R-:W-:-:S01]  /*2a320*/  FADD R9, R105, R9 ;  /* 0x0000000969097221 */ /* 0x000fc20000000000 */
[----:B------:R-:W-:Y:S01]  /*2a330*/  FADD R8, R10, R8 ;  /* 0x000000080a087221 */ /* 0x000fe20000000000 */
[----:B------:R-:W-:-:S01]  /*2a340*/  FADD R7, R11, R7 ;  /* 0x000000070b077221 */ /* 0x000fc20000000000 */
[----:B0-----:R-:W4:Y:S04]  /*2a350*/  LDL.LU R100, [R1+0xf2c] ;  /* 0x000f2c0001647983 */ /* 0x001f280000300800 */
        /* <DEDUP_REMOVED lines=9> */
[----:B------:R-:W-:-:S02]  /*2a3f0*/  FADD R2, R109, R2 ;  /* 0x000000026d027221 */ /* 0x000fc40000000000 */
[----:B0-----:R-:W4:Y:S04]  /*2a400*/  LDL.LU R104, [R1+0xf1c] ;  /* 0x000f1c0001687983 */ /* 0x001f280000300800 */
[----:B------:R-:W4:Y:S04]  /*2a410*/  LDL.LU R105, [R1+0xf18] ;  /* 0x000f180001697983 */ /* 0x000f280000300800 */
[----:B------:R0:W-:Y:S04]  /*2a420*/  STL [R1+0xb34], R9 ;  /* 0x000b340901007387 */ /* 0x0001e80000100800 */
[----:B------:R1:W-:Y:S04]  /*2a430*/  STL [R1+0xb38], R8 ;  /* 0x000b380801007387 */ /* 0x0003e80000100800 */
[----:B------:R1:W-:Y:S04]  /*2a440*/  STL [R1+0xb3c], R7 ;  /* 0x000b3c0701007387 */ /* 0x0003e80000100800 */
[----:B------:R1:W-:Y:S04]  /*2a450*/  STL [R1+0xb40], R6 ;  /* 0x000b400601007387 */ /* 0x0003e80000100800 */
[----:B------:R1:W-:Y:S04]  /*2a460*/  STL [R1+0xb44], R5 ;  /* 0x000b440501007387 */ /* 0x0003e80000100800 */
[----:B------:R1:W-:Y:S04]  /*2a470*/  STL [R1+0xb48], R4 ;  /* 0x000b480401007387 */ /* 0x0003e80000100800 */
[----:B------:R-:W2:Y:S04]  /*2a480*/  LDL.LU R107, [R1+0xb58] ;  /* 0x000b5800016b7983 */ /* 0x000ea80000300800 */
[----:B------:R1:W-:Y:S04]  /*2a490*/  STL [R1+0xb4c], R3 ;  /* 0x000b4c0301007387 */ /* 0x0003e80000100800 */
[----:B------:R-:W3:Y:S04]  /*2a4a0*/  LDL.LU R109, [R1+0xb5c] ;  /* 0x000b5c00016d7983 */ /* 0x000ee80000300800 */
[----:B------:R1:W-:Y:S04]  /*2a4b0*/  STL [R1+0xb50], R2 ;  /* 0x000b500201007387 */ /* 0x0003e80000100800 */
[----:B------:R-:W4:Y:S04]  /*2a4c0*/  LDL.LU R111, [R1+0xb60] ;  /* 0x000b6000016f7983 */ /* 0x000f280000300800 */
[----:B------:R1:W-:Y:S04]  /*2a4d0*/  STL [R1+0xb54], R0 ;  /* 0x000b540001007387 */ /* 0x0003e80000100800 */
[----:B------:R-:W4:Y:S04]  /*2a4e0*/  LDL.LU R113, [R1+0xb64] ;  /* 0x000b640001717983 */ /* 0x000f280000300800 */
[----:B------:R-:W4:Y:S04]  /*2a4f0*/  LDL.LU R115, [R1+0xb68] ;  /* 0x000b680001737983 */ /* 0x000f280000300800 */
[----:B------:R-:W4:Y:S04]  /*2a500*/  LDL.LU R117, [R1+0xb6c] ;  /* 0x000b6c0001757983 */ /* 0x000f280000300800 */
[----:B------:R-:W4:Y:S04]  /*2a510*/  LDL.LU R11, [R1+0xb70] ;  /* 0x000b7000010b7983 */ /* 0x000f280000300800 */
[----:B------:R-:W4:Y:S04]  /*2a520*/  LDL.LU R10, [R1+0xb74] ;  /* 0x000b7400010a7983 */ /* 0x000f280000300800 */
[----:B0-----:R-:W4:Y:S04]  /*2a530*/  LDL.LU R9, [R1+0xb78] ;  /* 0x000b780001097983 */ /* 0x001f280000300800 */
[----:B-1----:R-:W4:Y:S04]  /*2a540*/  LDL.LU R8, [R1+0xb7c] ;  /* 0x000b7c0001087983 */ /* 0x002f280000300800 */
[----:B------:R-:W4:Y:S04]  /*2a550*/  LDL.LU R7, [R1+0xb80] ;  /* 0x000b800001077983 */ /* 0x000f280000300800 */
[----:B------:R-:W4:Y:S04]  /*2a560*/  LDL.LU R6, [R1+0xb84] ;  /* 0x000b840001067983 */ /* 0x000f280000300800 */
[----:B------:R-:W4:Y:S04]  /*2a570*/  LDL.LU R5, [R1+0xb88] ;  /* 0x000b880001057983 */ /* 0x000f280000300800 */
[----:B------:R-:W4:Y:S04]  /*2a580*/  LDL.LU R4, [R1+0xb8c] ;  /* 0x000b8c0001047983 */ /* 0x000f280000300800 */
[----:B------:R-:W4:Y:S04]  /*2a590*/  LDL.LU R3, [R1+0xb90] ;  /* 0x000b900001037983 */ /* 0x000f280000300800 */
[----:B------:R-:W4:Y:S04]  /*2a5a0*/  LDL.LU R2, [R1+0xb94] ;  /* 0x000b940001027983 */ /* 0x000f280000300800 */
[----:B------:R-:W4:Y:S01]  /*2a5b0*/  LDL.LU R0, [R1+0xb98] ;  /* 0x000b980001007983 */ /* 0x000f220000300800 */
[----:B--2---:R-:W-:-:S03]  /*2a5c0*/  FADD R107, R106, R107 ;  /* 0x0000006b6a6b7221 */ /* 0x004fc60000000000 */
[----:B------:R-:W2:Y:S04]  /*2a5d0*/  LDL.LU R106, [R1+0xf14] ;  /* 0x000f1400016a7983 */ /* 0x000ea80000300800 */
[----:B------:R0:W-:Y:S01]  /*2a5e0*/  STL [R1+0xb58], R107 ;  /* 0x000b586b01007387 */ /* 0x0001e20000100800 */
[----:B---3--:R-:W-:-:S03]  /*2a5f0*/  FADD R109, R108, R109 ;  /* 0x0000006d6c6d7221 */ /* 0x008fc60000000000 */
[----:B0-----:R-:W3:Y:S01]  /*2a600*/  LDL.LU R107, [R1+0xf10] ;  /* 0x000f1000016b7983 */ /* 0x001ee20000300800 */
[----:B----4-:R-:W-:-:S03]  /*2a610*/  FADD R111, R110, R111 ;  /* 0x0000006f6e6f7221 */ /* 0x010fc60000000000 */
[----:B------:R-:W4:Y:S04]  /*2a620*/  LDL.LU R108, [R1+0xf0c] ;  /* 0x000f0c00016c7983 */ /* 0x000f280000300800 */
[----:B------:R0:W-:Y:S01]  /*2a630*/  STL [R1+0xb5c], R109 ;  /* 0x000b5c6d01007387 */ /* 0x0001e20000100800 */
[----:B------:R-:W-:-:S01]  /*2a640*/  FADD R113, R112, R113 ;  /* 0x0000007170717221 */ /* 0x000fc20000000000 */
[----:B------:R-:W-:Y:S02]  /*2a650*/  FADD R115, R114, R115 ;  /* 0x0000007372737221 */ /* 0x000fe40000000000 */
        /* <DEDUP_REMOVED lines=24> */
[----:B------:R0:W-:Y:S04]  /*2a7e0*/  STL [R1+0xb70], R11 ;  /* 0x000b700b01007387 */ /* 0x0001e80000100800 */
[----:B------:R1:W-:Y:S04]  /*2a7f0*/  STL [R1+0xb74], R10 ;  /* 0x000b740a01007387 */ /* 0x0003e80000100800 */
[----:B------:R1:W-:Y:S04]  /*2a800*/  STL [R1+0xb78], R9 ;  /* 0x000b780901007387 */ /* 0x0003e80000100800 */
[----:B------:R1:W-:Y:S04]  /*2a810*/  STL [R1+0xb7c], R8 ;  /* 0x000b7c0801007387 */ /* 0x0003e80000100800 */
[----:B------:R1:W-:Y:S01]  /*2a820*/  STL [R1+0xb80], R7 ;  /* 0x000b800701007387 */ /* 0x0003e20000100800 */
[----:B------:R-:W-:-:S03]  /*2a830*/  FADD R0, R124, R0 ;  /* 0x000000007c007221 */ /* 0x000fc60000000000 */
        /* <DEDUP_REMOVED lines=23> */
[----:B--2---:R-:W-:-:S01]  /*2a9b0*/  FADD R119, R125, R119 ;  /* 0x000000777d777221 */ /* 0x004fc20000000000 */
[----:B---3--:R-:W-:-:S04]  /*2a9c0*/  FADD R118, R126, R118 ;  /* 0x000000767e767221 */ /* 0x008fc80000000000 */
        /* <DEDUP_REMOVED lines=28> */
[----:B0-----:R-:W4:Y:S01]  /*2ab90*/  LDL.LU R119, [R1+0xbe0] ;  /* 0x000be00001777983 */ /* 0x001f220000300800 */
[----:B------:R-:W-:-:S03]  /*2aba0*/  FADD R0, R141, R0 ;  /* 0x000000008d007221 */ /* 0x000fc60000000000 */
[----:B------:R0:W-:Y:S04]  /*2abb0*/  STL [R1+0xbd4], R3 ;  /* 0x000bd40301007387 */ /* 0x0001e80000100800 */
[----:B-1----:R-:W4:Y:S04]  /*2abc0*/  LDL.LU R118, [R1+0xbe4] ;  /* 0x000be40001767983 */ /* 0x002f280000300800 */
[----:B------:R1:W-:Y:S04]  /*2abd0*/  STL [R1+0xbd8], R2 ;  /* 0x000bd80201007387 */ /* 0x0003e80000100800 */
[----:B--2---:R-:W2:Y:S04]  /*2abe0*/  LDL.LU R15, [R1+0xbe8] ;  /* 0x000be800010f7983 */ /* 0x004ea80000300800 */
[----:B------:R1:W-:Y:S04]  /*2abf0*/  STL [R1+0xbdc], R0 ;  /* 0x000bdc0001007387 */ /* 0x0003e80000100800 */
[----:B---3--:R-:W3:Y:S04]  /*2ac00*/  LDL.LU R14, [R1+0xbec] ;  /* 0x000bec00010e7983 */ /* 0x008ee80000300800 */
[----:B----4-:R-:W4:Y:S04]  /*2ac10*/  LDL.LU R13, [R1+0xbf0] ;  /* 0x000bf000010d7983 */ /* 0x010f280000300800 */
        /* <DEDUP_REMOVED lines=9> */
[----:B0-----:R-:W4:Y:S04]  /*2acb0*/  LDL.LU R3, [R1+0xc18] ;  /* 0x000c180001037983 */ /* 0x001f280000300800 */
[----:B-1----:R-:W4:Y:S04]  /*2acc0*/  LDL.LU R2, [R1+0xc1c] ;  /* 0x000c1c0001027983 */ /* 0x002f280000300800 */
[----:B------:R-:W4:Y:S01]  /*2acd0*/  LDL.LU R0, [R1+0xc20] ;  /* 0x000c200001007983 */ /* 0x000f220000300800 */
[----:B------:R-:W-:-:S01]  /*2ace0*/  FADD R119, R142, R119 ;  /* 0x000000778e777221 */ /* 0x000fc20000000000 */
[----:B------:R-:W-:-:S04]  /*2acf0*/  FADD R118, R143, R118 ;  /* 0x000000768f767221 */ /* 0x000fc80000000000 */
[----:B------:R0:W-:Y:S01]  /*2ad00*/  STL [R1+0xbe0], R119 ;  /* 0x000be07701007387 */ /* 0x0001e20000100800 */
[----:B--2---:R-:W-:-:S03]  /*2ad10*/  FADD R15, R144, R15 ;  /* 0x0000000f900f7221 */ /* 0x004fc60000000000 */
[----:B------:R1:W-:Y:S01]  /*2ad20*/  STL [R1+0xbe4], R118 ;  /* 0x000be47601007387 */ /* 0x0003e20000100800 */
[----:B---3--:R-:W-:-:S03]  /*2ad30*/  FADD R14, R145, R14 ;  /* 0x0000000e910e7221 */ /* 0x008fc60000000000 */
        /* <DEDUP_REMOVED lines=404> */
[----:B------:R-:W-:Y:S01]  /*2c680*/  STL [R1+0xe00], R119 ;  /* 0x000e007701007387 */ /* 0x000fe20000100800 */
[----:B--2---:R-:W-:-:S03]  /*2c690*/  FADD R15, R88, R15 ;  /* 0x0000000f580f7221 */ /* 0x004fc60000000000 */
[----:B------:R0:W-:Y:S01]  /*2c6a0*/  STL [R1+0xe04], R118 ;  /* 0x000e047601007387 */ /* 0x0001e20000100800 */
[----:B---3--:R-:W-:-:S03]  /*2c6b0*/  FADD R14, R89, R14 ;  /* 0x0000000e590e7221 */ /* 0x008fc60000000000 */
[----:B------:R-:W-:Y:S01]  /*2c6c0*/  STL [R1+0xe08], R15 ;  /* 0x000e080f01007387 */ /* 0x000fe20000100800 */
        /* <DEDUP_REMOVED lines=22> */
[----:B0-----:R-:W4:Y:S04]  /*2c830*/  LDL.LU R118, [R1+0xe44] ;  /* 0x000e440001767983 */ /* 0x001f280000300800 */
[----:B------:R0:W-:Y:S04]  /*2c840*/  STL [R1+0xe38], R3 ;  /* 0x000e380301007387 */ /* 0x0001e80000100800 */
[----:B------:R-:W4:Y:S01]  /*2c850*/  LDL.LU R119, [R1+0xe48] ;  /* 0x000e480001777983 */ /* 0x000f220000300800 */
[----:B------:R-:W-:-:S01]  /*2c860*/  FADD R2, R101, R2 ;  /* 0x0000000265027221 */ /* 0x000fc20000000000 */
[----:B------:R-:W-:-:S04]  /*2c870*/  FADD R0, R102, R0 ;  /* 0x0000000066007221 */ /* 0x000fc80000000000 */
[----:B------:R0:W-:Y:S04]  /*2c880*/  STL [R1+0xe3c], R2 ;  /* 0x000e3c0201007387 */ /* 0x0001e80000100800 */
[----:B-1----:R-:W4:Y:S04]  /*2c890*/  LDL.LU R14, [R1+0xe4c] ;  /* 0x000e4c00010e7983 */ /* 0x002f280000300800 */
[----:B------:R1:W-:Y:S04]  /*2c8a0*/  STL [R1+0xe40], R0 ;  /* 0x000e400001007387 */ /* 0x0003e80000100800 */
[----:B--2---:R-:W2:Y:S04]  /*2c8b0*/  LDL.LU R13, [R1+0xe50] ;  /* 0x000e5000010d7983 */ /* 0x004ea80000300800 */
        /* <DEDUP_REMOVED lines=10> */
[----:B------:R-:W4:Y:S04]  /*2c960*/  LDL.LU R2, [R1+0xe7c] ;  /* 0x000e7c0001027983 */ /* 0x000f280000300800 */
[----:B-1----:R-:W4:Y:S04]  /*2c970*/  LDL.LU R0, [R1+0xe80] ;  /* 0x000e800001007983 */ /* 0x002f280000300800 */
[----:B------:R-:W4:Y:S01]  /*2c980*/  LDL.LU R15, [R1+0xe84] ;  /* 0x000e8400010f7983 */ /* 0x000f220000300800 */
[----:B------:R-:W-:-:S05]  /*2c990*/  FADD R118, R103, R118 ;  /* 0x0000007667767221 */ /* 0x000fca0000000000 */
[----:B------:R0:W-:Y:S01]  /*2c9a0*/  STL [R1+0xe44], R118 ;  /* 0x000e447601007387 */ /* 0x0001e20000100800 */
[----:B------:R-:W-:-:S03]  /*2c9b0*/  FADD R119, R104, R119 ;  /* 0x0000007768777221 */ /* 0x000fc60000000000 */
[----:B0-----:R-:W4:Y:S04]  /*2c9c0*/  LDL.LU R118, [R1+0xee4] ;  /* 0x000ee40001767983 */ /* 0x001f280000300800 */
[----:B------:R0:W-:Y:S04]  /*2c9d0*/  STL [R1+0xe48], R119 ;  /* 0x000e487701007387 */ /* 0x0001e80000100800 */
[----:B0-----:R-:W4:Y:S01]  /*2c9e0*/  LDL.LU R119, [R1+0xee0] ;  /* 0x000ee00001777983 */ /* 0x001f220000300800 */
[----:B------:R-:W-:-:S01]  /*2c9f0*/  FADD R14, R105, R14 ;  /* 0x0000000e690e7221 */ /* 0x000fc20000000000 */
[----:B--2---:R-:W-:Y:S01]  /*2ca00*/  FADD R13, R106, R13 ;  /* 0x0000000d6a0d7221 */ /* 0x004fe20000000000 */
[----:B---3--:R-:W-:-:S01]  /*2ca10*/  FADD R12, R107, R12 ;  /* 0x0000000c6b0c7221 */ /* 0x008fc20000000000 */
[----:B----4-:R-:W-:-:S02]  /*2ca20*/  FADD R11, R108, R11 ;  /* 0x0000000b6c0b7221 */ /* 0x010fc40000000000 */
[----:B------:R0:W-:Y:S01]  /*2ca30*/  STL [R1+0xe4c], R14 ;  /* 0x000e4c0e01007387 */ /* 0x0001e20000100800 */
[----:B------:R-:W-:-:S03]  /*2ca40*/  FADD R10, R109, R10 ;  /* 0x0000000a6d0a7221 */ /* 0x000fc60000000000 */
[----:B0-----:R0:W5:Y:S01]  /*2ca50*/  LDL.LU R14, [R1+0xedc] ;  /* 0x000edc00010e7983 */ /* 0x0011620000300800 */
[----:B------:R-:W-:-:S03]  /*2ca60*/  FADD R9, R110, R9 ;  /* 0x000000096e097221 */ /* 0x000fc60000000000 */
[----:B------:R1:W-:Y:S01]  /*2ca70*/  STL [R1+0xe50], R13 ;  /* 0x000e500d01007387 */ /* 0x0003e20000100800 */
[----:B------:R-:W-:-:S01]  /*2ca80*/  FADD R8, R111, R8 ;  /* 0x000000086f087221 */ /* 0x000fc20000000000 */
[----:B------:R-:W-:Y:S02]  /*2ca90*/  FADD R7, R112, R7 ;  /* 0x0000000770077221 */ /* 0x000fe40000000000 */
[----:B-1----:R0:W5:Y:S04]  /*2caa0*/  LDL.LU R13, [R1+0xed8] ;  /* 0x000ed800010d7983 */ /* 0x0021680000300800 */
[----:B------:R1:W-:Y:S01]  /*2cab0*/  STL [R1+0xe54], R12 ;  /* 0x000e540c01007387 */ /* 0x0003e20000100800 */
[----:B------:R-:W-:-:S01]  /*2cac0*/  FADD R6, R113, R6 ;  /* 0x0000000671067221 */ /* 0x000fc20000000000 */
[----:B------:R-:W-:-:S02]  /*2cad0*/  FADD R5, R114, R5 ;  /* 0x0000000572057221 */ /* 0x000fc40000000000 */
[----:B-1----:R0:W5:Y:S04]  /*2cae0*/  LDL.LU R12, [R1+0xed4] ;  /* 0x000ed400010c7983 */ /* 0x0021680000300800 */
[----:B------:R1:W-:Y:S01]  /*2caf0*/  STL [R1+0xe58], R11 ;  /* 0x000e580b01007387 */ /* 0x0003e20000100800 */
[----:B------:R-:W-:-:S03]  /*2cb00*/  FADD R4, R115, R4 ;  /* 0x0000000473047221 */ /* 0x000fc60000000000 */
[----:B-1----:R0:W5:Y:S04]  /*2cb10*/  LDL.LU R11, [R1+0xed0] ;  /* 0x000ed000010b7983 */ /* 0x0021680000300800 */
[----:B------:R1:W-:Y:S01]  /*2cb20*/  STL [R1+0xe5c], R10 ;  /* 0x000e5c0a01007387 */ /* 0x0003e20000100800 */
[----:B------:R-:W-:-:S03]  /*2cb30*/  FADD R3, R116, R3 ;  /* 0x0000000374037221 */ /* 0x000fc60000000000 */
[----:B-1----:R0:W5:Y:S04]  /*2cb40*/  LDL.LU R10, [R1+0xecc] ;  /* 0x000ecc00010a7983 */ /* 0x0021680000300800 */
[----:B------:R1:W-:Y:S01]  /*2cb50*/  STL [R1+0xe60], R9 ;  /* 0x000e600901007387 */ /* 0x0003e20000100800 */
[----:B------:R-:W-:-:S03]  /*2cb60*/  FADD R2, R117, R2 ;  /* 0x0000000275027221 */ /* 0x000fc60000000000 */
[----:B-1----:R0:W5:Y:S04]  /*2cb70*/  LDL.LU R9, [R1+0xec8] ;  /* 0x000ec80001097983 */ /* 0x0021680000300800 */
[----:B------:R1:W-:Y:S04]  /*2cb80*/  STL [R1+0xe64], R8 ;  /* 0x000e640801007387 */ /* 0x0003e80000100800 */
        /* <DEDUP_REMOVED lines=12> */
[----:B-1----:R0:W5:Y:S01]  /*2cc50*/  LDL.LU R2, [R1+0xeac] ;  /* 0x000eac0001027983 */ /* 0x0021620000300800 */
[----:B------:R-:W-:Y:S01]  /*2cc60*/  UMOV UR6, URZ ;  /* 0x0000003f00067c82 */ /* 0x000fe20008000000 */
[----:B------:R-:W-:-:S05]  /*2cc70*/  FADD R0, R118, R0 ;  /* 0x0000000076007221 */ /* 0x000fca0000000000 */
[----:B------:R1:W-:Y:S01]  /*2cc80*/  STL [R1+0xe80], R0 ;  /* 0x000e800001007387 */ /* 0x0003e20000100800 */
[----:B------:R-:W-:-:S03]  /*2cc90*/  FADD R15, R15, R119 ;  /* 0x000000770f0f7221 */ /* 0x000fc60000000000 */
[----:B-1----:R0:W5:Y:S04]  /*2cca0*/  LDL.LU R0, [R1+0xea8] ;  /* 0x000ea80001007983 */ /* 0x0021680000300800 */
[----:B------:R0:W-:Y:S02]  /*2ccb0*/  STL [R1+0xe84], R15 ;  /* 0x000e840f01007387 */ /* 0x0001e40000100800 */
.L_x_28:
[----:B------:R-:W-:Y:S05]  /*2ccc0*/  @!P1 BRA `(.L_x_29) ;  /* 0x0000000000049947 */ /* 0x000fea0003800000 */
[----:B------:R-:W-:Y:S01]  /*2ccd0*/  BPT.TRAP 0x1 ;  /* 0x000000040000795c */ /* 0x000fe20000300000 */
.L_x_29:
[----:B0-----:R-:W2:Y:S04]  /*2cce0*/  LDL R15, [R1+0xe90] ;  /* 0x000e9000010f7983 */ /* 0x001ea80000100800 */
[----:B-----5:R0:W-:Y:S04]  /*2ccf0*/  STL [R1+0xea8], R0 ;  /* 0x000ea80001007387 */ /* 0x0201e80000100800 */
[----:B0-----:R-:W3:Y:S01]  /*2cd00*/  LDL R0, [R1+0xe94] ;  /* 0x000e940001007983 */ /* 0x001ee20000100800 */
[----:B--2---:R-:W-:Y:S01]  /*2cd10*/  ISETP.NE.AND P0, PT, R15, RZ, PT ;  /* 0x000000ff0f00720c */ /* 0x004fe20003f05270 */
[----:B------:R-:W-:-:S12]  /*2cd20*/  IMAD.U32 R15, RZ, RZ, UR9 ;  /* 0x00000009ff0f7e24 */ /* 0x000fd8000f8e00ff */
[----:B------:R-:W-:-:S05]  /*2cd30*/  @P0 LEA R15, R15, UR12, 0x3 ;  /* 0x0000000c0f0f0c11 */ /* 0x000fca000f8e18ff */
[----:B------:R-:W-:-:S05]  /*2cd40*/  @P0 VIADD R15, R15, 0x10 ;  /* 0x000000100f0f0836 */ /* 0x000fca0000000000 */
[----:B---3--:R-:W-:Y:S02]  /*2cd50*/  @P0 PRMT R15, R0, 0x654, R15 ;  /* 0x00000654000f0816 */ /* 0x008fe4000000000f */
[----:B------:R0:W5:Y:S01]  /*2cd60*/  LDL.LU R0, [R1+0xea8] ;  /* 0x000ea80001007983 */ /* 0x0001620000300800 */
[----:B------:R-:W-:Y:S01]  /*2cd70*/  UISETP.GT.U32.AND UP0, UPT, UR7, 0x1, UPT ;  /* 0x000000010700788c */ /* 0x000fe2000bf04070 */
[----:B------:R0:W-:Y:S05]  /*2cd80*/  @P0 SYNCS.ARRIVE.TRANS64.RED.A1T0 RZ, [R15+URZ], RZ ;  /* 0x000000ff0fff09a7 */ /* 0x0001ea000810043f */
[----:B------:R-:W-:-:S13]  /*2cd90*/  PLOP3.LUT P0, PT, PT, PT, UP0, 0x80, 0x0 ;  /* 0x000000000000781c */ /* 0x000fda0003f0f008 */
[----:B0-----:R-:W-:Y:S05]  /*2cda0*/  @P0 BRA `(.L_x_30) ;  /* 0x0000000000040947 */ /* 0x001fea0003800000 */
[----:B------:R-:W-:Y:S01]  /*2cdb0*/  BPT.TRAP 0x1 ;  /* 0x000000040000795c */ /* 0x000fe20000300000 */
.L_x_30:
[----:B------:R-:W-:Y:S02]  /*2cdc0*/  UISETP.GT.AND UP2, UPT, UR15, 0x1, UPT ;  /* 0x000000010f00788c */ /* 0x000fe4000bf44270 */
[----:B------:R-:W-:Y:S02]  /*2cdd0*/  UIADD3 UR11, UR11, 0x1, URZ ;  /* 0x000000010b0b7890 */ /* 0x000fe4000fffe03f */
[----:B------:R-:W-:Y:S02]  /*2cde0*/  UIADD3 UR9, UR9, 0x1, URZ ;  /* 0x0000000109097890 */ /* 0x000fe4000fffe03f */
[----:B------:R-:W-:Y:S01]  /*2cdf0*/  PLOP3.LUT P0, PT, PT, PT, UP2, 0x80, 0x0 ;  /* 0x000000000000781c */ /* 0x000fe20003f0f028 */
[----:B------:R-:W-:Y:S02]  /*2ce00*/  UISETP.NE.AND UP0, UPT, UR11, 0x2, UPT ;  /* 0x000000020b00788c */ /* 0x000fe4000bf05270 */
[----:B------:R-:W-:Y:S02]  /*2ce10*/  UIADD3 UR18, UR15, -0x1, URZ ;  /* 0xffffffff0f127890 */ /* 0x000fe4000fffe03f */
[----:B------:R-:W-:-:S02]  /*2ce20*/  USEL UR15, URZ, 0x1, UP0 ;  /* 0x000000013f0f7887 */ /* 0x000fc40008000000 */
[----:B------:R-:W-:Y:S02]  /*2ce30*/  UISETP.NE.AND UP1, UPT, UR9, 0x2, UPT ;  /* 0x000000020900788c */ /* 0x000fe4000bf25270 */
[----:B------:R-:W-:Y:S02]  /*2ce40*/  ULOP3.LUT UR14, UR14, UR15, URZ, 0x3c, !UPT ;  /* 0x0000000f0e0e7292 */ /* 0x000fe4000f8e3c3f */
[----:B------:R-:W-:Y:S02]  /*2ce50*/  USEL UR11, UR11, URZ, UP0 ;  /* 0x0000003f0b0b7287 */ /* 0x000fe40008000000 */
[----:B------:R-:W-:Y:S01]  /*2ce60*/  USEL UR9, UR9, URZ, UP1 ;  /* 0x0000003f09097287 */ /* 0x000fe20008800000 */
[----:B------:R-:W-:Y:S01]  /*2ce70*/  UMOV UR17, 0x1 ;  /* 0x0000000100117882 */ /* 0x000fe20000000000 */
[----:B------:R-:W-:Y:S01]  /*2ce80*/  UMOV UR15, UR18 ;  /* 0x00000012000f7c82 */ /* 0x000fe20008000000 */
[----:B------:R-:W-:Y:S09]  /*2ce90*/  @P0 BRA `(.L_x_31) ;  /* 0xfffffea800600947 */ /* 0x000ff2000383ffff */
.L_x_23:
[----:B------:R-:W-:-:S04]  /*2cea0*/  UISETP.NE.AND UP0, UPT, UR6, URZ, UPT ;  /* 0x0000003f0600728c */ /* 0x000fc8000bf05270 */
[----:B------:R-:W-:-:S06]  /*2ceb0*/  USEL UR6, URZ, 0x1, !UP0 ;  /* 0x000000013f067887 */ /* 0x000fcc000c000000 */
[----:B------:R-:W-:-:S13]  /*2cec0*/  ISETP.NE.AND P0, PT, RZ, UR6, PT ;  /* 0x00000006ff007c0c */ /* 0x000fda000bf05270 */
[----:B------:R-:W-:Y:S05]  /*2ced0*/  @!P0 BRA `(.L_x_32) ;  /* 0x0000008800888947 */ /* 0x000fea0003800000 */
[----:B------:R2:W-:Y:S04]  /*2cee0*/  STL [R1+0xfe0], R55 ;  /* 0x000fe03701007387 */ /* 0x0005e80000100800 */
[----:B--2---:R-:W2:Y:S04]  /*2cef0*/  LDL.LU R55, [R1+0x480] ;  /* 0x0004800001377983 */ /* 0x004ea80000300800 */
[----:B------:R3:W-:Y:S04]  /*2cf00*/  STL [R1+0xfdc], R56 ;  /* 0x000fdc3801007387 */ /* 0x0007e80000100800 */
[----:B---3--:R-:W3:Y:S04]  /*2cf10*/  LDL.LU R56, [R1+0x484] ;  /* 0x0004840001387983 */ /* 0x008ee80000300800 */
[----:B------:R4:W-:Y:S04]  /*2cf20*/  STL [R1+0xfd8], R57 ;  /* 0x000fd83901007387 */ /* 0x0009e80000100800 */
[----:B----4-:R-:W4:Y:S04]  /*2cf30*/  LDL.LU R57, [R1+0x488] ;  /* 0x0004880001397983 */ /* 0x010f280000300800 */
[----:B------:R0:W-:Y:S04]  /*2cf40*/  STL [R1+0xfd4], R58 ;  /* 0x000fd43a01007387 */ /* 0x0001e80000100800 */
[----:B0-----:R-:W4:Y:S04]  /*2cf50*/  LDL.LU R58, [R1+0x48c] ;  /* 0x00048c00013a7983 */ /* 0x001f280000300800 */
        /* <DEDUP_REMOVED lines=28> */
[----:B-1----:R-:W4:Y:S04]  /*2d120*/  LDL.LU R15, [R1+0x660] ;  /* 0x00066000010f7983 */ /* 0x002f280000300800 */
        /* <DEDUP_REMOVED lines=94> */
[----:B-----5:R0:W-:Y:S04]  /*2d710*/  STL [R1+0xedc], R14 ;  /* 0x000edc0e01007387 */ /* 0x0201e80000100800 */
        /* <DEDUP_REMOVED lines=26> */
[----:B0-----:R-:W4:Y:S01]  /*2d8c0*/  LDL.LU R0, [R1+0x4c8] ;  /* 0x0004c80001007983 */ /* 0x001f220000300800 */
[----:B--2---:R-:W-:Y:S01]  /*2d8d0*/  FADD R16, R55, R16 ;  /* 0x0000001037107221 */ /* 0x004fe20000000000 */
[----:B---3--:R-:W-:Y:S01]  /*2d8e0*/  FADD R17, R56, R17 ;  /* 0x0000001138117221 */ /* 0x008fe20000000000 */
[----:B----4-:R-:W-:Y:S01]  /*2d8f0*/  FADD R18, R57, R18 ;  /* 0x0000001239127221 */ /* 0x010fe20000000000 */
[----:B------:R-:W2:Y:S01]  /*2d900*/  LDL.LU R55, [R1+0xfe0] ;  /* 0x000fe00001377983 */ /* 0x000ea20000300800 */
[----:B------:R-:W-:Y:S01]  /*2d910*/  FADD R19, R58, R19 ;  /* 0x000000133a137221 */ /* 0x000fe20000000000 */
        /* <DEDUP_REMOVED lines=26> */
[----:B------:R-:W-:Y:S01]  /*2dac0*/  FADD R225, R72, R225 ;  /* 0x000000e148e17221 */ /* 0x000fe20000000000 */
[----:B------:R-:W-:Y:S02]  /*2dad0*/  FADD R114, R115, R114 ;  /* 0x0000007273727221 */ /* 0x000fe40000000000 */
        /* <DEDUP_REMOVED lines=27> */
[----:B------:R-:W-:-:S05]  /*2dc90*/  FADD R14, R13, R14 ;  /* 0x0000000e0d0e7221 */ /* 0x000fca0000000000 */
        /* <DEDUP_REMOVED lines=27> */
[----:B------:R2:W-:Y:S01]  /*2de50*/  STL [R1+0x654], R78 ;  /* 0x0006544e01007387 */ /* 0x0005e20000100800 */
[----:B------:R-:W-:Y:S01]  /*2de60*/  FADD R231, R6, R231 ;  /* 0x000000e706e77221 */ /* 0x000fe20000000000 */
[----:B------:R-:W-:Y:S01]  /*2de70*/  FADD R230, R5, R230 ;  /* 0x000000e605e67221 */ /* 0x000fe20000000000 */
[----:B------:R-:W-:Y:S01]  /*2de80*/  FADD R229, R4, R229 ;  /* 0x000000e504e57221 */ /* 0x000fe20000000000 */
[----:B------:R-:W-:Y:S01]  /*2de90*/  FADD R228, R3, R228 ;  /* 0x000000e403e47221 */ /* 0x000fe20000000000 */
[----:B------:R-:W-:Y:S01]  /*2dea0*/  FADD R227, R2, R227 ;  /* 0x000000e302e37221 */ /* 0x000fe20000000000 */
[----:B------:R-:W-:-:S02]  /*2deb0*/  FADD R226, R0, R226 ;  /* 0x000000e200e27221 */ /* 0x000fc40000000000 */
[----:B------:R-:W3:Y:S04]  /*2dec0*/  LDL.LU R0, [R1+0x55c] ;  /* 0x00055c0001007983 */ /* 0x000ee80000300800 */
[----:B------:R4:W-:Y:S04]  /*2ded0*/  STL [R1+0x658], R76 ;  /* 0x0006584c01007387 */ /* 0x0009e80000100800 */
[----:B------:R-:W3:Y:S04]  /*2dee0*/  LDL.LU R2, [R1+0x664] ;  /* 0x0006640001027983 */ /* 0x000ee80000300800 */
[----:B------:R4:W-:Y:S04]  /*2def0*/  STL [R1+0x65c], R74 ;  /* 0x00065c4a01007387 */ /* 0x0009e80000100800 */
[----:B------:R-:W3:Y:S04]  /*2df00*/  LDL.LU R3, [R1+0x560] ;  /* 0x0005600001037983 */ /* 0x000ee80000300800 */
[----:B------:R4:W-:Y:S04]  /*2df10*/  STL [R1+0x660], R15 ;  /* 0x0006600f01007387 */ /* 0x0009e80000100800 */
        /* <DEDUP_REMOVED lines=10> */
[----:B0-----:R-:W3:Y:S04]  /*2dfc0*/  LDL.LU R14, [R1+0x67c] ;  /* 0x00067c00010e7983 */ /* 0x001ee80000300800 */
[----:B------:R-:W3:Y:S04]  /*2dfd0*/  LDL.LU R119, [R1+0x578] ;  /* 0x0005780001777983 */ /* 0x000ee80000300800 */
[----:B-1----:R-:W3:Y:S04]  /*2dfe0*/  LDL.LU R118, [R1+0x680] ;  /* 0x0006800001767983 */ /* 0x002ee80000300800 */
        /* <DEDUP_REMOVED lines=25> */
[----:B--2---:R-:W2:Y:S04]  /*2e180*/  LDL.LU R92, [R1+0x6b4] ;  /* 0x0006b400015c7983 */ /* 0x004ea80000300800 */
        /* <DEDUP_REMOVED lines=15> */
[----:B----4-:R-:W4:Y:S04]  /*2e280*/  LDL.LU R76, [R1+0x6d4] ;  /* 0x0006d400014c7983 */ /* 0x010f280000300800 */
[----:B------:R-:W4:Y:S04]  /*2e290*/  LDL.LU R75, [R1+0x5d0] ;  /* 0x0005d000014b7983 */ /* 0x000f280000300800 */
[----:B------:R-:W4:Y:S04]  /*2e2a0*/  LDL.LU R74, [R1+0x6d8] ;  /* 0x0006d800014a7983 */ /* 0x000f280000300800 */
[----:B------:R-:W4:Y:S04]  /*2e2b0*/  LDL.LU R73, [R1+0x5d4] ;  /* 0x0005d40001497983 */ /* 0x000f280000300800 */
[----:B------:R-:W4:Y:S01]  /*2e2c0*/  LDL.LU R15, [R1+0x6dc] ;  /* 0x0006dc00010f7983 */ /* 0x000f220000300800 */
        /* <DEDUP_REMOVED lines=56> */
[----:B----4-:R-:W-:-:S03]  /*2e650*/  FADD R76, R77, R76 ;  /* 0x0000004c4d4c7221 */ /* 0x010fc60000000000 */
[----:B------:R-:W4:Y:S04]  /*2e660*/  LDL.LU R0, [R1+0x5d8] ;  /* 0x0005d80001007983 */ /* 0x000f280000300800 */
[----:B------:R2:W-:Y:S01]  /*2e670*/  STL [R1+0x6d4], R76 ;  /* 0x0006d44c01007387 */ /* 0x0005e20000100800 */
[----:B------:R-:W-:-:S03]  /*2e680*/  FADD R74, R75, R74 ;  /* 0x0000004a4b4a7221 */ /* 0x000fc60000000000 */
[----:B0-----:R-:W4:Y:S04]  /*2e690*/  LDL.LU R2, [R1+0x6e0] ;  /* 0x0006e00001027983 */ /* 0x001f280000300800 */
[----:B------:R0:W-:Y:S01]  /*2e6a0*/  STL [R1+0x6d8], R74 ;  /* 0x0006d84a01007387 */ /* 0x0001e20000100800 */
[----:B------:R-:W-:-:S03]  /*2e6b0*/  FADD R15, R73, R15 ;  /* 0x0000000f490f7221 */ /* 0x000fc60000000000 */
[----:B------:R-:W4:Y:S04]  /*2e6c0*/  LDL.LU R3, [R1+0x5dc] ;  /* 0x0005dc0001037983 */ /* 0x000f280000300800 */
[----:B------:R0:W-:Y:S04]  /*2e6d0*/  STL [R1+0x6dc], R15 ;  /* 0x0006dc0f01007387 */ /* 0x0001e80000100800 */
[----:B-1----:R-:W4:Y:S04]  /*2e6e0*/  LDL.LU R4, [R1+0x6e4] ;  /* 0x0006e40001047983 */ /* 0x002f280000300800 */
[----:B------:R-:W4:Y:S04]  /*2e6f0*/  LDL.LU R5, [R1+0x5e0] ;  /* 0x0005e00001057983 */ /* 0x000f280000300800 */
[----:B---3--:R-:W3:Y:S04]  /*2e700*/  LDL.LU R6, [R1+0x6e8] ;  /* 0x0006e80001067983 */ /* 0x008ee80000300800 */
        /* <DEDUP_REMOVED lines=53> */
[----:B0-----:R-:W2:Y:S04]  /*2ea60*/  LDL.LU R74, [R1+0x754] ;  /* 0x00075400014a7983 */ /* 0x001ea80000300800 */
[----:B------:R-:W2:Y:S04]  /*2ea70*/  LDL.LU R73, [R1+0x350] ;  /* 0x0003500001497983 */ /* 0x000ea80000300800 */
[----:B------:R-:W2:Y:S01]  /*2ea80*/  LDL.LU R15, [R1+0x758] ;  /* 0x00075800010f7983 */ /* 0x000ea20000300800 */
[----:B----4-:R-:W-:-:S05]  /*2ea90*/  FADD R2, R0, R2 ;  /* 0x0000000200027221 */ /* 0x010fca0000000000 */
[----:B------:R0:W-:Y:S01]  /*2eaa0*/  STL [R1+0x6e0], R2 ;  /* 0x0006e00201007387 */ /* 0x0001e20000100800 */
[----:B------:R-:W-:Y:S01]  /*2eab0*/  FADD R4, R3, R4 ;  /* 0x0000000403047221 */ /* 0x000fe20000000000 */
[----:B---3--:R-:W-:-:S04]  /*2eac0*/  FADD R6, R5, R6 ;  /* 0x0000000605067221 */ /* 0x008fc80000000000 */
        /* <DEDUP_REMOVED lines=53> */
[----:B------:R-:W2:Y:S04]  /*2ee20*/  LDL.LU R0, [R1+0x354] ;  /* 0x0003540001007983 */ /* 0x000ea80000300800 */
[----:B------:R2:W-:Y:S01]  /*2ee30*/  STL [R1+0x750], R76 ;  /* 0x0007504c01007387 */ /* 0x0005e20000100800 */
[----:B------:R-:W-:-:S03]  /*2ee40*/  FADD R74, R75, R74 ;  /* 0x0000004a4b4a7221 */ /* 0x000fc60000000000 */
[----:B0-----:R-:W2:Y:S04]  /*2ee50*/  LDL.LU R2, [R1+0x75c] ;  /* 0x00075c0001027983 */ /* 0x001ea80000300800 */
[----:B------:R0:W-:Y:S01]  /*2ee60*/  STL [R1+0x754], R74 ;  /* 0x0007544a01007387 */ /* 0x0001e20000100800 */
[----:B------:R-:W-:-:S03]  /*2ee70*/  FADD R15, R73, R15 ;  /* 0x0000000f490f7221 */ /* 0x000fc60000000000 */
[----:B------:R-:W2:Y:S04]  /*2ee80*/  LDL.LU R3, [R1+0x358] ;  /* 0x0003580001037983 */ /* 0x000ea80000300800 */
[----:B------:R0:W-:Y:S04]  /*2ee90*/  STL [R1+0x758], R15 ;  /* 0x0007580f01007387 */ /* 0x0001e80000100800 */
[----:B-1----:R-:W2:Y:S04]  /*2eea0*/  LDL.LU R4, [R1+0x760] ;  /* 0x0007600001047983 */ /* 0x002ea80000300800 */
[----:B------:R-:W2:Y:S04]  /*2eeb0*/  LDL.LU R5, [R1+0x35c] ;  /* 0x00035c0001057983 */ /* 0x000ea80000300800 */
[----:B---3--:R-:W3:Y:S04]  /*2eec0*/  LDL.LU R6, [R1+0x764] ;  /* 0x0007640001067983 */ /* 0x008ee80000300800 */
[----:B------:R-:W3:Y:S04]  /*2eed0*/  LDL.LU R7, [R1+0x360] ;  /* 0x0003600001077983 */ /* 0x000ee80000300800 */
        /* <DEDUP_REMOVED lines=55> */
[----:B------:R-:W-:-:S05]  /*2f250*/  FADD R2, R0, R2 ;  /* 0x0000000200027221 */ /* 0x000fca0000000000 */
[----:B------:R0:W-:Y:S01]  /*2f260*/  STL [R1+0x75c], R2 ;  /* 0x00075c0201007387 */ /* 0x0001e20000100800 */
[----:B------:R-:W-:Y:S01]  /*2f270*/  FADD R4, R3, R4 ;  /* 0x0000000403047221 */ /* 0x000fe20000000000 */
        /* <DEDUP_REMOVED lines=587> */
[----:B------:R-:W2:Y:S04]  /*31730*/  LDL.LU R101, [R1] ;  /* 0x0000000001657983 */ /* 0x000ea80000300800 */
        /* <DEDUP_REMOVED lines=154> */
[----:B------:R-:W-:Y:S01]  /*320e0*/  STL [R1+0xa44], R2 ;  /* 0x000a440201007387 */ /* 0x000fe20000100800 */
[----:B------:R-:W-:Y:S01]  /*320f0*/  FADD R4, R3, R4 ;  /* 0x0000000403047221 */ /* 0x000fe20000000000 */
[----:B---3--:R-:W-:-:S04]  /*32100*/  FADD R6, R5, R6 ;  /* 0x0000000605067221 */ /* 0x008fc80000000000 */
        /* <DEDUP_REMOVED lines=21> */
[----:B--2---:R-:W-:-:S03]  /*32260*/  FADD R106, R107, R106 ;  /* 0x0000006a6b6a7221 */ /* 0x004fc60000000000 */
        /* <DEDUP_REMOVED lines=28> */
[----:B------:R-:W-:Y:S04]  /*32430*/  STL [R1+0xaac], R80 ;  /* 0x000aac5001007387 */ /* 0x000fe80000100800 */
[----:B------:R-:W-:Y:S01]  /*32440*/  STL [R1+0xab0], R78 ;  /* 0x000ab04e01007387 */ /* 0x000fe20000100800 */
[----:B------:R-:W-:Y:S01]  /*32450*/  FADD R76, R77, R76 ;  /* 0x0000004c4d4c7221 */ /* 0x000fe20000000000 */
[----:B------:R-:W-:Y:S01]  /*32460*/  FADD R74, R75, R74 ;  /* 0x0000004a4b4a7221 */ /* 0x000fe20000000000 */
[----:B------:R-:W-:Y:S02]  /*32470*/  FADD R15, R73, R15 ;  /* 0x0000000f490f7221 */ /* 0x000fe40000000000 */
[----:B------:R-:W2:Y:S04]  /*32480*/  LDL.LU R73, [R1+0xb8] ;  /* 0x0000b80001497983 */ /* 0x000ea80000300800 */
[----:B------:R-:W-:Y:S04]  /*32490*/  STL [R1+0xab4], R76 ;  /* 0x000ab44c01007387 */ /* 0x000fe80000100800 */
[----:B------:R0:W-:Y:S04]  /*324a0*/  STL [R1+0xab8], R74 ;  /* 0x000ab84a01007387 */ /* 0x0001e80000100800 */
[----:B0-----:R-:W2:Y:S04]  /*324b0*/  LDL.LU R74, [R1+0xac0] ;  /* 0x000ac000014a7983 */ /* 0x001ea80000300800 */
[----:B------:R-:W3:Y:S04]  /*324c0*/  LDL.LU R75, [R1+0xbc] ;  /* 0x0000bc00014b7983 */ /* 0x000ee80000300800 */
[----:B------:R0:W-:Y:S04]  /*324d0*/  STL [R1+0xabc], R15 ;  /* 0x000abc0f01007387 */ /* 0x0001e80000100800 */
[----:B------:R-:W3:Y:S04]  /*324e0*/  LDL.LU R76, [R1+0xac4] ;  /* 0x000ac400014c7983 */ /* 0x000ee80000300800 */
        /* <DEDUP_REMOVED lines=57> */
[----:B0-----:R-:W4:Y:S01]  /*32880*/  LDL.LU R15, [R1+0xb38] ;  /* 0x000b3800010f7983 */ /* 0x001f220000300800 */
        /* <DEDUP_REMOVED lines=8> */
[----:B------:R-:W-:-:S03]  /*32910*/  FADD R80, R79, R80 ;  /* 0x000000504f507221 */ /* 0x000fc60000000000 */
[----:B0-----:R-:W4:Y:S01]  /*32920*/  LDL.LU R76, [R1+0xf8c] ;  /* 0x000f8c00014c7983 */ /* 0x001f220000300800 */
[----:B------:R-:W-:-:S03]  /*32930*/  FADD R82, R81, R82 ;  /* 0x0000005251527221 */ /* 0x000fc60000000000 */
[----:B------:R-:W4:Y:S04]  /*32940*/  LDL.LU R77, [R1+0xf88] ;  /* 0x000f8800014d7983 */ /* 0x000f280000300800 */
[----:B------:R0:W-:Y:S01]  /*32950*/  STL [R1+0xac8], R78 ;  /* 0x000ac84e01007387 */ /* 0x0001e20000100800 */
[----:B------:R-:W-:-:S03]  /*32960*/  FADD R84, R83, R84 ;  /* 0x0000005453547221 */ /* 0x000fc60000000000 */
[----:B0-----:R-:W4:Y:S04]  /*32970*/  LDL.LU R78, [R1+0xf84] ;  /* 0x000f8400014e7983 */ /* 0x001f280000300800 */
[----:B------:R-:W4:Y:S04]  /*32980*/  LDL.LU R79, [R1+0xf80] ;  /* 0x000f8000014f7983 */ /* 0x000f280000300800 */
[----:B------:R0:W-:Y:S01]  /*32990*/  STL [R1+0xacc], R80 ;  /* 0x000acc5001007387 */ /* 0x0001e20000100800 */
[----:B------:R-:W-:Y:S01]  /*329a0*/  FADD R86, R85, R86 ;  /* 0x0000005655567221 */ /* 0x000fe20000000000 */
[----:B------:R-:W-:-:S02]  /*329b0*/  FADD R88, R87, R88 ;  /* 0x0000005857587221 */ /* 0x000fc40000000000 */
[----:B0-----:R-:W4:Y:S04]  /*329c0*/  LDL.LU R80, [R1+0xf7c] ;  /* 0x000f7c0001507983 */ /* 0x001f280000300800 */
[----:B------:R-:W4:Y:S04]  /*329d0*/  LDL.LU R81, [R1+0xf78] ;  /* 0x000f780001517983 */ /* 0x000f280000300800 */
[----:B------:R0:W-:Y:S01]  /*329e0*/  STL [R1+0xad0], R82 ;  /* 0x000ad05201007387 */ /* 0x0001e20000100800 */
[----:B------:R-:W-:-:S03]  /*329f0*/  FADD R90, R89, R90 ;  /* 0x0000005a595a7221 */ /* 0x000fc60000000000 */
        /* <DEDUP_REMOVED lines=22> */
[----:B------:R-:W-:Y:S01]  /*32b60*/  FADD R10, R9, R10 ;  /* 0x0000000a090a7221 */ /* 0x000fe20000000000 */
[----:B------:R-:W-:Y:S01]  /*32b70*/  FADD R12, R11, R12 ;  /* 0x0000000c0b0c7221 */ /* 0x000fe20000000000 */
        /* <DEDUP_REMOVED lines=13> */
[----:B------:R-:W-:Y:S04]  /*32c50*/  STL [R1+0xaf0], R2 ;  /* 0x000af00201007387 */ /* 0x000fe80000100800 */
[----:B------:R-:W-:Y:S04]  /*32c60*/  STL [R1+0xaf4], R4 ;  /* 0x000af40401007387 */ /* 0x000fe80000100800 */
[----:B------:R-:W-:Y:S04]  /*32c70*/  STL [R1+0xaf8], R6 ;  /* 0x000af80601007387 */ /* 0x000fe80000100800 */
        /* <DEDUP_REMOVED lines=20> */
[----:B------:R-:W2:Y:S04]  /*32dc0*/  LDL.LU R97, [R1+0x134] ;  /* 0x0001340001617983 */ /* 0x000ea80000300800 */
[----:B------:R-:W-:Y:S04]  /*32dd0*/  STL [R1+0xb30], R100 ;  /* 0x000b306401007387 */ /* 0x000fe80000100800 */
[----:B------:R-:W2:Y:S04]  /*32de0*/  LDL.LU R5, [R1+0xb3c] ;  /* 0x000b3c0001057983 */ /* 0x000ea80000300800 */
[----:B------:R0:W-:Y:S04]  /*32df0*/  STL [R1+0xb34], R98 ;  /* 0x000b346201007387 */ /* 0x0001e80000100800 */
[----:B0-----:R-:W3:Y:S04]  /*32e00*/  LDL.LU R98, [R1+0x138] ;  /* 0x0001380001627983 */ /* 0x001ee80000300800 */
        /* <DEDUP_REMOVED lines=38> */
[----:B------:R0:W-:Y:S04]  /*33070*/  STL [R1+0xb3c], R5 ;  /* 0x000b3c0501007387 */ /* 0x0001e80000100800 */
[----:B0-----:R-:W2:Y:S01]  /*33080*/  LDL.LU R5, [R1+0xb88] ;  /* 0x000b880001057983 */ /* 0x001ea20000300800 */
[----:B---3--:R-:W-:-:S03]  /*33090*/  FADD R4, R98, R4 ;  /* 0x0000000462047221 */ /* 0x008fc60000000000 */
[----:B------:R-:W3:Y:S04]  /*330a0*/  LDL.LU R98, [R1+0xf34] ;  /* 0x000f340001627983 */ /* 0x000ee80000300800 */
[----:B------:R0:W-:Y:S01]  /*330b0*/  STL [R1+0xb40], R4 ;  /* 0x000b400401007387 */ /* 0x0001e20000100800 */
[----:B----4-:R-:W-:-:S03]  /*330c0*/  FADD R3, R99, R3 ;  /* 0x0000000363037221 */ /* 0x010fc60000000000 */
[----:B0-----:R-:W4:Y:S01]  /*330d0*/  LDL.LU R4, [R1+0xb8c] ;  /* 0x000b8c0001047983 */ /* 0x001f220000300800 */
[----:B------:R-:W-:-:S03]  /*330e0*/  FADD R2, R100, R2 ;  /* 0x0000000264027221 */ /* 0x000fc60000000000 */
[----:B------:R-:W3:Y:S04]  /*330f0*/  LDL.LU R99, [R1+0xf30] ;  /* 0x000f300001637983 */ /* 0x000ee80000300800 */
[----:B------:R0:W-:Y:S01]  /*33100*/  STL [R1+0xb44], R3 ;  /* 0x000b440301007387 */ /* 0x0001e20000100800 */
[----:B------:R-:W-:-:S03]  /*33110*/  FADD R0, R101, R0 ;  /* 0x0000000065007221 */ /* 0x000fc60000000000 */
[----:B0-----:R-:W3:Y:S04]  /*33120*/  LDL.LU R3, [R1+0xb90] ;  /* 0x000b900001037983 */ /* 0x001ee80000300800 */
[----:B------:R-:W3:Y:S04]  /*33130*/  LDL.LU R100, [R1+0xf2c] ;  /* 0x000f2c0001647983 */ /* 0x000ee80000300800 */
[----:B------:R0:W-:Y:S04]  /*33140*/  STL [R1+0xb48], R2 ;  /* 0x000b480201007387 */ /* 0x0001e80000100800 */
[----:B0-----:R-:W3:Y:S04]  /*33150*/  LDL.LU R2, [R1+0xb94] ;  /* 0x000b940001027983 */ /* 0x001ee80000300800 */
[----:B------:R-:W3:Y:S04]  /*33160*/  LDL.LU R101, [R1+0xf28] ;  /* 0x000f280001657983 */ /* 0x000ee80000300800 */
[----:B------:R0:W-:Y:S04]  /*33170*/  STL [R1+0xb4c], R0 ;  /* 0x000b4c0001007387 */ /* 0x0001e80000100800 */
[----:B0-----:R-:W3:Y:S01]  /*33180*/  LDL.LU R0, [R1+0xb98] ;  /* 0x000b980001007983 */ /* 0x001ee20000300800 */
[----:B------:R-:W-:Y:S01]  /*33190*/  FADD R15, R102, R15 ;  /* 0x0000000f660f7221 */ /* 0x000fe20000000000 */
[----:B------:R-:W-:-:S02]  /*331a0*/  FADD R104, R103, R104 ;  /* 0x0000006867687221 */ /* 0x000fc40000000000 */
[----:B------:R-:W3:Y:S01]  /*331b0*/  LDL.LU R102, [R1+0xf24] ;  /* 0x000f240001667983 */ /* 0x000ee20000300800 */
[----:B------:R-:W-:-:S03]  /*331c0*/  FADD R106, R105, R106 ;  /* 0x0000006a696a7221 */ /* 0x000fc60000000000 */
[----:B------:R0:W-:Y:S01]  /*331d0*/  STL [R1+0xb50], R15 ;  /* 0x000b500f01007387 */ /* 0x0001e20000100800 */
[----:B------:R-:W-:Y:S01]  /*331e0*/  FADD R108, R107, R108 ;  /* 0x0000006c6b6c7221 */ /* 0x000fe20000000000 */
[----:B------:R-:W-:Y:S02]  /*331f0*/  FADD R110, R109, R110 ;  /* 0x0000006e6d6e7221 */ /* 0x000fe40000000000 */
[----:B0-----:R-:W3:Y:S04]  /*33200*/  LDL.LU R15, [R1+0xb9c] ;  /* 0x000b9c00010f7983 */ /* 0x001ee80000300800 */
[----:B------:R-:W3:Y:S04]  /*33210*/  LDL.LU R103, [R1+0xf20] ;  /* 0x000f200001677983 */ /* 0x000ee80000300800 */
[----:B------:R0:W-:Y:S01]  /*33220*/  STL [R1+0xb54], R104 ;  /* 0x000b546801007387 */ /* 0x0001e20000100800 */
[----:B------:R-:W-:-:S03]  /*33230*/  FADD R112, R111, R112 ;  /* 0x000000706f707221 */ /* 0x000fc60000000000 */
        /* <DEDUP_REMOVED lines=38> */
[----:B0-----:R-:W3:Y:S04]  /*334a0*/  LDL.LU R8, [R1+0xbb0] ;  /* 0x000bb00001087983 */ /* 0x001ee80000300800 */
[----:B------:R0:W5:Y:S04]  /*334b0*/  LDL.LU R14, [R1+0xedc] ;  /* 0x000edc00010e7983 */ /* 0x0001680000300800 */
[----:B------:R1:W-:Y:S01]  /*334c0*/  STL [R1+0xb80], R7 ;  /* 0x000b800701007387 */ /* 0x0003e20000100800 */
[----:B--2---:R-:W-:-:S03]  /*334d0*/  FADD R5, R120, R5 ;  /* 0x0000000578057221 */ /* 0x004fc60000000000 */
[----:B-1----:R-:W2:Y:S04]  /*334e0*/  LDL.LU R7, [R1+0xbb4] ;  /* 0x000bb40001077983 */ /* 0x002ea80000300800 */
[----:B------:R0:W5:Y:S04]  /*334f0*/  LDL.LU R13, [R1+0xed8] ;  /* 0x000ed800010d7983 */ /* 0x0001680000300800 */
[----:B------:R1:W-:Y:S01]  /*33500*/  STL [R1+0xb84], R6 ;  /* 0x000b840601007387 */ /* 0x0003e20000100800 */
[----:B----4-:R-:W-:-:S03]  /*33510*/  FADD R4, R121, R4 ;  /* 0x0000000479047221 */ /* 0x010fc60000000000 */
[----:B-1----:R-:W4:Y:S04]  /*33520*/  LDL.LU R6, [R1+0xbb8] ;  /* 0x000bb80001067983 */ /* 0x002f280000300800 */
[----:B------:R1:W-:Y:S01]  /*33530*/  STL [R1+0xb88], R5 ;  /* 0x000b880501007387 */ /* 0x0003e20000100800 */
[----:B---3--:R-:W-:-:S03]  /*33540*/  FADD R3, R122, R3 ;  /* 0x000000037a037221 */ /* 0x008fc60000000000 */
[----:B-1----:R-:W3:Y:S04]  /*33550*/  LDL.LU R5, [R1+0xbbc] ;  /* 0x000bbc0001057983 */ /* 0x002ee80000300800 */
[----:B------:R1:W-:Y:S04]  /*33560*/  STL [R1+0xb8c], R4 ;  /* 0x000b8c0401007387 */ /* 0x0003e80000100800 */
[----:B-1----:R-:W3:Y:S01]  /*33570*/  LDL.LU R4, [R1+0xbc0] ;  /* 0x000bc00001047983 */ /* 0x002ee20000300800 */
[----:B------:R-:W-:-:S03]  /*33580*/  FADD R2, R123, R2 ;  /* 0x000000027b027221 */ /* 0x000fc60000000000 */
[----:B------:R1:W-:Y:S04]  /*33590*/  STL [R1+0xb90], R3 ;  /* 0x000b900301007387 */ /* 0x0003e80000100800 */
[----:B-1----:R-:W3:Y:S04]  /*335a0*/  LDL.LU R3, [R1+0xbc4] ;  /* 0x000bc40001037983 */ /* 0x002ee80000300800 */
[----:B------:R1:W-:Y:S01]  /*335b0*/  STL [R1+0xb94], R2 ;  /* 0x000b940201007387 */ /* 0x0003e20000100800 */
[----:B------:R-:W-:-:S03]  /*335c0*/  FADD R0, R124, R0 ;  /* 0x000000007c007221 */ /* 0x000fc60000000000 */
[----:B-1----:R-:W3:Y:S04]  /*335d0*/  LDL.LU R2, [R1+0xbc8] ;  /* 0x000bc80001027983 */ /* 0x002ee80000300800 */
[----:B------:R1:W-:Y:S04]  /*335e0*/  STL [R1+0xb98], R0 ;  /* 0x000b980001007387 */ /* 0x0003e80000100800 */
[----:B-1----:R-:W3:Y:S01]  /*335f0*/  LDL.LU R0, [R1+0xbcc] ;  /* 0x000bcc0001007983 */ /* 0x002ee20000300800 */
[----:B------:R-:W-:-:S03]  /*33600*/  FADD R15, R125, R15 ;  /* 0x0000000f7d0f7221 */ /* 0x000fc60000000000 */
[----:B------:R-:W3:Y:S04]  /*33610*/  LDL.LU R125, [R1+0xc00] ;  /* 0x000c0000017d7983 */ /* 0x000ee80000300800 */
[----:B------:R-:W3:Y:S04]  /*33620*/  LDL.LU R124, [R1+0xc04] ;  /* 0x000c0400017c7983 */ /* 0x000ee80000300800 */
[----:B------:R-:W3:Y:S04]  /*33630*/  LDL.LU R123, [R1+0xc08] ;  /* 0x000c0800017b7983 */ /* 0x000ee80000300800 */
[----:B------:R1:W-:Y:S04]  /*33640*/  STL [R1+0xb9c], R15 ;  /* 0x000b9c0f01007387 */ /* 0x0003e80000100800 */
[----:B------:R-:W3:Y:S04]  /*33650*/  LDL.LU R122, [R1+0xc0c] ;  /* 0x000c0c00017a7983 */ /* 0x000ee80000300800 */
[----:B------:R-:W3:Y:S04]  /*33660*/  LDL.LU R121, [R1+0xc10] ;  /* 0x000c100001797983 */ /* 0x000ee80000300800 */
[----:B------:R-:W3:Y:S04]  /*33670*/  LDL.LU R120, [R1+0xc14] ;  /* 0x000c140001787983 */ /* 0x000ee80000300800 */
[----:B-1----:R-:W3:Y:S01]  /*33680*/  LDL.LU R15, [R1+0xc18] ;  /* 0x000c1800010f7983 */ /* 0x002ee20000300800 */
[----:B------:R-:W-:-:S05]  /*33690*/  FADD R12, R126, R12 ;  /* 0x0000000c7e0c7221 */ /* 0x000fca0000000000 */
[----:B------:R1:W-:Y:S04]  /*336a0*/  STL [R1+0xba0], R12 ;  /* 0x000ba00c01007387 */ /* 0x0003e80000100800 */
[----:B-1----:R0:W5:Y:S01]  /*336b0*/  LDL.LU R12, [R1+0xed4] ;  /* 0x000ed400010c7983 */ /* 0x0021620000300800 */
[----:B------:R-:W-:-:S03]  /*336c0*/  FADD R11, R127, R11 ;  /* 0x0000000b7f0b7221 */ /* 0x000fc60000000000 */
[----:B------:R-:W3:Y:S04]  /*336d0*/  LDL.LU R126, [R1+0xbfc] ;  /* 0x000bfc00017e7983 */ /* 0x000ee80000300800 */
        /* <DEDUP_REMOVED lines=14> */
[----:B--2---:R-:W-:-:S03]  /*337c0*/  FADD R7, R131, R7 ;  /* 0x0000000783077221 */ /* 0x004fc60000000000 */
[----:B------:R-:W2:Y:S04]  /*337d0*/  LDL.LU R130, [R1+0xbec] ;  /* 0x000bec0001827983 */ /* 0x000ea80000300800 */
[----:B------:R1:W-:Y:S04]  /*337e0*/  STL [R1+0xbb4], R7 ;  /* 0x000bb40701007387 */ /* 0x0003e80000100800 */
[----:B-1----:R0:W5:Y:S01]  /*337f0*/  LDL.LU R7, [R1+0xec0] ;  /* 0x000ec00001077983 */ /* 0x0021620000300800 */
[----:B----4-:R-:W-:-:S03]  /*33800*/  FADD R6, R132, R6 ;  /* 0x0000000684067221 */ /* 0x010fc60000000000 */
[----:B------:R-:W4:Y:S04]  /*33810*/  LDL.LU R131, [R1+0xbe8] ;  /* 0x000be80001837983 */ /* 0x000f280000300800 */
[----:B------:R1:W-:Y:S01]  /*33820*/  STL [R1+0xbb8], R6 ;  /* 0x000bb80601007387 */ /* 0x0003e20000100800 */
[----:B---3--:R-:W-:-:S03]  /*33830*/  FADD R5, R133, R5 ;  /* 0x0000000585057221 */ /* 0x008fc60000000000 */
[----:B-1----:R0:W5:Y:S04]  /*33840*/  LDL.LU R6, [R1+0xebc] ;  /* 0x000ebc0001067983 */ /* 0x0021680000300800 */
[----:B------:R-:W3:Y:S04]  /*33850*/  LDL.LU R132, [R1+0xbe4] ;  /* 0x000be40001847983 */ /* 0x000ee80000300800 */
[----:B------:R1:W-:Y:S01]  /*33860*/  STL [R1+0xbbc], R5 ;  /* 0x000bbc0501007387 */ /* 0x0003e20000100800 */
[----:B------:R-:W-:-:S03]  /*33870*/  FADD R4, R134, R4 ;  /* 0x0000000486047221 */ /* 0x000fc60000000000 */
[----:B-1----:R0:W5:Y:S04]  /*33880*/  LDL.LU R5, [R1+0xeb8] ;  /* 0x000eb80001057983 */ /* 0x0021680000300800 */
[----:B------:R-:W3:Y:S01]  /*33890*/  LDL.LU R133, [R1+0xbe0] ;  /* 0x000be00001857983 */ /* 0x000ee20000300800 */
[----:B------:R-:W-:-:S03]  /*338a0*/  FADD R3, R135, R3 ;  /* 0x0000000387037221 */ /* 0x000fc60000000000 */
[----:B------:R1:W-:Y:S04]  /*338b0*/  STL [R1+0xbc0], R4 ;  /* 0x000bc00401007387 */ /* 0x0003e80000100800 */
[----:B-1----:R0:W5:Y:S01]  /*338c0*/  LDL.LU R4, [R1+0xeb4] ;  /* 0x000eb40001047983 */ /* 0x0021620000300800 */
[----:B------:R-:W-:-:S03]  /*338d0*/  FADD R2, R136, R2 ;  /* 0x0000000288027221 */ /* 0x000fc60000000000 */
[----:B------:R-:W3:Y:S04]  /*338e0*/  LDL.LU R134, [R1+0xbdc] ;  /* 0x000bdc0001867983 */ /* 0x000ee80000300800 */
[----:B------:R1:W-:Y:S01]  /*338f0*/  STL [R1+0xbc4], R3 ;  /* 0x000bc40301007387 */ /* 0x0003e20000100800 */
[----:B------:R-:W-:-:S03]  /*33900*/  FADD R0, R137, R0 ;  /* 0x0000000089007221 */ /* 0x000fc60000000000 */
[----:B-1----:R0:W5:Y:S04]  /*33910*/  LDL.LU R3, [R1+0xeb0] ;  /* 0x000eb00001037983 */ /* 0x0021680000300800 */
[----:B------:R-:W3:Y:S04]  /*33920*/  LDL.LU R135, [R1+0xbd8] ;  /* 0x000bd80001877983 */ /* 0x000ee80000300800 */
[----:B------:R1:W-:Y:S04]  /*33930*/  STL [R1+0xbc8], R2 ;  /* 0x000bc80201007387 */ /* 0x0003e80000100800 */
[----:B-1----:R0:W5:Y:S04]  /*33940*/  LDL.LU R2, [R1+0xeac] ;  /* 0x000eac0001027983 */ /* 0x0021680000300800 */
[----:B------:R-:W3:Y:S04]  /*33950*/  LDL.LU R136, [R1+0xbd4] ;  /* 0x000bd40001887983 */ /* 0x000ee80000300800 */
[----:B------:R1:W-:Y:S04]  /*33960*/  STL [R1+0xbcc], R0 ;  /* 0x000bcc0001007387 */ /* 0x0003e80000100800 */
[----:B-1----:R0:W5:Y:S04]  /*33970*/  LDL.LU R0, [R1+0xea8] ;  /* 0x000ea80001007983 */ /* 0x0021680000300800 */
[----:B------:R-:W3:Y:S01]  /*33980*/  LDL.LU R137, [R1+0xbd0] ;  /* 0x000bd00001897983 */ /* 0x000ee20000300800 */
        /* <DEDUP_REMOVED lines=11> */
[----:B--2---:R-:W-:Y:S01]  /*33a40*/  FADD R130, R145, R130 ;  /* 0x0000008291827221 */ /* 0x004fe20000000000 */
[----:B----4-:R-:W-:Y:S01]  /*33a50*/  FADD R131, R144, R131 ;  /* 0x0000008390837221 */ /* 0x010fe20000000000 */
[----:B---3--:R-:W-:Y:S01]  /*33a60*/  FADD R132, R143, R132 ;  /* 0x000000848f847221 */ /* 0x008fe20000000000 */
[----:B------:R-:W-:Y:S01]  /*33a70*/  FADD R133, R142, R133 ;  /* 0x000000858e857221 */ /* 0x000fe20000000000 */
[----:B------:R-:W-:Y:S01]  /*33a80*/  FADD R134, R141, R134 ;  /* 0x000000868d867221 */ /* 0x000fe20000000000 */
[----:B------:R-:W-:Y:S01]  /*33a90*/  FADD R135, R140, R135 ;  /* 0x000000878c877221 */ /* 0x000fe20000000000 */
[----:B------:R-:W-:Y:S01]  /*33aa0*/  FADD R136, R139, R136 ;  /* 0x000000888b887221 */ /* 0x000fe20000000000 */
[----:B------:R-:W-:-:S05]  /*33ab0*/  FADD R137, R138, R137 ;  /* 0x000000898a897221 */ /* 0x000fca0000000000 */
[----:B------:R1:W-:Y:S04]  /*33ac0*/  STL [R1+0xbd0], R137 ;  /* 0x000bd08901007387 */ /* 0x0003e80000100800 */
        /* <DEDUP_REMOVED lines=15> */
[----:B------:R-:W4:Y:S04]  /*33bc0*/  LDL.LU R149, [R1+0xc1c] ;  /* 0x000c1c0001957983 */ /* 0x000f280000300800 */
[----:B------:R0:W-:Y:S04]  /*33bd0*/  STL [R1+0xc10], R121 ;  /* 0x000c107901007387 */ /* 0x0001e80000100800 */
[----:B------:R-:W4:Y:S04]  /*33be0*/  LDL.LU R148, [R1+0xc20] ;  /* 0x000c200001947983 */ /* 0x000f280000300800 */
        /* <DEDUP_REMOVED lines=12> */
[----:B-1----:R-:W4:Y:S04]  /*33cb0*/  LDL.LU R137, [R1+0xc4c] ;  /* 0x000c4c0001897983 */ /* 0x002f280000300800 */
[----:B--2---:R-:W2:Y:S04]  /*33cc0*/  LDL.LU R136, [R1+0xc50] ;  /* 0x000c500001887983 */ /* 0x004ea80000300800 */
[----:B---3--:R-:W3:Y:S04]  /*33cd0*/  LDL.LU R135, [R1+0xc54] ;  /* 0x000c540001877983 */ /* 0x008ee80000300800 */
[----:B----4-:R-:W4:Y:S04]  /*33ce0*/  LDL.LU R134, [R1+0xc58] ;  /* 0x000c580001867983 */ /* 0x010f280000300800 */
        /* <DEDUP_REMOVED lines=15> */
[----:B------:R-:W-:Y:S01]  /*33de0*/  FADD R149, R157, R149 ;  /* 0x000000959d957221 */ /* 0x000fe20000000000 */
        /* <DEDUP_REMOVED lines=428> */
[----:B------:R-:W-:Y:S01]  /*358b0*/  FADD R120, R118, R120 ;  /* 0x0000007876787221 */ /* 0x000fe20000000000 */
[----:B------:R-:W-:-:S05]  /*358c0*/  FADD R15, R15, R119 ;  /* 0x000000770f0f7221 */ /* 0x000fca0000000000 */
[----:B------:R0:W-:Y:S04]  /*358d0*/  STL [R1+0xe84], R15 ;  /* 0x000e840f01007387 */ /* 0x0001e80000100800 */
[----:B------:R0:W-:Y:S04]  /*358e0*/  STL [R1+0xe7c], R121 ;  /* 0x000e7c7901007387 */ /* 0x0001e80000100800 */
[----:B------:R0:W-:Y:S02]  /*358f0*/  STL [R1+0xe80], R120 ;  /* 0x000e807801007387 */ /* 0x0001e40000100800 */
.L_x_32:
[----:B01----:R-:W0:Y:S02]  /*35900*/  LDC R15, c[0x0][0x28c] ;  /* 0x0000a300ff0f7b82 */ /* 0x003e240000000800 */
[----:B0-----:R-:W-:-:S13]  /*35910*/  ISETP.GE.AND P0, PT, R15, 0x1, PT ;  /* 0x000000010f00780c */ /* 0x001fda0003f06270 */
[----:B------:R-:W-:Y:S05]  /*35920*/  @!P0 BRA `(.L_x_33) ;  /* 0x0000000000588947 */ /* 0x000fea0003800000 */
[----:B------:R-:W-:-:S06]  /*35930*/  UISETP.NE.AND UP0, UPT, UR8, 0x3, UPT ;  /* 0x000000030800788c */ /* 0x000fcc000bf05270 */
[----:B------:R-:W-:-:S13]  /*35940*/  PLOP3.LUT P0, PT, PT, PT, UP0, 0x80, 0x0 ;  /* 0x000000000000781c */ /* 0x000fda0003f0f008 */
[----:B------:R-:W-:Y:S05]  /*35950*/  @!P0 BRA `(.L_x_34) ;  /* 0x0000000000048947 */ /* 0x000fea0003800000 */
[----:B------:R-:W-:Y:S01]  /*35960*/  BPT.TRAP 0x1 ;  /* 0x000000040000795c */ /* 0x000fe20000300000 */
.L_x_34:
[----:B------:R-:W2:Y:S04]  /*35970*/  LDL R15, [R1+0xe90] ;  /* 0x000e9000010f7983 */ /* 0x000ea80000100800 */
[----:B------:R-:W3:Y:S01]  /*35980*/  LDL R25, [R1+0xe94] ;  /* 0x000e940001197983 */ /* 0x000ee20000100800 */
[----:B------:R-:W-:Y:S01]  /*35990*/  UISETP.LT.AND UP1, UPT, UR24, 0x1, UPT ;  /* 0x000000011800788c */ /* 0x000fe2000bf21270 */
[----:B--2---:R-:W-:Y:S01]  /*359a0*/  ISETP.NE.AND P0, PT, R15, RZ, PT ;  /* 0x000000ff0f00720c */ /* 0x004fe20003f05270 */
[----:B------:R-:W-:-:S12]  /*359b0*/  IMAD.U32 R15, RZ, RZ, UR12 ;  /* 0x0000000cff0f7e24 */ /* 0x000fd8000f8e00ff */
[----:B------:R-:W-:-:S05]  /*359c0*/  VOTEU.ANY UP0, P0 ;  /* 0x00000000003f7886 */ /* 0x000fca0000000100 */
[----:B------:R-:W-:-:S04]  /*359d0*/  @UP0 USEL UR6, UR24, 0x1, UP1 ;  /* 0x0000000118060887 */ /* 0x000fc80008800000 */
[----:B------:R-:W-:Y:S02]  /*359e0*/  @UP0 UIADD3 UR6, UR5, UR24, -UR6 ;  /* 0x0000001805060290 */ /* 0x000fe4000fffe806 */
[----:B------:R-:W-:-:S04]  /*359f0*/  UISETP.GT.U32.AND UP0, UPT, UR7, 0x1, UPT ;  /* 0x000000010700788c */ /* 0x000fc8000bf04070 */
[----:B------:R-:W-:-:S04]  /*35a00*/  IMAD.U32 R24, RZ, RZ, UR6 ;  /* 0x00000006ff187e24 */ /* 0x000fc8000f8e00ff */
[----:B------:R-:W-:-:S05]  /*35a10*/  @P0 IMAD.SHL.U32 R24, R24, 0x8, RZ ;  /* 0x0000000818180824 */ /* 0x000fca00078e00ff */
[----:B------:R-:W-:-:S04]  /*35a20*/  @P0 LOP3.LUT R24, R24, 0x8, RZ, 0xc0, !PT ;  /* 0x0000000818180812 */ /* 0x000fc800078ec0ff */
[----:B------:R-:W-:-:S04]  /*35a30*/  @P0 IADD3 R15, R15, 0x10, R24 ;  /* 0x000000100f0f0810 */ /* 0x000fc80007ffe018 */
[----:B---3--:R-:W-:-:S04]  /*35a40*/  @P0 PRMT R15, R25, 0x654, R15 ;  /* 0x00000654190f0816 */ /* 0x008fc8000000000f */
[----:B------:R0:W-:Y:S01]  /*35a50*/  @P0 SYNCS.ARRIVE.TRANS64.RED.A1T0 RZ, [R15+URZ], RZ ;  /* 0x000000ff0fff09a7 */ /* 0x0001e2000810043f */
[----:B------:R-:W-:-:S13]  /*35a60*/  PLOP3.LUT P0, PT, PT, PT, UP0, 0x80, 0x0 ;  /* 0x000000000000781c */ /* 0x000fda0003f0f008 */
[----:B0-----:R-:W-:Y:S05]  /*35a70*/  @P0 BRA `(.L_x_33) ;  /* 0x0000000000040947 */ /* 0x001fea0003800000 */
[----:B------:R-:W-:Y:S01]  /*35a80*/  BPT.TRAP 0x1 ;  /* 0x000000040000795c */ /* 0x000fe20000300000 */
.L_x_33:
[----:B------:R-:W2:Y:S01]  /*35a90*/  LDL.LU R26, [R1+0xe8c] ;  /* 0x000e8c00011a7983 */ /* 0x000ea20000300800 */
[----:B------:R-:W0:Y:S01]  /*35aa0*/  LDC R27, c[0x0][0x288] ;  /* 0x0000a200ff1b7b82 */ /* 0x000e220000000800 */
[----:B------:R-:W1:Y:S01]  /*35ab0*/  S2R R33, SR_TID.X ;  /* 0x0000000000217919 */ /* 0x000e620000002100 */
[----:B------:R-:W-:Y:S01]  /*35ac0*/  USHF.R.S32.HI UR9, URZ, 0x1f, UR27 ;  /* 0x0000001f3f097899 */ /* 0x000fe2000801141b */
[----:B------:R-:W-:Y:S01]  /*35ad0*/  ULDC UR6, c[0x0][0x284] ;  /* 0x0000a10000067ab9 */ /* 0x000fe20000000800 */
[----:B------:R-:W3:Y:S01]  /*35ae0*/  LDL.LU R32, [R1+0xe88] ;  /* 0x000e880001207983 */ /* 0x000ee20000300800 */
[----:B------:R-:W-:Y:S01]  /*35af0*/  ULDC.64 UR10, c[0x0][0x5d0] ;  /* 0x00017400000a7ab9 */ /* 0x000fe20000000a00 */
[--C-:B-1----:R-:W-:Y:S02]  /*35b00*/  SHF.R.U32.HI R25, RZ, 0x2, R33.reuse ;  /* 0x00000002ff197819 */ /* 0x102fe40000011621 */
[----:B------:R-:W-:Y:S02]  /*35b10*/  LOP3.LUT R29, R33, 0x60, RZ, 0xc0, !PT ;  /* 0x00000060211d7812 */ /* 0x000fe400078ec0ff */
[----:B------:R-:W-:-:S02]  /*35b20*/  SHF.R.U32.HI R24, RZ, 0x7, R33 ;  /* 0x00000007ff187819 */ /* 0x000fc40000011621 */
[----:B------:R-:W-:Y:S02]  /*35b30*/  LOP3.LUT R25, R25, 0x7, RZ, 0xc0, !PT ;  /* 0x0000000719197812 */ /* 0x000fe400078ec0ff */
[----:B------:R-:W-:Y:S02]  /*35b40*/  SHF.R.U32.HI R29, RZ, 0x1, R29 ;  /* 0x00000001ff1d7819 */ /* 0x000fe4000001161d */
[----:B------:R-:W-:Y:S02]  /*35b50*/  LOP3.LUT R24, R24, 0x1, RZ, 0xc0, !PT ;  /* 0x0000000118187812 */ /* 0x000fe400078ec0ff */
[----:B------:R-:W-:Y:S02]  /*35b60*/  IADD3 R15, RZ, -R29, -R25 ;  /* 0x8000001dff0f7210 */ /* 0x000fe40007ffe819 */
[----:B------:R-:W-:Y:S01]  /*35b70*/  LOP3.LUT R28, R33, 0x3, RZ, 0xc0, !PT ;  /* 0x00000003211c7812 */ /* 0x000fe200078ec0ff */
[C---:B------:R-:W-:Y:S02]  /*35b80*/  IMAD.SHL.U32 R31, R24.reuse, 0x40, RZ ;  /* 0x00000040181f7824 */ /* 0x040fe400078e00ff */
[----:B------:R-:W-:-:S02]  /*35b90*/  IMAD R15, R24, -0x40, R15 ;  /* 0xffffffc0180f7824 */ /* 0x000fc400078e020f */
[----:B0-----:R-:W-:Y:S01]  /*35ba0*/  IMAD R28, R28, -0x2, R27 ;  /* 0xfffffffe1c1c7824 */ /* 0x001fe200078e021b */
[----:B------:R-:W-:Y:S01]  /*35bb0*/  LOP3.LUT R31, R31, 0x40, R25, 0xe2, !PT ;  /* 0x000000401f1f7812 */ /* 0x000fe200078ee219 */
[----:B--2---:R-:W-:-:S04]  /*35bc0*/  IMAD R26, R26, 0x180, RZ ;  /* 0x000001801a1a7824 */ /* 0x004fc800078e02ff */
[----:B------:R-:W-:Y:S01]  /*35bd0*/  IMAD.IADD R28, R28, 0x1, -R26 ;  /* 0x000000011c1c7824 */ /* 0x000fe200078e0a1a */
[----:B------:R-:W-:Y:S01]  /*35be0*/  ISETP.GE.AND P0, PT, R26, R27, PT ;  /* 0x0000001b1a00720c */ /* 0x000fe20003f06270 */
[----:B------:R-:W-:Y:S02]  /*35bf0*/  IMAD.SHL.U32 R27, R33, 0x2, RZ ;  /* 0x00000002211b7824 */ /* 0x000fe400078e00ff */
[C---:B---3--:R-:W-:Y:S02]  /*35c00*/  IMAD R24, R32.reuse, 0x180, RZ ;  /* 0x0000018020187824 */ /* 0x048fe400078e02ff */
[----:B------:R-:W-:Y:S01]  /*35c10*/  IMAD.WIDE R40, R32, 0x180, RZ ;  /* 0x0000018020287825 */ /* 0x000fe200078e02ff */
[----:B------:R-:W-:Y:S02]  /*35c20*/  LOP3.LUT R26, R26, 0x6, R27, 0xf8, !PT ;  /* 0x000000061a1a7812 */ /* 0x000fe400078ef81b */
[C---:B------:R-:W-:Y:S01]  /*35c30*/  IADD3 R15, -R24.reuse, UR6, R15 ;  /* 0x00000006180f7c10 */ /* 0x040fe2000fffe10f */
[----:B------:R-:W-:Y:S01]  /*35c40*/  IMAD.MOV.U32 R32, RZ, RZ, -0x1 ;  /* 0xffffffffff207424 */ /* 0x000fe200078e00ff */
[----:B------:R0:W-:Y:S01]  /*35c50*/  STL.64 [R1+0xd0], R40 ;  /* 0x0000d02801007387 */ /* 0x0001e20000100a00 */
[----:B------:R-:W-:Y:S01]  /*35c60*/  ISETP.GE.OR P0, PT, R24, UR6, P0 ;  /* 0x0000000618007c0c */ /* 0x000fe20008706670 */
[----:B------:R-:W-:Y:S01]  /*35c70*/  UIMAD UR6, UR9, UR10, URZ ;  /* 0x0000000a090672a4 */ /* 0x000fe2000f8e023f */
[----:B------:R-:W-:Y:S01]  /*35c80*/  SHF.R.S32.HI R27, RZ, 0x1f, R26 ;  /* 0x0000001fff1b7819 */ /* 0x000fe2000001141a */
[----:B------:R0:W-:Y:S01]  /*35c90*/  STL [R1+0x2d4], R32 ;  /* 0x0002d42001007387 */ /* 0x0001e20000100800 */
[----:B------:R-:W-:Y:S01]  /*35ca0*/  IMAD.U32 R24, RZ, RZ, UR10 ;  /* 0x0000000aff187e24 */ /* 0x000fe2000f8e00ff */
[----:B------:R-:W-:Y:S01]  /*35cb0*/  UIMAD UR6, UR27, UR11, UR6 ;  /* 0x0000000b1b0672a4 */ /* 0x000fe2000f8e0206 */
[----:B------:R-:W-:-:S02]  /*35cc0*/  LOP3.LUT R31, R40, R31, R29, 0xfe, !PT ;  /* 0x0000001f281f7212 */ /* 0x000fc400078efe1d */
[----:B------:R-:W-:Y:S01]  /*35cd0*/  IMAD.WIDE.U32 R24, R24, UR27, R26 ;  /* 0x0000001b18187c25 */ /* 0x000fe2000f8e001a */
[----:B------:R-:W-:-:S03]  /*35ce0*/  ULDC.64 UR10, c[0x0][0x5c8] ;  /* 0x00017200000a7ab9 */ /* 0x000fc60000000a00 */
[----:B------:R-:W-:Y:S02]  /*35cf0*/  VIADD R25, R25, UR6 ;  /* 0x0000000619197c36 */ /* 0x000fe40008000000 */
[----:B------:R-:W-:Y:S02]  /*35d00*/  IMAD R29, R41, UR10, RZ ;  /* 0x0000000a291d7c24 */ /* 0x000fe4000f8e02ff */
[----:B------:R-:W-:-:S04]  /*35d10*/  IMAD.WIDE.U32 R24, R31, UR10, R24 ;  /* 0x0000000a1f187c25 */ /* 0x000fc8000f8e0018 */
[----:B------:R-:W-:Y:S01]  /*35d20*/  IMAD R29, R31, UR11, R29 ;  /* 0x0000000b1f1d7c24 */ /* 0x000fe2000f8e021d */
[----:B0-----:R-:W-:Y:S06]  /*35d30*/  @P0 BRA `(.L_x_35) ;  /* 0x000003ec00d00947 */ /* 0x001fec0003800000 */
[----:B------:R-:W-:Y:S01]  /*35d40*/  FSETP.NEU.AND P0, PT, RZ, UR25, PT ;  /* 0x00000019ff007c0b */ /* 0x000fe2000bf0d000 */
[----:B------:R-:W-:Y:S01]  /*35d50*/  BSSY B0, `(.L_x_35) ;  /* 0x0003ef2000007945 */ /* 0x000fe20003800000 */
[----:B------:R-:W-:-:S11]  /*35d60*/  IMAD.IADD R29, R25, 0x1, R29 ;  /* 0x00000001191d7824 */ /* 0x000fd600078e021d */
[----:B------:R-:W-:Y:S05]  /*35d70*/  @!P0 BRA `(.L_x_36) ;  /* 0x0000024c004c8947 */ /* 0x000fea0003800000 */
[----:B------:R-:W-:Y:S01]  /*35d80*/  ISETP.GE.AND P0, PT, R15, 0x9, PT ;  /* 0x000000090f00780c */ /* 0x000fe20003f06270 */
[----:B------:R-:W-:Y:S01]  /*35d90*/  ULDC.64 UR10, c[0x0][0x5b8] ;  /* 0x00016e00000a7ab9 */ /* 0x000fe20000000a00 */
[----:B------:R-:W-:Y:S01]  /*35da0*/  LOP3.LUT R30, R30, 0xfffdffff, RZ, 0xc0, !PT ;  /* 0xfffdffff1e1e7812 */ /* 0x000fe200078ec0ff */
[----:B------:R-:W-:Y:S01]  /*35db0*/  UIMAD UR6, UR9, UR10, URZ ;  /* 0x0000000a090672a4 */ /* 0x000fe2000f8e023f */
[C---:B------:R-:W-:Y:S01]  /*35dc0*/  ISETP.LT.OR P3, PT, R28.reuse, 0x1, !P0 ;  /* 0x000000011c00780c */ /* 0x040fe20004761670 */
[----:B------:R-:W-:Y:S01]  /*35dd0*/  ULDC.64 UR12, c[0x0][0x5a8] ;  /* 0x00016a00000c7ab9 */ /* 0x000fe20000000a00 */
[C---:B------:R-:W-:Y:S01]  /*35de0*/  ISETP.LT.OR P2, PT, R28.reuse, 0x2, !P0 ;  /* 0x000000021c00780c */ /* 0x040fe20004741670 */
[----:B------:R-:W-:Y:S01]  /*35df0*/  UIMAD UR6, UR27, UR11, UR6 ;  /* 0x0000000b1b0672a4 */ /* 0x000fe2000f8e0206 */
[----:B------:R-:W-:Y:S01]  /*35e00*/  ISETP.LT.OR P4, PT, R28, 0x9, !P0 ;  /* 0x000000091c00780c */ /* 0x000fe20004781670 */
[----:B-----5:R-:W-:Y:S01]  /*35e10*/  STL [R1+0xea8], R13 ;  /* 0x000ea80d01007387 */ /* 0x020fe20000100800 */
[----:B------:R-:W-:-:S03]  /*35e20*/  LOP3.LUT R0, R0, 0xfffff7ff, RZ, 0xc0, !PT ;  /* 0xfffff7ff00007812 */ /* 0x000fc600078ec0ff */
[----:B------:R-:W2:Y:S04]  /*35e30*/  LDL.LU R66, [R1+0x600] ;  /* 0x0006000001427983 */ /* 0x000ea80000300800 */
[----:B------:R-:W0:Y:S01]  /*35e40*/  @!P3 LDC.64 R36, c[0x0][0x5c0] ;  /* 0x00017000ff24bb82 */ /* 0x000e220000000a00 */
[----:B------:R-:W3:Y:S01]  /*35e50*/  LDL.LU R71, [R1+0x604] ;  /* 0x0006040001477983 */ /* 0x000ee20000300800 */
[----:B------:R-:W-:-:S03]  /*35e60*/  @P2 LOP3.LUT R30, R30, 0x20000, RZ, 0xfc, !PT ;  /* 0x000200001e1e2812 */ /* 0x000fc600078efcff */
[----:B------:R-:W4:Y:S03]  /*35e70*/  LDL.LU R70, [R1+0x608] ;  /* 0x0006080001467983 */ /* 0x000f260000300800 */
[----:B------:R-:W1:Y:S08]  /*35e80*/  @!P2 LDC.64 R34, c[0x0][0x5c0] ;  /* 0x00017000ff22ab82 */ /* 0x000e700000000a00 */
[----:B------:R-:W1:Y:S01]  /*35e90*/  @!P4 LDC.64 R32, c[0x0][0x5c0] ;  /* 0x00017000ff20cb82 */ /* 0x000e620000000a00 */
[----:B0-----:R-:W-:-:S04]  /*35ea0*/  @!P3 IADD3 R36, P1, P5, R24, R36, R3 ;  /* 0x000000241824b210 */ /* 0x001fc80007d3e003 */
[----:B------:R-:W-:Y:S02]  /*35eb0*/  @!P3 IADD3.X R37, R29, R37, R4, P1, P5 ;  /* 0x000000251d25b210 */ /* 0x000fe40000fea404 */
[----:B-1----:R-:W-:-:S04]  /*35ec0*/  @!P2 IADD3 R38, P1, P5, R24, R34, R3 ;  /* 0x000000221826a210 */ /* 0x002fc80007d3e003 */
[----:B------:R-:W-:Y:S02]  /*35ed0*/  @!P2 IADD3.X R39, R29, R35, R4, P1, P5 ;  /* 0x000000231d27a210 */ /* 0x000fe40000fea404 */
[----:B------:R-:W-:Y:S02]  /*35ee0*/  ISETP.GE.AND P2, PT, R15, 0x1, PT ;  /* 0x000000010f00780c */ /* 0x000fe40003f46270 */
[----:B------:R-:W-:-:S04]  /*35ef0*/  @!P4 IADD3 R42, P1, P5, R24, R32, R3 ;  /* 0x00000020182ac210 */ /* 0x000fc80007d3e003 */
[----:B------:R-:W-:Y:S02]  /*35f00*/  @!P4 IADD3.X R43, R29, R33, R4, P1, P5 ;  /* 0x000000211d2bc210 */ /* 0x000fe40000fea404 */
[----:B------:R-:W-:-:S13]  /*35f10*/  ISETP.LT.OR P1, PT, R28, 0xa, !P0 ;  /* 0x0000000a1c00780c */ /* 0x000fda0004721670 */
[----:B------:R-:W0:Y:S02]  /*35f20*/  @!P1 LDC.64 R32, c[0x0][0x5c0] ;  /* 0x00017000ff209b82 */ /* 0x000e240000000a00 */
[----:B0-----:R-:W-:Y:S01]  /*35f30*/  @!P1 IADD3 R44, P5, P6, R24, R32, R3 ;  /* 0x00000020182c9210 */ /* 0x001fe20007ebe003 */
[----:B------:R-:W-:Y:S01]  /*35f40*/  IMAD.U32 R32, RZ, RZ, UR10 ;  /* 0x0000000aff207e24 */ /* 0x000fe2000f8e00ff */
[----:B------:R-:W-:Y:S02]  /*35f50*/  ULDC.64 UR10, c[0x0][0x5b0] ;  /* 0x00016c00000a7ab9 */ /* 0x000fe40000000a00 */
[----:B------:R-:W-:Y:S01]  /*35f60*/  @!P1 IADD3.X R45, R29, R33, R4, P5, P6 ;  /* 0x000000211d2d9210 */ /* 0x000fe20002fec404 */
[----:B------:R-:W-:-:S04]  /*35f70*/  IMAD.WIDE.U32 R26, R32, UR27, R26 ;  /* 0x0000001b201a7c25 */ /* 0x000fc8000f8e001a */
[----:B------:R-:W-:Y:S02]  /*35f80*/  VIADD R33, R27, UR6 ;  /* 0x000000061b217c36 */ /* 0x000fe40008000000 */
[----:B------:R-:W-:Y:S02]  /*35f90*/  IMAD.MOV.U32 R32, RZ, RZ, R26 ;  /* 0x000000ffff207224 */ /* 0x000fe400078e001a */
[----:B------:R-:W-:Y:S02]  /*35fa0*/  IMAD R34, R41, UR10, RZ ;  /* 0x0000000a29227c24 */ /* 0x000fe4000f8e02ff */
[----:B------:R-:W-:-:S04]  /*35fb0*/  IMAD.WIDE.U32 R26, R31, UR10, R32 ;  /* 0x0000000a1f1a7c25 */ /* 0x000fc8000f8e0020 */
[----:B------:R-:W-:Y:S01]  /*35fc0*/  IMAD R34, R31, UR11, R34 ;  /* 0x0000000b1f227c24 */ /* 0x000fe2000f8e0222 */
[----:B------:R-:W-:-:S04]  /*35fd0*/  IADD3 R26, P5, R26, UR12, RZ ;  /* 0x0000000c1a1a7c10 */ /* 0x000fc8000ffbe0ff */
[--C-:B------:R-:W-:Y:S02]  /*35fe0*/  IADD3.X R27, R27, UR13, R34.reuse, P5, !PT ;  /* 0x0000000d1b1b7c10 */ /* 0x100fe4000affe422 */
[----:B------:R-:W-:Y:S02]  /*35ff0*/  ISETP.LT.OR P5, PT, R28, 0x1, !P2 ;  /* 0x000000011c00780c */ /* 0x000fe400057a1670 */
[----:B------:R-:W-:-:S11]  /*36000*/  PRMT R34, RZ, 0x7610, R34 ;  /* 0x00007610ff227816 */ /* 0x000fd60000000022 */
[----:B------:R-:W2:Y:S02]  /*36010*/  @!P5 LDG.E.U8 R34, desc[UR30][R26.64] ;  /* 0x0000001e1a22d981 */ /* 0x000ea4000c1e1100 */
[----:B--2---:R-:W-:-:S04]  /*36020*/  LOP3.LUT R34, R34, 0xff, RZ, 0xc0, !PT ;  /* 0x000000ff22227812 */ /* 0x004fc800078ec0ff */
[----:B------:R-:W-:-:S05]  /*36030*/  F2FP.F16.E4M3.UNPACK_B R34, R34 ;  /* 0x00000022ff22723e */ /* 0x000fca00020006ff */
[----:B------:R-:W-:-:S05]  /*36040*/  HADD2.F32 R34, -RZ, R34.H0_H0 ;  /* 0x20000022ff227230 */ /* 0x000fca0000004100 */
[----:B------:R-:W-:-:S04]  /*36050*/  FMUL R34, R34, UR25 ;  /* 0x0000001922227c20 */ /* 0x000fc80008400000 */
[----:B------:R-:W-:Y:S02]  /*36060*/  FFMA R16, R16, UR26, R34 ;  /* 0x0000001a10107c23 */ /* 0x000fe40008000022 */
[----:B------:R-:W0:Y:S03]  /*36070*/  @!P5 LDC.64 R34, c[0x0][0x5c0] ;  /* 0x00017000ff22db82 */ /* 0x000e260000000a00 */
[----:B------:R-:W-:Y:S02]  /*36080*/  F2FP.SATFINITE.E4M3.F32.PACK_AB_MERGE_C R16, RZ, R16, RZ ;  /* 0x00000010ff10723e */ /* 0x000fe400048070ff */
[----:B0-----:R-:W-:-:S05]  /*36090*/  @!P5 IADD3 R34, P6, R24, R34, RZ ;  /* 0x000000221822d210 */ /* 0x001fca0007fde0ff */
[----:B------:R-:W-:-:S05]  /*360a0*/  @!P5 IMAD.X R35, R29, 0x1, R35, P6 ;  /* 0x000000011d23d824 */ /* 0x000fca00030e0623 */
[----:B------:R0:W-:Y:S01]  /*360b0*/  @!P5 STG.E.U8 desc[UR30][R34.64], R16 ;  /* 0x000000102200d986 */ /* 0x0001e2000c10111e */
[----:B------:R-:W-:Y:S02]  /*360c0*/  ISETP.LT.OR P5, PT, R28, 0x2, !P2 ;  /* 0x000000021c00780c */ /* 0x000fe400057a1670 */
[----:B0-----:R-:W-:-:S11]  /*360d0*/  PRMT R16, RZ, 0x7610, R16 ;  /* 0x00007610ff107816 */ /* 0x001fd60000000010 */
[----:B------:R-:W0:Y:S01]  /*360e0*/  @!P5 LDC.64 R34, c[0x0][0x5c0] ;  /* 0x00017000ff22db82 */ /* 0x000e220000000a00 */
[----:B------:R-:W2:Y:S01]  /*360f0*/  @!P5 LDG.E.U8 R16, desc[UR30][R26.64+0x1] ;  /* 0x0000011e1a10d981 */ /* 0x000ea2000c1e1100 */
[----:B0-----:R-:W-:-:S05]  /*36100*/  @!P5 IADD3 R34, P6, R24, R34, RZ ;  /* 0x000000221822d210 */ /* 0x001fca0007fde0ff */
[----:B------:R-:W-:Y:S01]  /*36110*/  @!P5 IMAD.X R35, R29, 0x1, R35, P6 ;  /* 0x000000011d23d824 */ /* 0x000fe200030e0623 */
[----:B--2---:R-:W-:-:S04]  /*36120*/  LOP3.LUT R16, R16, 0xff, RZ, 0xc0, !PT ;  /* 0x000000ff10107812 */ /* 0x004fc800078ec0ff */
[----:B------:R-:W-:-:S05]  /*36130*/  F2FP.F16.E4M3.UNPACK_B R16, R16 ;  /* 0x00000010ff10723e */ /* 0x000fca00020006ff */
[----:B------:R-:W-:-:S05]  /*36140*/  HADD2.F32 R16, -RZ, R16.H0_H0 ;  /* 0x20000010ff107230 */ /* 0x000fca0000004100 */
[----:B------:R-:W-:-:S04]  /*36150*/  FMUL R16, R16, UR25 ;  /* 0x0000001910107c20 */ /* 0x000fc80008400000 */
[----:B------:R-:W-:-:S05]  /*36160*/  FFMA R17, R17, UR26, R16 ;  /* 0x0000001a11117c23 */ /* 0x000fca0008000010 */
[----:B------:R-:W-:-:S05]  /*36170*/  F2FP.SATFINITE.E4M3.F32.PACK_AB_MERGE_C R17, RZ, R17, RZ ;  /* 0x00000011ff11723e */ /* 0x000fca00048070ff */
[----:B------:R0:W-:Y:S01]  /*36180*/  @!P5 STG.E.U8 desc[UR30][R34.64+0x1], R17 ;  /* 0x000001112200d986 */ /* 0x0001e2000c10111e */
[----:B------:R-:W-:-:S05]  /*36190*/  IADD3 R16, P5, R31, 0x8, RZ ;  /* 0x000000081f107810 */ /* 0x000fca0007fbe0ff */
[----:B0-----:R-:W-:-:S04]  /*361a0*/  IMAD.X R34, RZ, RZ, R41, P5 ;  /* 0x000000ffff227224 */ /* 0x001fc800028e0629 */
[----:B------:R-:W-:-:S04]  /*361b0*/  IMAD R34, R34, UR10, RZ ;  /* 0x0000000a22227c24 */ /* 0x000fc8000f8e02ff */
[C---:B------:R-:W-:Y:S02]  /*361c0*/  IMAD R34, R16.reuse, UR11, R34 ;  /* 0x0000000b10227c24 */ /* 0x040fe4000f8e0222 */
[----:B------:R-:W-:-:S03]  /*361d0*/  IMAD.WIDE.U32 R16, R16, UR10, R32 ;  /* 0x0000000a10107c25 */ /* 0x000fc6000f8e0020 */
[----:B------:R-:W-:-:S04]  /*361e0*/  IADD3 R16, P5, R16, UR12, RZ ;  /* 0x0000000c10107c10 */ /* 0x000fc8000ffbe0ff */
[--C-:B------:R-:W-:Y:S02]  /*361f0*/  IADD3.X R17, R17, UR13, R34.reuse, P5, !PT ;  /* 0x0000000d11117c10 */ /* 0x100fe4000affe422 */
[----:B------:R-:W-:-:S06]  /*36200*/  PRMT R34, RZ, 0x7610, R34 ;  /* 0x00007610ff227816 */ /* 0x000fcc0000000022 */
[----:B------:R-:W2:Y:S01]  /*36210*/  @!P3 LDG.E.U8 R34, desc[UR30][R16.64] ;  /* 0x0000001e1022b981 */ /* 0x000ea2000c1e1100 */
[----:B------:R-:W-:Y:S02]  /*36220*/  ISETP.LT.OR P2, PT, R28, 0x11, !P0 ;  /* 0x000000111c00780c */ /* 0x000fe40004741670 */
[----:B--2---:R-:W-:-:S04]  /*36230*/  LOP3.LUT R34, R34, 0xff, RZ, 0xc0, !PT ;  /* 0x000000ff22227812 */ /* 0x004fc800078ec0ff */
[----:B------:R-:W-:-:S05]  /*36240*/  F2FP.F16.E4M3.UNPACK_B R34, R34 ;  /* 0x00000022ff22723e */ /* 0x000fca00020006ff */
[----:B------:R-:W-:-:S05]  /*36250*/  HADD2.F32 R34, -RZ, R34.H0_H0 ;  /* 0x20000022ff227230 */ /* 0x000fca0000004100 */
[----:B------:R-:W-:-:S04]  /*36260*/  FMUL R34, R34, UR25 ;  /* 0x0000001922227c20 */ /* 0x000fc80008400000 */
[----:B------:R-:W-:Y:S02]  /*36270*/  FFMA R18, R18, UR26, R34 ;  /* 0x0000001a12127c23 */ /* 0x000fe40008000022 */
[----:B------:R-:W0:Y:S03]  /*36280*/  @!P2 LDC.64 R34, c[0x0][0x5c0] ;  /* 0x00017000ff22ab82 */ /* 0x000e260000000a00 */
[----:B------:R-:W-:-:S05]  /*36290*/  F2FP.SATFINITE.E4M3.F32.PACK_AB_MERGE_C R18, RZ, R18, RZ ;  /* 0x00000012ff12723e */ /* 0x000fca00048070ff */
[----:B------:R1:W-:Y:S01]  /*362a0*/  @!P3 STG.E.U8 desc[UR30][R36.64], R18 ;  /* 0x000000122400b986 */ /* 0x0003e2000c10111e */
[----:B0-----:R-:W-:-:S04]  /*362b0*/  @!P2 IADD3 R40, P5, P6, R24, R34, R3 ;  /* 0x000000221828a210 */ /* 0x001fc80007ebe003 */
[----:B------:R-:W-:Y:S02]  /*362c0*/  @!P2 IADD3.X R41, R29, R35, R4, P5, P6 ;  /* 0x000000231d29a210 */ /* 0x000fe40002fec404 */
[----:B------:R-:W-:Y:S02]  /*362d0*/  LOP3.LUT P2, RZ, R30, 0x20000, RZ, 0xc0, !PT ;  /* 0x000200001eff7812 */ /* 0x000fe4000784c0ff */
[----:B-1----:R-:W-:-:S11]  /*362e0*/  PRMT R18, RZ, 0x7610, R18 ;  /* 0x00007610ff127816 */ /* 0x002fd60000000012 */
[----:B------:R-:W2:Y:S01]  /*362f0*/  @!P2 LDG.E.U8 R18, desc[UR30][R16.64+0x1] ;  /* 0x0000011e1012a981 */ /* 0x000ea2000c1e1100 */
[----:B------:R-:W-:-:S13]  /*36300*/  ISETP.LT.OR P5, PT, R28, 0x12, !P0 ;  /* 0x000000121c00780c */ /* 0x000fda00047a1670 */
[----:B------:R-:W0:Y:S01]  /*36310*/  @!P5 LDC.64 R34, c[0x0][0x5c0] ;  /* 0x00017000ff22db82 */ /* 0x000e220000000a00 */
[----:B------:R-:W-:-:S04]  /*36320*/  LOP3.LUT R30, R30, 0xffff7fff, RZ, 0xc0, !PT ;  /* 0xffff7fff1e1e7812 */ /* 0x000fc800078ec0ff */
[----:B------:R-:W-:Y:S02]  /*36330*/  @P5 LOP3.LUT R30, R30, 0x8000, RZ, 0xfc, !PT ;  /* 0x000080001e1e5812 */ /* 0x000fe400078efcff */
[----:B0-----:R-:W-:-:S04]  /*36340*/  @!P5 IADD3 R36, P3, P6, R24, R34, R3 ;  /* 0x000000221824d210 */ /* 0x001fc80007e7e003 */
[----:B------:R-:W-:Y:S02]  /*36350*/  @!P5 IADD3.X R37, R29, R35, R4, P3, P6 ;  /* 0x000000231d25d210 */ /* 0x000fe40001fec404 */
[----:B------:R-:W-:Y:S02]  /*36360*/  ISETP.LT.OR P5, PT, R28, 0x19, !P0 ;  /* 0x000000191c00780c */ /* 0x000fe400047a1670 */
[----:B------:R-:W-:Y:S02]  /*36370*/  ISETP.GE.AND P6, PT, R15, 0x1, PT ;  /* 0x000000010f00780c */ /* 0x000fe40003fc6270 */
[----:B--2---:R-:W-:-:S04]  /*36380*/  LOP3.LUT R18, R18, 0xff, RZ, 0xc0, !PT ;  /* 0x000000ff12127812 */ /* 0x004fc800078ec0ff */
[----:B------:R-:W-:-:S05]  /*36390*/  F2FP.F16.E4M3.UNPACK_B R18, R18 ;  /* 0x00000012ff12723e */ /* 0x000fca00020006ff */
[----:B------:R-:W-:-:S05]  /*363a0*/  HADD2.F32 R18, -RZ, R18.H0_H0 ;  /* 0x20000012ff127230 */ /* 0x000fca0000004100 */
[----:B------:R-:W-:-:S04]  /*363b0*/  FMUL R18, R18, UR25 ;  /* 0x0000001912127c20 */ /* 0x000fc80008400000 */
[----:B------:R-:W-:-:S05]  /*363c0*/  FFMA R19, R19, UR26, R18 ;  /* 0x0000001a13137c23 */ /* 0x000fca0008000012 */
[----:B------:R-:W-:-:S05]  /*363d0*/  F2FP.SATFINITE.E4M3.F32.PACK_AB_MERGE_C R19, RZ, R19, RZ ;  /* 0x00000013ff13723e */ /* 0x000fca00048070ff */
[----:B------:R0:W-:Y:S02]  /*363e0*/  @!P2 STG.E.U8 desc[UR30][R38.64+0x1], R19 ;  /* 0x000001132600a986 */ /* 0x0001e4000c10111e */
[----:B0-----:R-:W0:Y:S02]  /*363f0*/  @!P5 LDC.64 R18, c[0x0][0x5c0] ;  /* 0x00017000ff12db82 */ /* 0x001e240000000a00 */
[----:B0-----:R-:W-:-:S04]  /*36400*/  @!P5 IADD3 R48, P2, P3, R24, R18, R3 ;  /* 0x000000121830d210 */ /* 0x001fc80007b5e003 */
[----:B------:R-:W-:Y:S02]  /*36410*/  @!P5 IADD3.X R49, R29, R19, R4, P2, P3 ;  /* 0x000000131d31d210 */ /* 0x000fe400017e6404 */
        /* <DEDUP_REMOVED lines=19> */
[----:B------:R-:W-:Y:S02]  /*36550*/  ISETP.LT.OR P3, PT, R28, 0x1a, !P0 ;  /* 0x0000001a1c00780c */ /* 0x000fe40004761670 */
        /* <DEDUP_REMOVED lines=8> */
[----:B0-----:R-:W-:Y:S02]  /*365e0*/  @!P3 IADD3 R34, P2, P6, R24, R18, R3 ;  /* 0x000000121822b210 */ /* 0x001fe40007e5e003 */
[----:B------:R-:W-:-:S06]  /*365f0*/  PRMT R18, RZ, 0x7610, R18 ;  /* 0x00007610ff127816 */ /* 0x000fcc0000000012 */
[----:B------:R-:W2:Y:S01]  /*36600*/  @!P4 LDG.E.U8 R18, desc[UR30][R16.64+0x8] ;  /* 0x0000081e1012c981 */ /* 0x000ea2000c1e1100 */
[----:B------:R-:W-:Y:S02]  /*36610*/  @!P3 IADD3.X R35, R29, R19, R4, P2, P6 ;  /* 0x000000131d23b210 */ /* 0x000fe400017ec404 */
[----:B------:R-:W-:Y:S02]  /*36620*/  ISETP.LT.OR P2, PT, R28, 0x21, !P0 ;  /* 0x000000211c00780c */ /* 0x000fe40004741670 */
[----:B------:R-:W-:-:S04]  /*36630*/  LOP3.LUT R30, R30, 0xffffbfff, RZ, 0xc0, !PT ;  /* 0xffffbfff1e1e7812 */ /* 0x000fc800078ec0ff */
[----:B------:R-:W-:Y:S02]  /*36640*/  @P3 LOP3.LUT R30, R30, 0x4000, RZ, 0xfc, !PT ;  /* 0x000040001e1e3812 */ /* 0x000fe400078efcff */
[----:B--2---:R-:W-:-:S04]  /*36650*/  LOP3.LUT R18, R18, 0xff, RZ, 0xc0, !PT ;  /* 0x000000ff12127812 */ /* 0x004fc800078ec0ff */
[----:B------:R-:W-:-:S05]  /*36660*/  F2FP.F16.E4M3.UNPACK_B R18, R18 ;  /* 0x00000012ff12723e */ /* 0x000fca00020006ff */
[----:B------:R-:W-:-:S05]  /*36670*/  HADD2.F32 R18, -RZ, R18.H0_H0 ;  /* 0x20000012ff127230 */ /* 0x000fca0000004100 */
[----:B------:R-:W-:-:S04]  /*36680*/  FMUL R18, R18, UR25 ;  /* 0x0000001912127c20 */ /* 0x000fc80008400000 */
[----:B------:R-:W-:Y:S02]  /*36690*/  FFMA R22, R22, UR26, R18 ;  /* 0x0000001a16167c23 */ /* 0x000fe40008000012 */
[----:B------:R-:W0:Y:S03]  /*366a0*/  @!P2 LDC.64 R18, c[0x0][0x5c0] ;  /* 0x00017000ff12ab82 */ /* 0x000e260000000a00 */
[----:B------:R-:W-:-:S05]  /*366b0*/  F2FP.SATFINITE.E4M3.F32.PACK_AB_MERGE_C R22, RZ, R22, RZ ;  /* 0x00000016ff16723e */ /* 0x000fca00048070ff */
[----:B------:R-:W-:Y:S01]  /*366c0*/  @!P4 STG.E.U8 desc[UR30][R42.64+0x8], R22 ;  /* 0x000008162a00c986 */ /* 0x000fe2000c10111e */
[----:B------:R-:W-:Y:S02]  /*366d0*/  ISETP.LT.OR P4, PT, R28, 0x22, !P0 ;  /* 0x000000221c00780c */ /* 0x000fe40004781670 */
[----:B0-----:R-:W-:-:S04]  /*366e0*/  @!P2 IADD3 R46, P5, P6, R24, R18, R3 ;  /* 0x00000012182ea210 */ /* 0x001fc80007ebe003 */
[----:B------:R-:W-:-:S07]  /*366f0*/  @!P2 IADD3.X R47, R29, R19, R4, P5, P6 ;  /* 0x000000131d2fa210 */ /* 0x000fce0002fec404 */
[----:B------:R-:W0:Y:S02]  /*36700*/  @!P4 LDC.64 R18, c[0x0][0x5c0] ;  /* 0x00017000ff12cb82 */ /* 0x000e240000000a00 */
[----:B0-----:R-:W-:Y:S02]  /*36710*/  @!P4 IADD3 R38, P3, P6, R24, R18, R3 ;  /* 0x000000121826c210 */ /* 0x001fe40007e7e003 */
[----:B------:R-:W-:-:S06]  /*36720*/  PRMT R18, RZ, 0x7610, R18 ;  /* 0x00007610ff127816 */ /* 0x000fcc0000000012 */
[----:B------:R-:W2:Y:S01]  /*36730*/  @!P1 LDG.E.U8 R18, desc[UR30][R16.64+0x9] ;  /* 0x0000091e10129981 */ /* 0x000ea2000c1e1100 */
[----:B------:R-:W-:-:S04]  /*36740*/  LOP3.LUT R30, R30, 0xfffeffff, RZ, 0xc0, !PT ;  /* 0xfffeffff1e1e7812 */ /* 0x000fc800078ec0ff */
[----:B------:R-:W-:Y:S02]  /*36750*/  @P2 LOP3.LUT R30, R30, 0x10000, RZ, 0xfc, !PT ;  /* 0x000100001e1e2812 */ /* 0x000fe400078efcff */
[----:B------:R-:W-:Y:S02]  /*36760*/  ISETP.LT.OR P2, PT, R28, 0x29, !P0 ;  /* 0x000000291c00780c */ /* 0x000fe40004741670 */
[----:B------:R-:W-:Y:S02]  /*36770*/  @!P4 IADD3.X R39, R29, R19, R4, P3, P6 ;  /* 0x000000131d27c210 */ /* 0x000fe40001fec404 */
[----:B------:R-:W-:Y:S02]  /*36780*/  ISETP.GE.AND P3, PT, R15, 0x1, PT ;  /* 0x000000010f00780c */ /* 0x000fe40003f66270 */
[----:B--2---:R-:W-:-:S04]  /*36790*/  LOP3.LUT R18, R18, 0xff, RZ, 0xc0, !PT ;  /* 0x000000ff12127812 */ /* 0x004fc800078ec0ff */
[----:B------:R-:W-:-:S05]  /*367a0*/  F2FP.F16.E4M3.UNPACK_B R18, R18 ;  /* 0x00000012ff12723e */ /* 0x000fca00020006ff */
[----:B------:R-:W-:-:S05]  /*367b0*/  HADD2.F32 R18, -RZ, R18.H0_H0 ;  /* 0x20000012ff127230 */ /* 0x000fca0000004100 */
[----:B------:R-:W-:-:S04]  /*367c0*/  FMUL R18, R18, UR25 ;  /* 0x0000001912127c20 */ /* 0x000fc80008400000 */
[----:B------:R-:W-:Y:S02]  /*367d0*/  FFMA R23, R23, UR26, R18 ;  /* 0x0000001a17177c23 */ /* 0x000fe40008000012 */
[----:B------:R-:W0:Y:S03]  /*367e0*/  @!P2 LDC.64 R18, c[0x0][0x5c0] ;  /* 0x00017000ff12ab82 */ /* 0x000e260000000a00 */
[----:B------:R-:W-:-:S05]  /*367f0*/  F2FP.SATFINITE.E4M3.F32.PACK_AB_MERGE_C R23, RZ, R23, RZ ;  /* 0x00000017ff17723e */ /* 0x000fca00048070ff */
[----:B------:R0:W-:Y:S02]  /*36800*/  @!P1 STG.E.U8 desc[UR30][R44.64+0x9], R23 ;  /* 0x000009172c009986 */ /* 0x0001e4000c10111e */
[----:B0-----:R-:W-:-:S04]  /*36810*/  @!P2 IADD3 R44, P1, P6, R24, R18, R3 ;  /* 0x00000012182ca210 */ /* 0x001fc80007e3e003 */
[----:B------:R-:W-:Y:S02]  /*36820*/  @!P2 IADD3.X R45, R29, R19, R4, P1, P6 ;  /* 0x000000131d2da210 */ /* 0x000fe40000fec404 */
[----:B------:R-:W-:Y:S02]  /*36830*/  ISETP.LT.OR P1, PT, R28, 0x11, !P3 ;  /* 0x000000111c00780c */ /* 0x000fe40005f21670 */
[----:B------:R-:W-:-:S11]  /*36840*/  PRMT R18, RZ, 0x7610, R18 ;  /* 0x00007610ff127816 */ /* 0x000fd60000000012 */
[----:B------:R-:W2:Y:S01]  /*36850*/  @!P1 LDG.E.U8 R18, desc[UR30][R26.64+0x10] ;  /* 0x0000101e1a129981 */ /* 0x000ea2000c1e1100 */
[----:B------:R-:W-:Y:S02]  /*36860*/  PRMT R20, RZ, 0x7610, R20 ;  /* 0x00007610ff147816 */ /* 0x000fe40000000014 */
        /* <DEDUP_REMOVED lines=10> */
[----:B------:R-:W-:-:S13]  /*36910*/  ISETP.LT.OR P1, PT, R28, 0x12, !P3 ;  /* 0x000000121c00780c */ /* 0x000fda0005f21670 */
[----:B------:R-:W2:Y:S01]  /*36920*/  @!P1 LDG.E.U8 R20, desc[UR30][R26.64+0x11] ;  /* 0x0000111e1a149981 */ /* 0x000ea2000c1e1100 */
[----:B0-----:R-:W0:Y:S02]  /*36930*/  @!P1 LDC.64 R18, c[0x0][0x5c0] ;  /* 0x00017000ff129b82 */ /* 0x001e240000000a00 */
        /* <DEDUP_REMOVED lines=9> */
[----:B------:R0:W-:Y:S01]  /*369d0*/  @!P1 STG.E.U8 desc[UR30][R18.64+0x11], R217 ;  /* 0x000011d912009986 */ /* 0x0001e2000c10111e */
[----:B------:R-:W-:-:S13]  /*369e0*/  ISETP.LT.OR P1, PT, R28, 0x2a, !P0 ;  /* 0x0000002a1c00780c */ /* 0x000fda0004721670 */
        /* <DEDUP_REMOVED lines=16> */
[----:B------:R-:W-:Y:S02]  /*36af0*/  ISETP.LT.OR P5, PT, R28, 0x32, !P0 ;  /* 0x000000321c00780c */ /* 0x000fe400047a1670 */
[----:B0-----:R-:W-:-:S04]  /*36b00*/  @!P2 IADD3 R42, P4, P6, R24, R18, R3 ;  /* 0x00000012182aa210 */ /* 0x001fc80007e9e003 */
[----:B------:R-:W-:-:S07]  /*36b10*/  @!P2 IADD3.X R43, R29, R19, R4, P4, P6 ;  /* 0x000000131d2ba210 */ /* 0x000fce00027ec404 */
[----:B------:R-:W1:Y:S02]  /*36b20*/  @!P5 LDC.64 R18, c[0x0][0x5c0] ;  /* 0x00017000ff12db82 */ /* 0x000e640000000a00 */
[----:B-1----:R-:W-:-:S04]  /*36b30*/  @!P5 IADD3 R40, P4, P6, R24, R18, R3 ;  /* 0x000000121828d210 */ /* 0x002fc80007e9e003 */
[----:B------:R-:W-:Y:S02]  /*36b40*/  @!P5 IADD3.X R41, R29, R19, R4, P4, P6 ;  /* 0x000000131d29d210 */ /* 0x000fe400027ec404 */
[----:B------:R-:W-:Y:S02]  /*36b50*/  LOP3.LUT P5, RZ, R30, 0x8000, RZ, 0xc0, !PT ;  /* 0x000080001eff7812 */ /* 0x000fe400078ac0ff */
[----:B------:R-:W-:-:S11]  /*36b60*/  PRMT R18, RZ, 0x7610, R18 ;  /* 0x00007610ff127816 */ /* 0x000fd60000000012 */
        /* <DEDUP_REMOVED lines=28> */
[----:B0-----:R-:W0:Y:S01]  /*36d30*/  @!P5 LDC.64 R18, c[0x0][0x5c0] ;  /* 0x00017000ff12db82 */ /* 0x001e220000000a00 */
[----:B------:R-:W-:Y:S02]  /*36d40*/  ISETP.LT.OR P3, PT, R28, 0x3a, !P0 ;  /* 0x0000003a1c00780c */ /* 0x000fe40004761670 */
        /* <DEDUP_REMOVED lines=27> */
[----:B------:R-:W1:Y:S01]  /*36f00*/  @!P4 LDC.64 R18, c[0x0][0x5c0] ;  /* 0x00017000ff12cb82 */ /* 0x000e620000000a00 */
[----:B------:R-:W-:Y:S02]  /*36f10*/  LOP3.LUT P3, RZ, R30, 0x4000, RZ, 0xc0, !PT ;  /* 0x000040001eff7812 */ /* 0x000fe4000786c0ff */
[----:B-1----:R-:W-:Y:S02]  /*36f20*/  @!P4 IADD3 R48, P5, P6, R24, R18, R3 ;  /* 0x000000121830c210 */ /* 0x002fe40007ebe003 */
[----:B------:R-:W-:-:S09]  /*36f30*/  PRMT R18, RZ, 0x7610, R18 ;  /* 0x00007610ff127816 */ /* 0x000fd20000000012 */
[----:B------:R-:W2:Y:S01]  /*36f40*/  @!P3 LDG.E.U8 R18, desc[UR30][R16.64+0x19] ;  /* 0x0000191e1012b981 */ /* 0x000ea2000c1e1100 */
[----:B------:R-:W-:Y:S02]  /*36f50*/  @!P4 IADD3.X R49, R29, R19, R4, P5, P6 ;  /* 0x000000131d31c210 */ /* 0x000fe40002fec404 */
[----:B------:R-:W-:Y:S02]  /*36f60*/  ISETP.LT.OR P4, PT, R28, 0x49, !P0 ;  /* 0x000000491c00780c */ /* 0x000fe40004781670 */
        /* <DEDUP_REMOVED lines=31> */
[----:B------:R-:W-:Y:S02]  /*37160*/  LOP3.LUT P2, RZ, R30, 0x10000, RZ, 0xc0, !PT ;  /* 0x000100001eff7812 */ /* 0x000fe4000784c0ff */
        /* <DEDUP_REMOVED lines=18> */
[----:B------:R-:W0:Y:S02]  /*37290*/  @!P4 LDC.64 R18, c[0x0][0x5c0] ;  /* 0x00017000ff12cb82 */ /* 0x000e240000000a00 */
[----:B0-----:R-:W-:-:S04]  /*372a0*/  @!P4 IADD3 R54, P3, P5, R24, R18, R3 ;  /* 0x000000121836c210 */ /* 0x001fc80007d7e003 */
[----:B------:R-:W-:Y:S02]  /*372b0*/  @!P4 IADD3.X R55, R29, R19, R4, P3, P5 ;  /* 0x000000131d37c210 */ /* 0x000fe40001fea404 */
[----:B------:R-:W-:-:S13]  /*372c0*/  ISETP.LT.OR P3, PT, R28, 0x52, !P0 ;  /* 0x000000521c00780c */ /* 0x000fda0004761670 */
[----:B------:R-:W0:Y:S01]  /*372d0*/  @!P3 LDC.64 R18, c[0x0][0x5c0] ;  /* 0x00017000ff12bb82 */ /* 0x000e220000000a00 */
[----:B------:R-:W-:Y:S02]  /*372e0*/  LOP3.LUT P4, RZ, R30, 0x2000, RZ, 0xc0, !PT ;  /* 0x000020001eff7812 */ /* 0x000fe4000788c0ff */
[----:B------:R-:W-:-:S05]  /*372f0*/  F2FP.SATFINITE.E4M3.F32.PACK_AB_MERGE_C R226, RZ, R226, RZ ;  /* 0x000000e2ffe2723e */ /* 0x000fca00048070ff */
[----:B------:R0:W-:Y:S02]  /*37300*/  @!P2 STG.E.U8 desc[UR30][R46.64+0x20], R226 ;  /* 0x000020e22e00a986 */ /* 0x0001e4000c10111e */
[----:B0-----:R-:W-:Y:S02]  /*37310*/  @!P3 IADD3 R46, P2, P5, R24, R18, R3 ;  /* 0x00000012182eb210 */ /* 0x001fe40007d5e003 */
[----:B------:R-:W-:-:S06]  /*37320*/  PRMT R18, RZ, 0x7610, R18 ;  /* 0x00007610ff127816 */ /* 0x000fcc0000000012 */
[----:B------:R-:W2:Y:S01]  /*37330*/  @!P4 LDG.E.U8 R18, desc[UR30][R16.64+0x21] ;  /* 0x0000211e1012c981 */ /* 0x000ea2000c1e1100 */
[----:B------:R-:W-:Y:S02]  /*37340*/  @!P3 IADD3.X R47, R29, R19, R4, P2, P5 ;  /* 0x000000131d2fb210 */ /* 0x000fe400017ea404 */
[----:B--2---:R-:W-:-:S04]  /*37350*/  LOP3.LUT R18, R18, 0xff, RZ, 0xc0, !PT ;  /* 0x000000ff12127812 */ /* 0x004fc800078ec0ff */
[----:B------:R-:W-:-:S05]  /*37360*/  F2FP.F16.E4M3.UNPACK_B R18, R18 ;  /* 0x00000012ff12723e */ /* 0x000fca00020006ff */
[----:B------:R-:W-:-:S05]  /*37370*/  HADD2.F32 R18, -RZ, R18.H0_H0 ;  /* 0x20000012ff127230 */ /* 0x000fca0000004100 */
[----:B------:R-:W-:-:S04]  /*37380*/  FMUL R18, R18, UR25 ;  /* 0x0000001912127c20 */ /* 0x000fc80008400000 */
[----:B------:R-:W-:-:S05]  /*37390*/  FFMA R227, R227, UR26, R18 ;  /* 0x0000001ae3e37c23 */ /* 0x000fca0008000012 */
[----:B------:R-:W-:-:S05]  /*373a0*/  F2FP.SATFINITE.E4M3.F32.PACK_AB_MERGE_C R227, RZ, R227, RZ ;  /* 0x000000e3ffe3723e */ /* 0x000fca00048070ff */
[----:B------:R-:W-:Y:S01]  /*373b0*/  @!P4 STG.E.U8 desc[UR30][R38.64+0x21], R227 ;  /* 0x000021e32600c986 */ /* 0x000fe2000c10111e */
[----:B------:R-:W-:-:S13]  /*373c0*/  ISETP.LT.OR P4, PT, R28, 0x59, !P0 ;  /* 0x000000591c00780c */ /* 0x000fda0004781670 */
[----:B------:R-:W0:Y:S02]  /*373d0*/  @!P4 LDC.64 R18, c[0x0][0x5c0] ;  /* 0x00017000ff12cb82 */ /* 0x000e240000000a00 */
        /* <DEDUP_REMOVED lines=21> */
[----:B------:R-:W-:-:S04]  /*37530*/  LOP3.LUT R30, R30, 0xfffff7ff, RZ, 0xc0, !PT ;  /* 0xfffff7ff1e1e7812 */ /* 0x000fc800078ec0ff */
[----:B------:R-:W-:Y:S02]  /*37540*/  @P3 LOP3.LUT R30, R30, 0x800, RZ, 0xfc, !PT ;  /* 0x000008001e1e3812 */ /* 0x000fe400078efcff */
        /* <DEDUP_REMOVED lines=13> */
[----:B------:R-:W-:-:S04]  /*37620*/  LOP3.LUT R30, R30, 0xffffefff, RZ, 0xc0, !PT ;  /* 0xffffefff1e1e7812 */ /* 0x000fc800078ec0ff */
[----:B------:R-:W-:Y:S02]  /*37630*/  @P4 LOP3.LUT R30, R30, 0x1000, RZ, 0xfc, !PT ;  /* 0x000010001e1e4812 */ /* 0x000fe400078efcff */
[----:B------:R-:W-:Y:S02]  /*37640*/  ISETP.LT.OR P4, PT, R28, 0x61, !P0 ;  /* 0x000000611c00780c */ /* 0x000fe40004781670 */
[----:B------:R-:W-:Y:S02]  /*37650*/  @!P2 IADD3.X R39, R29, R19, R4, P5, P6 ;  /* 0x000000131d27a210 */ /* 0x000fe40002fec404 */
        /* <DEDUP_REMOVED lines=12> */
[----:B-1----:R-:W-:Y:S02]  /*37720*/  @!P3 IADD3 R44, P5, P6, R24, R18, R3 ;  /* 0x00000012182cb210 */ /* 0x002fe40007ebe003 */
[----:B------:R-:W-:-:S06]  /*37730*/  PRMT R18, RZ, 0x7610, R18 ;  /* 0x00007610ff127816 */ /* 0x000fcc0000000012 */
[----:B------:R-:W2:Y:S01]  /*37740*/  @!P1 LDG.E.U8 R18, desc[UR30][R16.64+0x29] ;  /* 0x0000291e10129981 */ /* 0x000ea2000c1e1100 */
[----:B------:R-:W-:-:S04]  /*37750*/  @P4 LOP3.LUT R0, R0, 0x800, RZ, 0xfc, !PT ;  /* 0x0000080000004812 */ /* 0x000fc800078efcff */
[----:B------:R-:W-:Y:S02]  /*37760*/  LOP3.LUT R0, R0, 0xfffffff7, RZ, 0xc0, !PT ;  /* 0xfffffff700007812 */ /* 0x000fe400078ec0ff */
[----:B------:R-:W-:Y:S02]  /*37770*/  @!P3 IADD3.X R45, R29, R19, R4, P5, P6 ;  /* 0x000000131d2db210 */ /* 0x000fe40002fec404 */
[----:B------:R-:W-:Y:S02]  /*37780*/  @P3 LOP3.LUT R0, R0, 0x8, RZ, 0xfc, !PT ;  /* 0x0000000800003812 */ /* 0x000fe400078efcff */
        /* <DEDUP_REMOVED lines=46> */
[----:B------:R-:W-:Y:S02]  /*37a70*/  LOP3.LUT R0, R0, 0xffffefff, RZ, 0xc0, !PT ;  /* 0xffffefff00007812 */ /* 0x000fe400078ec0ff */
[----:B------:R-:W-:Y:S02]  /*37a80*/  @!P4 IADD3.X R23, R29, R19, R4, P1, P5 ;  /* 0x000000131d17c210 */ /* 0x000fe40000fea404 */
[----:B------:R-:W-:Y:S02]  /*37a90*/  @P4 LOP3.LUT R0, R0, 0x1000, RZ, 0xfc, !PT ;  /* 0x0000100000004812 */ /* 0x000fe400078efcff */
[----:B------:R-:W-:Y:S02]  /*37aa0*/  ISETP.LT.OR P4, PT, R28, 0x71, !P0 ;  /* 0x000000711c00780c */ /* 0x000fe40004781670 */
[----:B------:R-:W-:-:S11]  /*37ab0*/  LOP3.LUT R0, R0, 0xffffbfff, RZ, 0xc0, !PT ;  /* 0xffffbfff00007812 */ /* 0x000fd600078ec0ff */
[----:B------:R-:W-:Y:S02]  /*37ac0*/  @P4 LOP3.LUT R0, R0, 0x4000, RZ, 0xfc, !PT ;  /* 0x0000400000004812 */ /* 0x000fe400078efcff */
        /* <DEDUP_REMOVED lines=10> */
[----:B------:R-:W-:-:S05]  /*37b70*/  F2FP.SATFINITE.E4M3.F32.PACK_AB_MERGE_C R234, RZ, R234, RZ ;  /* 0x000000eaffea723e */ /* 0x000fca00048070ff */
[----:B------:R0:W-:Y:S01]  /*37b80*/  @!P3 STG.E.U8 desc[UR30][R42.64+0x30], R234 ;  /* 0x000030ea2a00b986 */ /* 0x0001e2000c10111e */
[----:B------:R-:W-:Y:S02]  /*37b90*/  ISETP.LT.OR P3, PT, R28, 0x32, !P0 ;  /* 0x000000321c00780c */ /* 0x000fe40004761670 */
[----:B0-----:R-:W-:Y:S02]  /*37ba0*/  @!P4 IADD3 R42, P1, P5, R24, R18, R3 ;  /* 0x00000012182ac210 */ /* 0x001fe40007d3e003 */
[----:B------:R-:W-:-:S09]  /*37bb0*/  PRMT R18, RZ, 0x7610, R18 ;  /* 0x00007610ff127816 */ /* 0x000fd20000000012 */
        /* <DEDUP_REMOVED lines=30> */
[----:B------:R-:W-:-:S04]  /*37da0*/  LOP3.LUT R0, R0, 0xffffffef, RZ, 0xc0, !PT ;  /* 0xffffffef00007812 */ /* 0x000fc800078ec0ff */
[----:B------:R-:W-:Y:S02]  /*37db0*/  @P4 LOP3.LUT R0, R0, 0x10, RZ, 0xfc, !PT ;  /* 0x0000001000004812 */ /* 0x000fe400078efcff */
        /* <DEDUP_REMOVED lines=44> */
[----:B---3--:R-:W-:Y:S02]  /*38080*/  FFMA R18, R71, UR26, R18 ;  /* 0x0000001a47127c23 */ /* 0x008fe40008000012 */
[----:B------:R-:W2:Y:S03]  /*38090*/  LDL.LU R71, [R1+0x60c] ;  /* 0x00060c0001477983 */ /* 0x000ea60000300800 */
[----:B------:R-:W-:-:S05]  /*380a0*/  F2FP.SATFINITE.E4M3.F32.PACK_AB_MERGE_C R18, RZ, R18, RZ ;  /* 0x00000012ff12723e */ /* 0x000fca00048070ff */
[----:B------:R0:W-:Y:S01]  /*380b0*/  @!P3 STG.E.U8 desc[UR30][R36.64+0x39], R18 ;  /* 0x000039122400b986 */ /* 0x0001e2000c10111e */
[----:B------:R-:W-:-:S13]  /*380c0*/  ISETP.LT.OR P3, PT, R28, 0x89, !P0 ;  /* 0x000000891c00780c */ /* 0x000fda0004761670 */
[----:B0-----:R-:W0:Y:S02]  /*380d0*/  @!P3 LDC.64 R18, c[0x0][0x5c0] ;  /* 0x00017000ff12bb82 */ /* 0x001e240000000a00 */
[----:B0-----:R-:W-:-:S04]  /*380e0*/  @!P3 IADD3 R72, P1, P5, R24, R18, R3 ;  /* 0x000000121848b210 */ /* 0x001fc80007d3e003 */
[----:B------:R-:W-:Y:S02]  /*380f0*/  @!P3 IADD3.X R73, R29, R19, R4, P1, P5 ;  /* 0x000000131d49b210 */ /* 0x000fe40000fea404 */
[----:B------:R-:W-:Y:S02]  /*38100*/  ISETP.LT.OR P1, PT, R28, 0x41, !P6 ;  /* 0x000000411c00780c */ /* 0x000fe40007721670 */
[----:B------:R-:W-:-:S11]  /*38110*/  PRMT R18, RZ, 0x7610, R18 ;  /* 0x00007610ff127816 */ /* 0x000fd60000000012 */
[----:B------:R-:W3:Y:S02]  /*38120*/  @!P1 LDG.E.U8 R18, desc[UR30][R26.64+0x40] ;  /* 0x0000401e1a129981 */ /* 0x000ee4000c1e1100 */
[----:B---3--:R-:W-:-:S04]  /*38130*/  LOP3.LUT R18, R18, 0xff, RZ, 0xc0, !PT ;  /* 0x000000ff12127812 */ /* 0x008fc800078ec0ff */
[----:B------:R-:W-:-:S05]  /*38140*/  F2FP.F16.E4M3.UNPACK_B R18, R18 ;  /* 0x00000012ff12723e */ /* 0x000fca00020006ff */
[----:B------:R-:W-:-:S05]  /*38150*/  HADD2.F32 R18, -RZ, R18.H0_H0 ;  /* 0x20000012ff127230 */ /* 0x000fca0000004100 */
[----:B------:R-:W-:-:S04]  /*38160*/  FMUL R18, R18, UR25 ;  /* 0x0000001912127c20 */ /* 0x000fc80008400000 */
[----:B----4-:R-:W-:Y:S02]  /*38170*/  FFMA R20, R70, UR26, R18 ;  /* 0x0000001a46147c23 */ /* 0x010fe40008000012 */
[----:B------:R-:W0:Y:S01]  /*38180*/  @!P1 LDC.64 R18, c[0x0][0x5c0] ;  /* 0x00017000ff129b82 */ /* 0x000e220000000a00 */
[----:B------:R-:W-:Y:S01]  /*38190*/  LOP3.LUT R0, R0, 0xffffffdf, RZ, 0xc0, !PT ;  /* 0xffffffdf00007812 */ /* 0x000fe200078ec0ff */
[----:B------:R-:W3:Y:S01]  /*381a0*/  LDL.LU R70, [R1+0x610] ;  /* 0x0006100001467983 */ /* 0x000ee20000300800 */
[----:B------:R-:W-:Y:S02]  /*381b0*/  F2FP.SATFINITE.E4M3.F32.PACK_AB_MERGE_C R20, RZ, R20, RZ ;  /* 0x00000014ff14723e */ /* 0x000fe400048070ff */
[----:B0-----:R-:W-:Y:S01]  /*381c0*/  @!P1 IADD3 R18, P5, R24, R18, RZ ;  /* 0x0000001218129210 */ /* 0x001fe20007fbe0ff */
[----:B------:R-:W4:Y:S04]  /*381d0*/  LDL.LU R74, [R1+0x614] ;  /* 0x00061400014a7983 */ /* 0x000f280000300800 */
[----:B------:R-:W-:Y:S01]  /*381e0*/  @!P1 IMAD.X R19, R29, 0x1, R19, P5 ;  /* 0x000000011d139824 */ /* 0x000fe200028e0613 */
[----:B------:R-:W-:Y:S01]  /*381f0*/  @P4 LOP3.LUT R0, R0, 0x20, RZ, 0xfc, !PT ;  /* 0x0000002000004812 */ /* 0x000fe200078efcff */
[----:B------:R-:W4:Y:S04]  /*38200*/  LDL.LU R76, [R1+0x618] ;  /* 0x00061800014c7983 */ /* 0x000f280000300800 */
[----:B------:R0:W-:Y:S01]  /*38210*/  @!P1 STG.E.U8 desc[UR30][R18.64+0x40], R20 ;  /* 0x0000401412009986 */ /* 0x0001e2000c10111e */
[----:B------:R-:W-:-:S02]  /*38220*/  ISETP.LT.OR P1, PT, R28, 0x42, !P6 ;  /* 0x000000421c00780c */ /* 0x000fc40007721670 */
[----:B------:R-:W-:Y:S01]  /*38230*/  ISETP.LT.OR P4, PT, R28, 0x8a, !P0 ;  /* 0x0000008a1c00780c */ /* 0x000fe20004781670 */
[----:B------:R-:W4:Y:S01]  /*38240*/  LDL.LU R77, [R1+0x61c] ;  /* 0x00061c00014d7983 */ /* 0x000f220000300800 */
[----:B0-----:R-:W-:-:S09]  /*38250*/  PRMT R20, RZ, 0x7610, R20 ;  /* 0x00007610ff147816 */ /* 0x001fd20000000014 */
[----:B------:R-:W0:Y:S01]  /*38260*/  @!P1 LDC.64 R18, c[0x0][0x5c0] ;  /* 0x00017000ff129b82 */ /* 0x000e220000000a00 */
[----:B------:R-:W2:Y:S01]  /*38270*/  @!P1 LDG.E.U8 R20, desc[UR30][R26.64+0x41] ;  /* 0x0000411e1a149981 */ /* 0x000ea2000c1e1100 */
        /* <DEDUP_REMOVED lines=26> */
[----:B---3--:R-:W-:Y:S02]  /*38420*/  FFMA R20, R70, UR26, R18 ;  /* 0x0000001a46147c23 */ /* 0x008fe40008000012 */
        /* <DEDUP_REMOVED lines=16> */
[----:B----4-:R-:W-:-:S05]  /*38530*/  FFMA R18, R74, UR26, R18 ;  /* 0x0000001a4a127c23 */ /* 0x010fca0008000012 */
        /* <DEDUP_REMOVED lines=14> */
[----:B------:R-:W0:Y:S01]  /*38620*/  @!P1 LDC.64 R18, c[0x0][0x5c0] ;  /* 0x00017000ff129b82 */ /* 0x000e220000000a00 */
[----:B------:R-:W-:Y:S01]  /*38630*/  LOP3.LUT R0, R0, 0xffffffbf, RZ, 0xc0, !PT ;  /* 0xffffffbf00007812 */ /* 0x000fe200078ec0ff */
[----:B------:R-:W2:Y:S01]  /*38640*/  LDL.LU R76, [R1+0x620] ;  /* 0x00062000014c7983 */ /* 0x000ea20000300800 */
[----:B------:R-:W-:Y:S02]  /*38650*/  F2FP.SATFINITE.E4M3.F32.PACK_AB_MERGE_C R20, RZ, R20, RZ ;  /* 0x00000014ff14723e */ /* 0x000fe400048070ff */
[----:B0-----:R-:W-:Y:S01]  /*38660*/  @!P1 IADD3 R18, P5, R24, R18, RZ ;  /* 0x0000001218129210 */ /* 0x001fe20007fbe0ff */
[----:B------:R-:W3:Y:S04]  /*38670*/  LDL.LU R78, [R1+0x624] ;  /* 0x00062400014e7983 */ /* 0x000ee80000300800 */
        /* <DEDUP_REMOVED lines=53> */
[----:B---3--:R-:W-:-:S05]  /*389d0*/  FFMA R18, R78, UR26, R18 ;  /* 0x0000001a4e127c23 */ /* 0x008fca0008000012 */
        /* <DEDUP_REMOVED lines=13> */
[----:B----4-:R-:W-:Y:S02]  /*38ab0*/  FFMA R20, R80, UR26, R18 ;  /* 0x0000001a50147c23 */ /* 0x010fe40008000012 */
        /* <DEDUP_REMOVED lines=11> */
[----:B0-----:R-:W-:-:S11]  /*38b70*/  PRMT R20, RZ, 0x7610, R20 ;  /* 0x00007610ff147816 */ /* 0x001fd60000000014 */
[----:B------:R-:W0:Y:S01]  /*38b80*/  @!P1 LDC.64 R18, c[0x0][0x5c0] ;  /* 0x00017000ff129b82 */ /* 0x000e220000000a00 */
[----:B------:R-:W2:Y:S01]  /*38b90*/  @!P1 LDG.E.U8 R20, desc[UR30][R26.64+0x51] ;  /* 0x0000511e1a149981 */ /* 0x000ea2000c1e1100 */
        /* <DEDUP_REMOVED lines=22> */
[----:B------:R-:W-:-:S04]  /*38d00*/  @P4 LOP3.LUT R0, R0, 0x800000, RZ, 0xfc, !PT ;  /* 0x0080000000004812 */ /* 0x000fc800078efcff */
[----:B------:R-:W-:Y:S02]  /*38d10*/  LOP3.LUT R0, R0, 0xfffffbff, RZ, 0xc0, !PT ;  /* 0xfffffbff00007812 */ /* 0x000fe400078ec0ff */
        /* <DEDUP_REMOVED lines=12> */
[----:B------:R-:W-:Y:S02]  /*38de0*/  @P3 LOP3.LUT R0, R0, 0x400, RZ, 0xfc, !PT ;  /* 0x0000040000003812 */ /* 0x000fe400078efcff */
        /* <DEDUP_REMOVED lines=10> */
[----:B---3--:R-:W-:Y:S02]  /*38e90*/  FFMA R18, R83, UR26, R18 ;  /* 0x0000001a53127c23 */ /* 0x008fe40008000012 */
[----:B------:R-:W2:Y:S03]  /*38ea0*/  LDL.LU R83, [R1+0x63c] ;  /* 0x00063c0001537983 */ /* 0x000ea60000300800 */
[----:B------:R-:W-:-:S05]  /*38eb0*/  F2FP.SATFINITE.E4M3.F32.PACK_AB_MERGE_C R18, RZ, R18, RZ ;  /* 0x00000012ff12723e */ /* 0x000fca00048070ff */
[----:B------:R0:W-:Y:S02]  /*38ec0*/  @!P3 STG.E.U8 desc[UR30][R46.64+0x51], R18 ;  /* 0x000051122e00b986 */ /* 0x0001e4000c10111e */
        /* <DEDUP_REMOVED lines=12> */
[----:B------:R-:W-:Y:S01]  /*38f90*/  LOP3.LUT P4, RZ, R30, 0x1000, RZ, 0xc0, !PT ;  /* 0x000010001eff7812 */ /* 0x000fe2000788c0ff */
[----:B------:R-:W3:Y:S01]  /*38fa0*/  LDL.LU R82, [R1+0x640] ;  /* 0x0006400001527983 */ /* 0x000ee20000300800 */
[----:B------:R-:W-:Y:S02]  /*38fb0*/  F2FP.SATFINITE.E4M3.F32.PACK_AB_MERGE_C R20, RZ, R20, RZ ;  /* 0x00000014ff14723e */ /* 0x000fe400048070ff */
[----:B0-----:R-:W-:Y:S01]  /*38fc0*/  @!P1 IADD3 R18, P3, R24, R18, RZ ;  /* 0x0000001218129210 */ /* 0x001fe20007f7e0ff */
[----:B------:R-:W4:Y:S04]  /*38fd0*/  LDL.LU R86, [R1+0x644] ;  /* 0x0006440001567983 */ /* 0x000f280000300800 */
[----:B------:R-:W-:Y:S01]  /*38fe0*/  @!P1 IMAD.X R19, R29, 0x1, R19, P3 ;  /* 0x000000011d139824 */ /* 0x000fe200018e0613 */
[----:B------:R-:W-:Y:S01]  /*38ff0*/  LOP3.LUT R0, R0, 0xfeffffff, RZ, 0xc0, !PT ;  /* 0xfeffffff00007812 */ /* 0x000fe200078ec0ff */
[----:B------:R-:W4:Y:S04]  /*39000*/  LDL.LU R88, [R1+0x648] ;  /* 0x0006480001587983 */ /* 0x000f280000300800 */
[----:B------:R0:W-:Y:S01]  /*39010*/  @!P1 STG.E.U8 desc[UR30][R18.64+0x58], R20 ;  /* 0x0000581412009986 */ /* 0x0001e2000c10111e */
[----:B------:R-:W-:-:S02]  /*39020*/  ISETP.LT.OR P1, PT, R28, 0x5a, !P6 ;  /* 0x0000005a1c00780c */ /* 0x000fc40007721670 */
[----:B------:R-:W-:Y:S01]  /*39030*/  @P5 LOP3.LUT R0, R0, 0x1000000, RZ, 0xfc, !PT ;  /* 0x0100000000005812 */ /* 0x000fe200078efcff */
[----:B------:R-:W4:Y:S01]  /*39040*/  LDL.LU R89, [R1+0x64c] ;  /* 0x00064c0001597983 */ /* 0x000f220000300800 */
[----:B0-----:R-:W-:-:S09]  /*39050*/  PRMT R20, RZ, 0x7610, R20 ;  /* 0x00007610ff147816 */ /* 0x001fd20000000014 */
        /* <DEDUP_REMOVED lines=16> */
[----:B------:R-:W-:-:S04]  /*39160*/  LOP3.LUT R30, R30, 0xffffffbf, RZ, 0xc0, !PT ;  /* 0xffffffbf1e1e7812 */ /* 0x000fc800078ec0ff */
[----:B------:R-:W-:-:S04]  /*39170*/  @P0 LOP3.LUT R30, R30, 0x40, RZ, 0xfc, !PT ;  /* 0x000000401e1e0812 */ /* 0x000fc800078efcff */
[----:B------:R-:W-:Y:S02]  /*39180*/  LOP3.LUT R30, R30, 0xfffffeff, RZ, 0xc0, !PT ;  /* 0xfffffeff1e1e7812 */ /* 0x000fe400078ec0ff */
[----:B------:R-:W-:Y:S02]  /*39190*/  @!P3 IADD3.X R47, R29, R19, R4, P1, P5 ;  /* 0x000000131d2fb210 */ /* 0x000fe40000fea404 */
[----:B------:R-:W-:Y:S02]  /*391a0*/  @P3 LOP3.LUT R30, R30, 0x100, RZ, 0xfc, !PT ;  /* 0x000001001e1e3812 */ /* 0x000fe400078efcff */
[----:B------:R-:W-:-:S04]  /*391b0*/  ISETP.GE.AND P3, PT, R15, 0x81, PT ;  /* 0x000000810f00780c */ /* 0x000fc80003f66270 */
[----:B------:R-:W-:Y:S02]  /*391c0*/  ISETP.LT.OR P1, PT, R28, 0x1, !P3 ;  /* 0x000000011c00780c */ /* 0x000fe40005f21670 */
        /* <DEDUP_REMOVED lines=11> */
[----:B------:R0:W-:Y:S02]  /*39280*/  @!P4 STG.E.U8 desc[UR30][R60.64+0x58], R20 ;  /* 0x000058143c00c986 */ /* 0x0001e4000c10111e */
[----:B0-----:R-:W-:Y:S02]  /*39290*/  @!P6 IADD3 R60, P4, P5, R24, R18, R7 ;  /* 0x00000012183ce210 */ /* 0x001fe40007d9e007 */
[----:B------:R-:W-:-:S06]  /*392a0*/  PRMT R18, RZ, 0x7610, R18 ;  /* 0x00007610ff127816 */ /* 0x000fcc0000000012 */
[----:B------:R-:W2:Y:S01]  /*392b0*/  @!P2 LDG.E.U8 R18, desc[UR30][R16.64+0x59] ;  /* 0x0000591e1012a981 */ /* 0x000ea2000c1e1100 */
[----:B------:R-:W-:Y:S02]  /*392c0*/  ISETP.LT.OR P0, PT, R28, 0x9, !P3 ;  /* 0x000000091c00780c */ /* 0x000fe40005f01670 */
[----:B------:R-:W-:Y:S02]  /*392d0*/  @!P6 IADD3.X R61, R29, R19, R6, P4, P5 ;  /* 0x000000131d3de210 */ /* 0x000fe400027ea406 */
[----:B------:R-:W-:Y:S02]  /*392e0*/  ISETP.GE.AND P5, PT, R15, 0x1, PT ;  /* 0x000000010f00780c */ /* 0x000fe40003fa6270 */
[----:B--2---:R-:W-:-:S04]  /*392f0*/  LOP3.LUT R18, R18, 0xff, RZ, 0xc0, !PT ;  /* 0x000000ff12127812 */ /* 0x004fc800078ec0ff */
[----:B------:R-:W-:-:S05]  /*39300*/  F2FP.F16.E4M3.UNPACK_B R18, R18 ;  /* 0x00000012ff12723e */ /* 0x000fca00020006ff */
[----:B------:R-:W-:-:S05]  /*39310*/  HADD2.F32 R18, -RZ, R18.H0_H0 ;  /* 0x20000012ff127230 */ /* 0x000fca0000004100 */
[----:B------:R-:W-:-:S04]  /*39320*/  FMUL R18, R18, UR25 ;  /* 0x0000001912127c20 */ /* 0x000fc80008400000 */
[----:B----4-:R-:W-:-:S05]  /*39330*/  FFMA R18, R86, UR26, R18 ;  /* 0x0000001a56127c23 */ /* 0x010fca0008000012 */
        /* <DEDUP_REMOVED lines=24> */
[----:B------:R-:W-:Y:S01]  /*394c0*/  LOP3.LUT R30, R30, 0xfffffbff, RZ, 0xc0, !PT ;  /* 0xfffffbff1e1e7812 */ /* 0x000fe200078ec0ff */
[----:B------:R-:W4:Y:S01]  /*394d0*/  LDL.LU R93, [R1+0x65c] ;  /* 0x00065c00015d7983 */ /* 0x000f220000300800 */
[----:B0-----:R-:W-:-:S09]  /*394e0*/  PRMT R20, RZ, 0x7610, R20 ;  /* 0x00007610ff147816 */ /* 0x001fd20000000014 */
[----:B------:R-:W0:Y:S01]  /*394f0*/  @!P2 LDC.64 R18, c[0x0][0x5c0] ;  /* 0x00017000ff12ab82 */ /* 0x000e220000000a00 */
[----:B------:R-:W2:Y:S01]  /*39500*/  @!P2 LDG.E.U8 R20, desc[UR30][R26.64+0x61] ;  /* 0x0000611e1a14a981 */ /* 0x000ea2000c1e1100 */
[----:B------:R-:W-:Y:S02]  /*39510*/  @P6 LOP3.LUT R30, R30, 0x400, RZ, 0xfc, !PT ;  /* 0x000004001e1e6812 */ /* 0x000fe400078efcff */
[----:B------:R-:W-:Y:S02]  /*39520*/  ISETP.LT.OR P6, PT, R28, 0xa, !P3 ;  /* 0x0000000a1c00780c */ /* 0x000fe40005fc1670 */
[----:B0-----:R-:W-:-:S05]  /*39530*/  @!P2 IADD3 R18, P4, R24, R18, RZ ;  /* 0x000000121812a210 */ /* 0x001fca0007f9e0ff */
[----:B------:R-:W-:Y:S01]  /*39540*/  @!P2 IMAD.X R19, R29, 0x1, R19, P4 ;  /* 0x000000011d13a824 */ /* 0x000fe200020e0613 */
[----:B------:R-:W-:-:S04]  /*39550*/  LOP3.LUT R0, R0, 0xfbffffff, RZ, 0xc0, !PT ;  /* 0xfbffffff00007812 */ /* 0x000fc800078ec0ff */
[----:B------:R-:W-:-:S04]  /*39560*/  @P0 LOP3.LUT R0, R0, 0x4000000, RZ, 0xfc, !PT ;  /* 0x0400000000000812 */ /* 0x000fc800078efcff */
        /* <DEDUP_REMOVED lines=12> */
[C---:B------:R-:W-:Y:S02]  /*39630*/  LOP3.LUT P0, RZ, R0.reuse, 0x8, RZ, 0xc0, !PT ;  /* 0x0000000800ff7812 */ /* 0x040fe4000780c0ff */
[----:B------:R-:W-:Y:S02]  /*39640*/  LOP3.LUT R0, R0, 0xfdffffff, RZ, 0xc0, !PT ;  /* 0xfdffffff00007812 */ /* 0x000fe400078ec0ff */
[----:B------:R-:W-:Y:S02]  /*39650*/  @!P6 IADD3.X R39, R29, R19, R6, P2, P4 ;  /* 0x000000131d27e210 */ /* 0x000fe400017e8406 */
[----:B------:R-:W-:Y:S02]  /*39660*/  @P6 LOP3.LUT R0, R0, 0x2000000, RZ, 0xfc, !PT ;  /* 0x0200000000006812 */ /* 0x000fe400078efcff */
        /* <DEDUP_REMOVED lines=51> */
[----:B------:R-:W-:Y:S02]  /*399a0*/  LOP3.LUT R0, R0, 0xfffff7ff, RZ, 0xc0, !PT ;  /* 0xfffff7ff00007812 */ /* 0x000fe400078ec0ff */
[----:B0-----:R-:W-:-:S05]  /*399b0*/  @!P2 IADD3 R18, P4, R24, R18, RZ ;  /* 0x000000121812a210 */ /* 0x001fca0007f9e0ff */
[----:B------:R-:W-:Y:S01]  /*399c0*/  @!P2 IMAD.X R19, R29, 0x1, R19, P4 ;  /* 0x000000011d13a824 */ /* 0x000fe200020e0613 */
[----:B------:R-:W-:-:S04]  /*399d0*/  @P1 LOP3.LUT R0, R0, 0x800, RZ, 0xfc, !PT ;  /* 0x0000080000001812 */ /* 0x000fc800078efcff */
        /* <DEDUP_REMOVED lines=41> */
[----:B------:R-:W-:Y:S01]  /*39c70*/  F2FP.SATFINITE.E4M3.F32.PACK_AB_MERGE_C R18, RZ, R18, RZ ;  /* 0x00000012ff12723e */ /* 0x000fe200048070ff */
[----:B------:R-:W3:Y:S04]  /*39c80*/  LDL.LU R98, [R1+0x670] ;  /* 0x0006700001627983 */ /* 0x000ee80000300800 */
[----:B------:R0:W-:Y:S01]  /*39c90*/  @!P0 STG.E.U8 desc[UR30][R22.64+0x69], R18 ;  /* 0x0000691216008986 */ /* 0x0001e2000c10111e */
[----:B------:R-:W-:-:S02]  /*39ca0*/  ISETP.LT.OR P0, PT, R28, 0x29, !P3 ;  /* 0x000000291c00780c */ /* 0x000fc40005f01670 */
[----:B------:R-:W-:Y:S01]  /*39cb0*/  LOP3.LUT R0, R0, 0xdfffffff, RZ, 0xc0, !PT ;  /* 0xdfffffff00007812 */ /* 0x000fe200078ec0ff */
[----:B------:R-:W3:Y:S10]  /*39cc0*/  LDL.LU R100, [R1+0x674] ;  /* 0x0006740001647983 */ /* 0x000ef40000300800 */
[----:B0-----:R-:W0:Y:S01]  /*39cd0*/  @!P0 LDC.64 R18, c[0x0][0x5c0] ;  /* 0x00017000ff128b82 */ /* 0x001e220000000a00 */
[----:B------:R-:W-:Y:S01]  /*39ce0*/  @P6 LOP3.LUT R0, R0, 0x20000000, RZ, 0xfc, !PT ;  /* 0x2000000000006812 */ /* 0x000fe200078efcff */
[----:B------:R-:W3:Y:S01]  /*39cf0*/  LDL.LU R102, [R1+0x678] ;  /* 0x0006780001667983 */ /* 0x000ee20000300800 */
[----:B0-----:R-:W-:-:S03]  /*39d00*/  @!P0 IADD3 R96, P2, P4, R24, R18, R7 ;  /* 0x0000001218608210 */ /* 0x001fc60007c5e007 */
[----:B------:R-:W3:Y:S01]  /*39d10*/  LDL.LU R103, [R1+0x67c] ;  /* 0x00067c0001677983 */ /* 0x000ee20000300800 */
[----:B------:R-:W-:Y:S02]  /*39d20*/  @!P0 IADD3.X R97, R29, R19, R6, P2, P4 ;  /* 0x000000131d618210 */ /* 0x000fe400017e8406 */
[----:B------:R-:W-:Y:S02]  /*39d30*/  ISETP.LT.OR P2, PT, R28, 0x71, !P5 ;  /* 0x000000711c00780c */ /* 0x000fe40006f41670 */
[----:B------:R-:W-:-:S11]  /*39d40*/  PRMT R18, RZ, 0x7610, R18 ;  /* 0x00007610ff127816 */ /* 0x000fd60000000012 */
[----:B------:R-:W4:Y:S02]  /*39d50*/  @!P2 LDG.E.U8 R18, desc[UR30][R26.64+0x70] ;  /* 0x0000701e1a12a981 */ /* 0x000f24000c1e1100 */
[----:B----4-:R-:W-:-:S04]  /*39d60*/  LOP3.LUT R18, R18, 0xff, RZ, 0xc0, !PT ;  /* 0x000000ff12127812 */ /* 0x010fc800078ec0ff */
        /* <DEDUP_REMOVED lines=12> */
[----:B------:R-:W4:Y:S01]  /*39e30*/  @!P2 LDG.E.U8 R20, desc[UR30][R26.64+0x71] ;  /* 0x0000711e1a14a981 */ /* 0x000f22000c1e1100 */
        /* <DEDUP_REMOVED lines=8> */
[----:B----4-:R-:W-:-:S04]  /*39ec0*/  LOP3.LUT R20, R20, 0xff, RZ, 0xc0, !PT ;  /* 0x000000ff14147812 */ /* 0x010fc800078ec0ff */
[----:B------:R-:W-:-:S05]  /*39ed0*/  F2FP.F16.E4M3.UNPACK_B R20, R20 ;  /* 0x00000014ff14723e */ /* 0x000fca00020006ff */
[----:B------:R-:W-:-:S05]  /*39ee0*/  HADD2.F32 R20, -RZ, R20.H0_H0 ;  /* 0x20000014ff147230 */ /* 0x000fca0000004100 */
[----:B------:R-:W-:-:S04]  /*39ef0*/  FMUL R20, R20, UR25 ;  /* 0x0000001914147c20 */ /* 0x000fc80008400000 */
[----:B--2---:R-:W-:-:S05]  /*39f00*/  FFMA R20, R94, UR26, R20 ;  /* 0x0000001a5e147c23 */ /* 0x004fca0008000014 */
        /* <DEDUP_REMOVED lines=15> */
[----:B---3--:R-:W-:Y:S02]  /*3a000*/  FFMA R20, R98, UR26, R18 ;  /* 0x0000001a62147c23 */ /* 0x008fe40008000012 */
        /* <DEDUP_REMOVED lines=63> */
[----:B------:R-:W-:Y:S02]  /*3a400*/  @P0 LOP3.LUT R2, R2, 0x1, RZ, 0xfc, !PT ;  /* 0x0000000102020812 */ /* 0x000fe400078efcff */
[C---:B------:R-:W-:Y:S02]  /*3a410*/  LOP3.LUT P0, RZ, R0.reuse, 0x2, RZ, 0xc0, !PT ;  /* 0x0000000200ff7812 */ /* 0x040fe4000780c0ff */
[----:B------:R-:W-:Y:S02]  /*3a420*/  LOP3.LUT R0, R0, 0xffffffef, RZ, 0xc0, !PT ;  /* 0xffffffef00007812 */ /* 0x000fe400078ec0ff */
[----:B------:R-:W-:Y:S02]  /*3a430*/  @!P6 IADD3.X R43, R29, R19, R6, P2, P4 ;  /* 0x000000131d2be210 */ /* 0x000fe400017e8406 */
[----:B------:R-:W-:Y:S02]  /*3a440*/  @P6 LOP3.LUT R0, R0, 0x10, RZ, 0xfc, !PT ;  /* 0x0000001000006812 */ /* 0x000fe400078efcff */
[----:B------:R-:W-:-:S02]  /*3a450*/  ISETP.LT.OR P6, PT, R28, 0x41, !P3 ;  /* 0x000000411c00780c */ /* 0x000fc40005fc1670 */
        /* <DEDUP_REMOVED lines=123> */
[----:B------:R-:W-:-:S04]  /*3ac10*/  LOP3.LUT R2, R2, 0xffffffef, RZ, 0xc0, !PT ;  /* 0xffffffef02027812 */ /* 0x000fc800078ec0ff */
        /* <DEDUP_REMOVED lines=24> */
[----:B------:R-:W-:Y:S02]  /*3ada0*/  LOP3.LUT P1, RZ, R0, 0x1, RZ, 0xc0, !PT ;  /* 0x0000000100ff7812 */ /* 0x000fe4000782c0ff */
        /* <DEDUP_REMOVED lines=28> */
[----:B------:R-:W-:-:S02]  /*3af70*/  LOP3.LUT R2, R2, 0xffffffbf, RZ, 0xc0, !PT ;  /* 0xffffffbf02027812 */ /* 0x000fc400078ec0ff */
[----:B------:R-:W-:Y:S01]  /*3af80*/  LOP3.LUT P6, RZ, R0, 0x40000, RZ, 0xc0, !PT ;  /* 0x0004000000ff7812 */ /* 0x000fe200078cc0ff */
[----:B------:R-:W3:Y:S01]  /*3af90*/  LDL.LU R118, [R1+0x6b4] ;  /* 0x0006b40001767983 */ /* 0x000ee20000300800 */
[----:B0-----:R-:W0:Y:S01]  /*3afa0*/  @!P0 LDC.64 R18, c[0x0][0x5c0] ;  /* 0x00017000ff128b82 */ /* 0x001e220000000a00 */
[----:B------:R-:W-:Y:S02]  /*3afb0*/  @P0 LOP3.LUT R2, R2, 0x40, RZ, 0xfc, !PT ;  /* 0x0000004002020812 */ /* 0x000fe400078efcff */
        /* <DEDUP_REMOVED lines=22> */
[----:B0-----:R-:W-:-:S05]  /*3b120*/  @!P2 IADD3 R18, P4, R24, R18, RZ ;  /* 0x000000121812a210 */ /* 0x001fca0007f9e0ff */
[----:B------:R-:W-:Y:S01]  /*3b130*/  @!P2 IMAD.X R19, R29, 0x1, R19, P4 ;  /* 0x000000011d13a824 */ /* 0x000fe200020e0613 */
        /* <DEDUP_REMOVED lines=115> */
[----:B---3--:R-:W-:-:S05]  /*3b870*/  FFMA R18, R122, UR26, R18 ;  /* 0x0000001a7a127c23 */ /* 0x008fca0008000012 */
        /* <DEDUP_REMOVED lines=153> */
[----:B------:R-:W3:Y:S01]  /*3c210*/  LDL.LU R136, [R1+0x6f4] ;  /* 0x0006f40001887983 */ /* 0x000ee20000300800 */
[----:B0-----:R-:W0:Y:S01]  /*3c220*/  @!P0 LDC.64 R18, c[0x0][0x5c0] ;  /* 0x00017000ff128b82 */ /* 0x001e220000000a00 */
[----:B------:R-:W-:Y:S02]  /*3c230*/  LOP3.LUT P1, RZ, R0, 0x800000, RZ, 0xc0, !PT ;  /* 0x0080000000ff7812 */ /* 0x000fe4000782c0ff */
[----:B------:R-:W3:Y:S01]  /*3c240*/  LDL.LU R138, [R1+0x6f8] ;  /* 0x0006f800018a7983 */ /* 0x000ee20000300800 */
[----:B------:R-:W-:-:S03]  /*3c250*/  @P0 LOP3.LUT R2, R2, 0x4000, RZ, 0xfc, !PT ;  /* 0x0000400002020812 */ /* 0x000fc600078efcff */
[----:B------:R-:W3:Y:S01]  /*3c260*/  LDL.LU R139, [R1+0x6fc] ;  /* 0x0006fc00018b7983 */ /* 0x000ee20000300800 */
[----:B0-----:R-:W-:-:S04]  /*3c270*/  @!P0 IADD3 R132, P2, P4, R24, R18, R7 ;  /* 0x0000001218848210 */ /* 0x001fc80007c5e007 */
        /* <DEDUP_REMOVED lines=72> */
[----:B------:R-:W-:Y:S01]  /*3c700*/  ISETP.LT.OR P3, PT, R28, 0xba, !P3 ;  /* 0x000000ba1c00780c */ /* 0x000fe20005f61670 */
[----:B------:R-:W2:Y:S01]  /*3c710*/  LDL.LU R138, [R1+0x700] ;  /* 0x00070000018a7983 */ /* 0x000ea20000300800 */
[----:B------:R-:W-:Y:S02]  /*3c720*/  F2FP.SATFINITE.E4M3.F32.PACK_AB_MERGE_C R20, RZ, R20, RZ ;  /* 0x00000014ff14723e */ /* 0x000fe400048070ff */
[----:B0-----:R-:W-:-:S05]  /*3c730*/  @!P2 IADD3 R18, P4, R24, R18, RZ ;  /* 0x000000121812a210 */ /* 0x001fca0007f9e0ff */
[----:B------:R-:W-:-:S05]  /*3c740*/  @!P2 IMAD.X R19, R29, 0x1, R19, P4 ;  /* 0x000000011d13a824 */ /* 0x000fca00020e0613 */
[----:B------:R0:W-:Y:S01]  /*3c750*/  @!P2 STG.E.U8 desc[UR30][R18.64+0xb8], R20 ;  /* 0x0000b8141200a986 */ /* 0x0001e2000c10111e */
[----:B------:R-:W-:Y:S02]  /*3c760*/  ISETP.LT.OR P2, PT, R28, 0xba, !P5 ;  /* 0x000000ba1c00780c */ /* 0x000fe40006f41670 */
[----:B0-----:R-:W-:-:S11]  /*3c770*/  PRMT R20, RZ, 0x7610, R20 ;  /* 0x00007610ff147816 */ /* 0x001fd60000000014 */
[----:B------:R-:W0:Y:S01]  /*3c780*/  @!P2 LDC.64 R18, c[0x0][0x5c0] ;  /* 0x00017000ff12ab82 */ /* 0x000e220000000a00 */
[----:B------:R-:W3:Y:S01]  /*3c790*/  @!P2 LDG.E.U8 R20, desc[UR30][R26.64+0xb9] ;  /* 0x0000b91e1a14a981 */ /* 0x000ee2000c1e1100 */
[----:B------:R-:W-:Y:S02]  /*3c7a0*/  LOP3.LUT R2, R2, 0xffff7fff, RZ, 0xc0, !PT ;  /* 0xffff7fff02027812 */ /* 0x000fe400078ec0ff */
[----:B0-----:R-:W-:-:S05]  /*3c7b0*/  @!P2 IADD3 R18, P4, R24, R18, RZ ;  /* 0x000000121812a210 */ /* 0x001fca0007f9e0ff */
[----:B------:R-:W-:Y:S01]  /*3c7c0*/  @!P2 IMAD.X R19, R29, 0x1, R19, P4 ;  /* 0x000000011d13a824 */ /* 0x000fe200020e0613 */
[----:B------:R-:W-:Y:S02]  /*3c7d0*/  @P6 LOP3.LUT R2, R2, 0x8000, RZ, 0xfc, !PT ;  /* 0x0000800002026812 */ /* 0x000fe400078efcff */
[----:B------:R-:W-:Y:S02]  /*3c7e0*/  LOP3.LUT R0, R0, 0xff7fffff, RZ, 0xc0, !PT ;  /* 0xff7fffff00007812 */ /* 0x000fe400078ec0ff */
[----:B------:R-:W-:Y:S02]  /*3c7f0*/  LOP3.LUT R2, R2, 0xfffeffff, RZ, 0xc0, !PT ;  /* 0xfffeffff02027812 */ /* 0x000fe400078ec0ff */
[----:B------:R-:W-:Y:S02]  /*3c800*/  @P1 LOP3.LUT R0, R0, 0x800000, RZ, 0xfc, !PT ;  /* 0x0080000000001812 */ /* 0x000fe400078efcff */
[----:B------:R-:W-:Y:S02]  /*3c810*/  @P0 LOP3.LUT R2, R2, 0x10000, RZ, 0xfc, !PT ;  /* 0x0001000002020812 */ /* 0x000fe400078efcff */
[----:B------:R-:W-:-:S02]  /*3c820*/  LOP3.LUT P0, RZ, R0, 0x1000000, RZ, 0xc0, !PT ;  /* 0x0100000000ff7812 */ /* 0x000fc4000780c0ff */
[----:B---3--:R-:W-:-:S04]  /*3c830*/  LOP3.LUT R20, R20, 0xff, RZ, 0xc0, !PT ;  /* 0x000000ff14147812 */ /* 0x008fc800078ec0ff */
        /* <DEDUP_REMOVED lines=9> */
[----:B------:R-:W3:Y:S01]  /*3c8d0*/  @!P0 LDG.E.U8 R18, desc[UR30][R16.64+0xb8] ;  /* 0x0000b81e10128981 */ /* 0x000ee2000c1e1100 */
[----:B------:R-:W-:Y:S02]  /*3c8e0*/  LOP3.LUT R0, R0, 0xfffffbff, RZ, 0xc0, !PT ;  /* 0xfffffbff00007812 */ /* 0x000fe400078ec0ff */
[----:B------:R-:W-:Y:S02]  /*3c8f0*/  @!P3 IADD3.X R55, R29, R19, R6, P2, P4 ;  /* 0x000000131d37b210 */ /* 0x000fe400017e8406 */
[----:B------:R-:W-:Y:S02]  /*3c900*/  ISETP.GE.AND P2, PT, R15, 0x101, PT ;  /* 0x000001010f00780c */ /* 0x000fe40003f46270 */
[----:B------:R-:W-:Y:S02]  /*3c910*/  @P3 LOP3.LUT R0, R0, 0x400, RZ, 0xfc, !PT ;  /* 0x0000040000003812 */ /* 0x000fe400078efcff */
[----:B------:R-:W-:Y:S02]  /*3c920*/  ISETP.LT.OR P3, PT, R28, 0x1, !P2 ;  /* 0x000000011c00780c */ /* 0x000fe40005761670 */
[----:B------:R-:W-:-:S11]  /*3c930*/  LOP3.LUT R2, R2, 0xfffbffff, RZ, 0xc0, !PT ;  /* 0xfffbffff02027812 */ /* 0x000fd600078ec0ff */
[----:B------:R-:W-:Y:S01]  /*3c940*/  @P3 LOP3.LUT R2, R2, 0x40000, RZ, 0xfc, !PT ;  /* 0x0004000002023812 */ /* 0x000fe200078efcff */
[----:B------:R0:W-:Y:S04]  /*3c950*/  STL.64 [R1+0xed8], R26 ;  /* 0x000ed81a01007387 */ /* 0x0001e80000100a00 */
[----:B------:R-:W4:Y:S04]  /*3c960*/  LDL.LU R141, [R1+0x704] ;  /* 0x00070400018d7983 */ /* 0x000f280000300800 */
[----:B0-----:R-:W4:Y:S01]  /*3c970*/  LDL.64 R26, [R1+0xd0] ;  /* 0x0000d000011a7983 */ /* 0x001f220000100a00 */
[----:B------:R-:W-:-:S03]  /*3c980*/  LOP3.LUT P1, RZ, R30, 0x200, RZ, 0xc0, !PT ;  /* 0x000002001eff7812 */ /* 0x000fc6000782c0ff */
[----:B------:R-:W4:Y:S01]  /*3c990*/  LDL.LU R140, [R1+0x708] ;  /* 0x00070800018c7983 */ /* 0x000f220000300800 */
[----:B---3--:R-:W-:-:S03]  /*3c9a0*/  LOP3.LUT R18, R18, 0xff, RZ, 0xc0, !PT ;  /* 0x000000ff12127812 */ /* 0x008fc600078ec0ff */
[----:B------:R-:W3:Y:S01]  /*3c9b0*/  LDL.LU R143, [R1+0x70c] ;  /* 0x00070c00018f7983 */ /* 0x000ee20000300800 */
[----:B------:R-:W-:-:S03]  /*3c9c0*/  F2FP.F16.E4M3.UNPACK_B R18, R18 ;  /* 0x00000012ff12723e */ /* 0x000fc600020006ff */
[----:B------:R-:W3:Y:S02]  /*3c9d0*/  LDL.LU R142, [R1+0x710] ;  /* 0x00071000018e7983 */ /* 0x000ee40000300800 */
[----:B------:R-:W-:-:S05]  /*3c9e0*/  HADD2.F32 R18, -RZ, R18.H0_H0 ;  /* 0x20000012ff127230 */ /* 0x000fca0000004100 */
[----:B------:R-:W-:-:S04]  /*3c9f0*/  FMUL R18, R18, UR25 ;  /* 0x0000001912127c20 */ /* 0x000fc80008400000 */
[----:B--2---:R-:W-:Y:S02]  /*3ca00*/  FFMA R20, R138, UR26, R18 ;  /* 0x0000001a8a147c23 */ /* 0x004fe40008000012 */
        /* <DEDUP_REMOVED lines=18> */
[----:B------:R0:W-:Y:S02]  /*3cb30*/  @!P3 STG.E.U8 desc[UR30][R46.64+0xb9], R18 ;  /* 0x0000b9122e00b986 */ /* 0x0001e4000c10111e */
[----:B0-----:R-:W-:-:S05]  /*3cb40*/  IADD3 R18, P3, R31, 0x80, RZ ;  /* 0x000000801f127810 */ /* 0x001fca0007f7e0ff */
[----:B------:R-:W-:-:S04]  /*3cb50*/  IMAD.X R20, RZ, RZ, R27, P3 ;  /* 0x000000ffff147224 */ /* 0x000fc800018e061b */
[----:B------:R-:W-:-:S04]  /*3cb60*/  IMAD R20, R20, UR10, RZ ;  /* 0x0000000a14147c24 */ /* 0x000fc8000f8e02ff */
[C---:B------:R-:W-:Y:S02]  /*3cb70*/  IMAD R20, R18.reuse, UR11, R20 ;  /* 0x0000000b12147c24 */ /* 0x040fe4000f8e0214 */
[----:B------:R-:W-:-:S03]  /*3cb80*/  IMAD.WIDE.U32 R18, R18, UR10, R32 ;  /* 0x0000000a12127c25 */ /* 0x000fc6000f8e0020 */
[----:B------:R-:W-:-:S04]  /*3cb90*/  IADD3 R18, P3, R18, UR12, RZ ;  /* 0x0000000c12127c10 */ /* 0x000fc8000ff7e0ff */
[--C-:B------:R-:W-:Y:S02]  /*3cba0*/  IADD3.X R19, R19, UR13, R20.reuse, P3, !PT ;  /* 0x0000000d13137c10 */ /* 0x100fe40009ffe414 */
[----:B------:R-:W-:-:S06]  /*3cbb0*/  PRMT R20, RZ, 0x7610, R20 ;  /* 0x00007610ff147816 */ /* 0x000fcc0000000014 */
[----:B------:R-:W2:Y:S01]  /*3cbc0*/  @!P1 LDG.E.U8 R20, desc[UR30][R18.64] ;  /* 0x0000001e12149981 */ /* 0x000ea2000c1e1100 */
[----:B------:R-:W-:-:S04]  /*3cbd0*/  LOP3.LUT R0, R0, 0xfeffffff, RZ, 0xc0, !PT ;  /* 0xfeffffff00007812 */ /* 0x000fc800078ec0ff */
[----:B------:R-:W-:Y:S02]  /*3cbe0*/  @P0 LOP3.LUT R0, R0, 0x1000000, RZ, 0xfc, !PT ;  /* 0x0100000000000812 */ /* 0x000fe400078efcff */
[----:B------:R-:W-:Y:S02]  /*3cbf0*/  ISETP.LT.OR P0, PT, R28, 0x9, !P2 ;  /* 0x000000091c00780c */ /* 0x000fe40005701670 */
[----:B------:R-:W-:Y:S02]  /*3cc00*/  LOP3.LUT P6, RZ, R30, 0x400, RZ, 0xc0, !PT ;  /* 0x000004001eff7812 */ /* 0x000fe400078cc0ff */
        /* <DEDUP_REMOVED lines=8> */
[----:B0-----:R-:W-:Y:S02]  /*3cc90*/  @!P0 IADD3 R140, P3, P4, R24, R20, R9 ;  /* 0x00000014188c8210 */ /* 0x001fe40007c7e009 */
[----:B------:R-:W-:-:S06]  /*3cca0*/  PRMT R20, RZ, 0x7610, R20 ;  /* 0x00007610ff147816 */ /* 0x000fcc0000000014 */
[----:B------:R-:W2:Y:S01]  /*3ccb0*/  @!P6 LDG.E.U8 R20, desc[UR30][R18.64+0x1] ;  /* 0x0000011e1214e981 */ /* 0x000ea2000c1e1100 */
[----:B------:R-:W-:Y:S02]  /*3ccc0*/  ISETP.GE.AND P1, PT, R15, 0x89, PT ;  /* 0x000000890f00780c */ /* 0x000fe40003f26270 */
[----:B------:R-:W-:Y:S02]  /*3ccd0*/  @!P0 IADD3.X R141, R29, R21, R8, P3, P4 ;  /* 0x000000151d8d8210 */ /* 0x000fe40001fe8408 */
[----:B------:R-:W-:-:S13]  /*3cce0*/  ISETP.LT.OR P4, PT, R28, 0x1, !P1 ;  /* 0x000000011c00780c */ /* 0x000fda0004f81670 */
[----:B------:R-:W-:-:S04]  /*3ccf0*/  @!P4 IADD3 R34, P3, P5, R3, R24, R7 ;  /* 0x000000180322c210 */ /* 0x000fc80007d7e007 */
[----:B------:R-:W-:Y:S02]  /*3cd00*/  @!P4 IADD3.X R35, R4, R29, R6, P3, P5 ;  /* 0x0000001d0423c210 */ /* 0x000fe40001fea406 */
[----:B--2---:R-:W-:-:S04]  /*3cd10*/  LOP3.LUT R20, R20, 0xff, RZ, 0xc0, !PT ;  /* 0x000000ff14147812 */ /* 0x004fc800078ec0ff */
[----:B------:R-:W-:-:S05]  /*3cd20*/  F2FP.F16.E4M3.UNPACK_B R20, R20 ;  /* 0x00000014ff14723e */ /* 0x000fca00020006ff */
[----:B------:R-:W-:-:S05]  /*3cd30*/  HADD2.F32 R20, -RZ, R20.H0_H0 ;  /* 0x20000014ff147230 */ /* 0x000fca0000004100 */
[----:B------:R-:W-:-:S04]  /*3cd40*/  FMUL R20, R20, UR25 ;  /* 0x0000001914147c20 */ /* 0x000fc80008400000 */
[----:B---3--:R-:W-:Y:S01]  /*3cd50*/  FFMA R20, R143, UR26, R20 ;  /* 0x0000001a8f147c23 */ /* 0x008fe20008000014 */
[----:B------:R-:W-:Y:S01]  /*3cd60*/  LOP3.LUT R2, R2, 0xffdfffff, RZ, 0xc0, !PT ;  /* 0xffdfffff02027812 */ /* 0x000fe200078ec0ff */
[----:B------:R-:W2:Y:S03]  /*3cd70*/  LDL.LU R143, [R1+0x714] ;  /* 0x00071400018f7983 */ /* 0x000ea60000300800 */
        /* <DEDUP_REMOVED lines=8> */
[----:B------:R-:W-:Y:S02]  /*3ce00*/  IADD3.X R21, R21, UR13, R22, P3, !PT ;  /* 0x0000000d15157c10 */ /* 0x000fe40009ffe416 */
[----:B------:R-:W0:Y:S02]  /*3ce10*/  @!P4 LDC.64 R22, c[0x0][0x5c0] ;  /* 0x00017000ff16cb82 */ /* 0x000e240000000a00 */
[----:B0-----:R-:W-:Y:S02]  /*3ce20*/  @!P4 IADD3 R22, P3, R34, R22, RZ ;  /* 0x000000162216c210 */ /* 0x001fe40007f7e0ff */
[----:B------:R-:W-:-:S06]  /*3ce30*/  PRMT R34, RZ, 0x7610, R34 ;  /* 0x00007610ff227816 */ /* 0x000fcc0000000022 */
[----:B------:R-:W3:Y:S01]  /*3ce40*/  @!P4 LDG.E.U8 R34, desc[UR30][R20.64] ;  /* 0x0000001e1422c981 */ /* 0x000ee2000c1e1100 */
[----:B------:R-:W-:Y:S02]  /*3ce50*/  @P0 LOP3.LUT R2, R2, 0x200000, RZ, 0xfc, !PT ;  /* 0x0020000002020812 */ /* 0x000fe400078efcff */
[C---:B------:R-:W-:Y:S01]  /*3ce60*/  ISETP.LT.OR P0, PT, R28.reuse, 0xa, !P2 ;  /* 0x0000000a1c00780c */ /* 0x040fe20005701670 */
[----:B------:R-:W-:Y:S01]  /*3ce70*/  @!P4 IMAD.X R23, R35, 0x1, R23, P3 ;  /* 0x000000012317c824 */ /* 0x000fe200018e0617 */
[----:B------:R-:W-:-:S13]  /*3ce80*/  ISETP.LT.OR P3, PT, R28, 0x2, !P1 ;  /* 0x000000021c00780c */ /* 0x000fda0004f61670 */
[----:B------:R-:W-:-:S04]  /*3ce90*/  @!P3 IADD3 R36, P5, P6, R3, R24, R7 ;  /* 0x000000180324b210 */ /* 0x000fc80007ebe007 */
[----:B------:R-:W-:Y:S02]  /*3cea0*/  @!P3 IADD3.X R37, R4, R29, R6, P5, P6 ;  /* 0x0000001d0425b210 */ /* 0x000fe40002fec406 */
[----:B---3--:R-:W-:-:S04]  /*3ceb0*/  LOP3.LUT R34, R34, 0xff, RZ, 0xc0, !PT ;  /* 0x000000ff22227812 */ /* 0x008fc800078ec0ff */
[----:B------:R-:W-:-:S05]  /*3cec0*/  F2FP.F16.E4M3.UNPACK_B R34, R34 ;  /* 0x00000022ff22723e */ /* 0x000fca00020006ff */
[----:B------:R-:W-:-:S05]  /*3ced0*/  HADD2.F32 R34, -RZ, R34.H0_H0 ;  /* 0x20000022ff227230 */ /* 0x000fca0000004100 */
[----:B------:R-:W-:-:S04]  /*3cee0*/  FMUL R34, R34, UR25 ;  /* 0x0000001922227c20 */ /* 0x000fc80008400000 */
[----:B------:R-:W-:Y:S02]  /*3cef0*/  FFMA R34, R142, UR26, R34 ;  /* 0x0000001a8e227c23 */ /* 0x000fe40008000022 */
[----:B------:R-:W3:Y:S03]  /*3cf00*/  LDL.LU R142, [R1+0x718] ;  /* 0x00071800018e7983 */ /* 0x000ee60000300800 */
[----:B------:R-:W-:Y:S01]  /*3cf10*/  F2FP.SATFINITE.E4M3.F32.PACK_AB_MERGE_C R34, RZ, R34, RZ ;  /* 0x00000022ff22723e */ /* 0x000fe200048070ff */
[----:B------:R-:W4:Y:S04]  /*3cf20*/  LDL.LU R144, [R1+0x71c] ;  /* 0x00071c0001907983 */ /* 0x000f280000300800 */
[----:B------:R0:W-:Y:S01]  /*3cf30*/  @!P4 STG.E.U8 desc[UR30][R22.64], R34 ;  /* 0x000000221600c986 */ /* 0x0001e2000c10111e */
[----:B------:R-:W-:-:S03]  /*3cf40*/  LOP3.LUT R2, R2, 0xfffdffff, RZ, 0xc0, !PT ;  /* 0xfffdffff02027812 */ /* 0x000fc600078ec0ff */
[----:B------:R-:W4:Y:S01]  /*3cf50*/  LDL.LU R145, [R1+0x720] ;  /* 0x0007200001917983 */ /* 0x000f220000300800 */
[----:B0-----:R-:W0:Y:S08]  /*3cf60*/  @!P0 LDC.64 R22, c[0x0][0x5c0] ;  /* 0x00017000ff168b82 */ /* 0x001e300000000a00 */
[----:B------:R-:W1:Y:S01]  /*3cf70*/  @!P3 LDC.64 R34, c[0x0][0x5c0] ;  /* 0x00017000ff22bb82 */ /* 0x000e620000000a00 */
[----:B0-----:R-:W-:-:S02]  /*3cf80*/  @!P0 IADD3 R46, P5, P6, R24, R22, R9 ;  /* 0x00000016182e8210 */ /* 0x001fc40007ebe009 */
[----:B------:R-:W-:-:S06]  /*3cf90*/  PRMT R22, RZ, 0x7610, R22 ;  /* 0x00007610ff167816 */ /* 0x000fcc0000000016 */
[----:B------:R-:W2:Y:S01]  /*3cfa0*/  @!P3 LDG.E.U8 R22, desc[UR30][R20.64+0x1] ;  /* 0x0000011e1416b981 */ /* 0x000ea2000c1e1100 */
[----:B------:R-:W-:Y:S02]  /*3cfb0*/  @!P0 IADD3.X R47, R29, R23, R8, P5, P6 ;  /* 0x000000171d2f8210 */ /* 0x000fe40002fec408 */
[----:B------:R-:W-:Y:S02]  /*3cfc0*/  ISETP.LT.OR P5, PT, R28, 0x11, !P2 ;  /* 0x000000111c00780c */ /* 0x000fe400057a1670 */
[----:B-1----:R-:W-:-:S05]  /*3cfd0*/  @!P3 IADD3 R34, P4, R36, R34, RZ ;  /* 0x000000222422b210 */ /* 0x002fca0007f9e0ff */
        /* <DEDUP_REMOVED lines=13> */
[----:B------:R-:W-:-:S04]  /*3d0b0*/  @P0 LOP3.LUT R2, R2, 0x20000, RZ, 0xfc, !PT ;  /* 0x0002000002020812 */ /* 0x000fc800078efcff */
        /* <DEDUP_REMOVED lines=19> */
[----:B0-----:R-:W-:Y:S02]  /*3d1f0*/  @!P5 IADD3 R142, P3, P4, R24, R22, R9 ;  /* 0x00000016188ed210 */ /* 0x001fe40007c7e009 */
[----:B------:R-:W-:-:S06]  /*3d200*/  PRMT R22, RZ, 0x7610, R22 ;  /* 0x00007610ff167816 */ /* 0x000fcc0000000016 */
[----:B------:R-:W2:Y:S01]  /*3d210*/  @!P0 LDG.E.U8 R22, desc[UR30][R18.64+0x9] ;  /* 0x0000091e12168981 */ /* 0x000ea2000c1e1100 */
[----:B------:R-:W-:Y:S02]  /*3d220*/  @!P5 IADD3.X R143, R29, R23, R8, P3, P4 ;  /* 0x000000171d8fd210 */ /* 0x000fe40001fe8408 */
[----:B------:R-:W-:Y:S02]  /*3d230*/  ISETP.LT.OR P4, PT, R28, 0x9, !P1 ;  /* 0x000000091c00780c */ /* 0x000fe40004f81670 */
[----:B------:R-:W-:-:S04]  /*3d240*/  LOP3.LUT R0, R0, 0xfbffffff, RZ, 0xc0, !PT ;  /* 0xfbffffff00007812 */ /* 0x000fc800078ec0ff */
[----:B------:R-:W-:-:S07]  /*3d250*/  @P5 LOP3.LUT R0, R0, 0x4000000, RZ, 0xfc, !PT ;  /* 0x0400000000005812 */ /* 0x000fce00078efcff */
[----:B-1----:R-:W-:-:S04]  /*3d260*/  @!P4 IADD3 R34, P3, P5, R3, R24, R7 ;  /* 0x000000180322c210 */ /* 0x002fc80007d7e007 */
[----:B------:R-:W-:Y:S02]  /*3d270*/  @!P4 IADD3.X R35, R4, R29, R6, P3, P5 ;  /* 0x0000001d0423c210 */ /* 0x000fe40001fea406 */
[----:B--2---:R-:W-:-:S04]  /*3d280*/  LOP3.LUT R22, R22, 0xff, RZ, 0xc0, !PT ;  /* 0x000000ff16167812 */ /* 0x004fc800078ec0ff */
[----:B------:R-:W-:-:S05]  /*3d290*/  F2FP.F16.E4M3.UNPACK_B R22, R22 ;  /* 0x00000016ff16723e */ /* 0x000fca00020006ff */
[----:B------:R-:W-:-:S05]  /*3d2a0*/  HADD2.F32 R22, -RZ, R22.H0_H0 ;  /* 0x20000016ff167230 */ /* 0x000fca0000004100 */
[----:B------:R-:W-:-:S04]  /*3d2b0*/  FMUL R22, R22, UR25 ;  /* 0x0000001916167c20 */ /* 0x000fc80008400000 */
[----:B----4-:R-:W-:Y:S02]  /*3d2c0*/  FFMA R22, R144, UR26, R22 ;  /* 0x0000001a90167c23 */ /* 0x010fe40008000016 */
[----:B------:R-:W2:Y:S03]  /*3d2d0*/  LDL.LU R144, [R1+0x724] ;  /* 0x0007240001907983 */ /* 0x000ea60000300800 */
[----:B------:R-:W-:Y:S01]  /*3d2e0*/  F2FP.SATFINITE.E4M3.F32.PACK_AB_MERGE_C R22, RZ, R22, RZ ;  /* 0x00000016ff16723e */ /* 0x000fe200048070ff */
[----:B------:R-:W3:Y:S04]  /*3d2f0*/  LDL.LU R146, [R1+0x728] ;  /* 0x0007280001927983 */ /* 0x000ee80000300800 */
[----:B------:R0:W-:Y:S01]  /*3d300*/  @!P0 STG.E.U8 desc[UR30][R38.64+0x9], R22 ;  /* 0x0000091626008986 */ /* 0x0001e2000c10111e */
[----:B------:R-:W-:-:S02]  /*3d310*/  LOP3.LUT R0, R0, 0xfdffffff, RZ, 0xc0, !PT ;  /* 0xfdffffff00007812 */ /* 0x000fc400078ec0ff */
[----:B------:R-:W-:Y:S01]  /*3d320*/  LOP3.LUT R2, R2, 0xff7fffff, RZ, 0xc0, !PT ;  /* 0xff7fffff02027812 */ /* 0x000fe200078ec0ff */
[----:B------:R-:W4:Y:S01]  /*3d330*/  LDL.LU R148, [R1+0x72c] ;  /* 0x00072c0001947983 */ /* 0x000f220000300800 */
[----:B0-----:R-:W0:Y:S01]  /*3d340*/  @!P4 LDC.64 R22, c[0x0][0x5c0] ;  /* 0x00017000ff16cb82 */ /* 0x001e220000000a00 */
[----:B------:R-:W-:Y:S02]  /*3d350*/  ISETP.LT.OR P0, PT, R28, 0x1a, !P2 ;  /* 0x0000001a1c00780c */ /* 0x000fe40005701670 */
[----:B------:R-:W4:Y:S01]  /*3d360*/  LDL.LU R149, [R1+0x730] ;  /* 0x0007300001957983 */ /* 0x000f220000300800 */
[----:B0-----:R-:W-:Y:S02]  /*3d370*/  @!P4 IADD3 R22, P3, R34, R22, RZ ;  /* 0x000000162216c210 */ /* 0x001fe40007f7e0ff */
[----:B------:R-:W-:-:S06]  /*3d380*/  PRMT R34, RZ, 0x7610, R34 ;  /* 0x00007610ff227816 */ /* 0x000fcc0000000022 */
[----:B------:R-:W2:Y:S01]  /*3d390*/  @!P4 LDG.E.U8 R34, desc[UR30][R20.64+0x8] ;  /* 0x0000081e1422c981 */ /* 0x000ea2000c1e1100 */
[----:B------:R-:W-:Y:S01]  /*3d3a0*/  @!P4 IMAD.X R23, R35, 0x1, R23, P3 ;  /* 0x000000012317c824 */ /* 0x000fe200018e0617 */
[----:B------:R-:W-:-:S13]  /*3d3b0*/  ISETP.LT.OR P3, PT, R28, 0xa, !P1 ;  /* 0x0000000a1c00780c */ /* 0x000fda0004f61670 */
[----:B------:R-:W-:-:S04]  /*3d3c0*/  @!P3 IADD3 R36, P5, P6, R3, R24, R7 ;  /* 0x000000180324b210 */ /* 0x000fc80007ebe007 */
[----:B------:R-:W-:Y:S02]  /*3d3d0*/  @!P3 IADD3.X R37, R4, R29, R6, P5, P6 ;  /* 0x0000001d0425b210 */ /* 0x000fe40002fec406 */
[----:B--2---:R-:W-:-:S04]  /*3d3e0*/  LOP3.LUT R34, R34, 0xff, RZ, 0xc0, !PT ;  /* 0x000000ff22227812 */ /* 0x004fc800078ec0ff */
[----:B------:R-:W-:-:S05]  /*3d3f0*/  F2FP.F16.E4M3.UNPACK_B R34, R34 ;  /* 0x00000022ff22723e */ /* 0x000fca00020006ff */
[----:B------:R-:W-:-:S05]  /*3d400*/  HADD2.F32 R34, -RZ, R34.H0_H0 ;  /* 0x20000022ff227230 */ /* 0x000fca0000004100 */
[----:B------:R-:W-:-:S04]  /*3d410*/  FMUL R34, R34, UR25 ;  /* 0x0000001922227c20 */ /* 0x000fc80008400000 */
[----:B------:R-:W-:-:S05]  /*3d420*/  FFMA R34, R145, UR26, R34 ;  /* 0x0000001a91227c23 */ /* 0x000fca0008000022 */
[----:B------:R-:W-:-:S05]  /*3d430*/  F2FP.SATFINITE.E4M3.F32.PACK_AB_MERGE_C R34, RZ, R34, RZ ;  /* 0x00000022ff22723e */ /* 0x000fca00048070ff */
[----:B------:R0:W-:Y:S02]  /*3d440*/  @!P4 STG.E.U8 desc[UR30][R22.64+0x8], R34 ;  /* 0x000008221600c986 */ /* 0x0001e4000c10111e */
        /* <DEDUP_REMOVED lines=22> */
[----:B------:R-:W-:Y:S02]  /*3d5b0*/  @P5 LOP3.LUT R2, R2, 0x800000, RZ, 0xfc, !PT ;  /* 0x0080000002025812 */ /* 0x000fe400078efcff */
[----:B------:R-:W-:Y:S02]  /*3d5c0*/  @!P5 IADD3.X R145, R29, R23, R8, P3, P4 ;  /* 0x000000171d91d210 */ /* 0x000fe40001fe8408 */
        /* <DEDUP_REMOVED lines=19> */
[----:B------:R-:W-:Y:S02]  /*3d700*/  @!P5 IADD3.X R89, R29, R23, R8, P3, P4 ;  /* 0x000000171d59d210 */ /* 0x000fe40001fe8408 */
[----:B------:R-:W-:Y:S02]  /*3d710*/  ISETP.LT.OR P4, PT, R28, 0x11, !P1 ;  /* 0x000000111c00780c */ /* 0x000fe40004f81670 */
[----:B------:R-:W-:-:S04]  /*3d720*/  LOP3.LUT R0, R0, 0xf7ffffff, RZ, 0xc0, !PT ;  /* 0xf7ffffff00007812 */ /* 0x000fc800078ec0ff */
[----:B------:R-:W-:-:S07]  /*3d730*/  @P5 LOP3.LUT R0, R0, 0x8000000, RZ, 0xfc, !PT ;  /* 0x0800000000005812 */ /* 0x000fce00078efcff */
[----:B------:R-:W-:-:S04]  /*3d740*/  @!P4 IADD3 R34, P3, P5, R3, R24, R7 ;  /* 0x000000180322c210 */ /* 0x000fc80007d7e007 */
        /* <DEDUP_REMOVED lines=368> */
[----:B------:R-:W-:-:S04]  /*3ee50*/  @P0 LOP3.LUT R0, R0, 0x4000, RZ, 0xfc, !PT ;  /* 0x0000400000000812 */ /* 0x000fc800078efcff */
        /* <DEDUP_REMOVED lines=28> */
[----:B------:R-:W-:-:S05]  /*3f020*/  F2FP.SATFINITE.E4M3.F32.PACK_AB_MERGE_C R22, RZ, R22, RZ ;  /* 0x00000016ff16723e */ /* 0x000fca00048070ff */
[----:B------:R0:W-:Y:S02]  /*3f030*/  @!P0 STG.E.U8 desc[UR30][R42.64+0x39], R22 ;  /* 0x000039162a008986 */ /* 0x0001e4000c10111e */
[----:B0-----:R-:W0:Y:S02]  /*3f040*/  @!P4 LDC.64 R22, c[0x0][0x5c0] ;  /* 0x00017000ff16cb82 */ /* 0x001e240000000a00 */
[----:B0-----:R-:W-:Y:S02]  /*3f050*/  @!P4 IADD3 R22, P3, R34, R22, RZ ;  /* 0x000000162216c210 */ /* 0x001fe40007f7e0ff */
[----:B------:R-:W-:-:S06]  /*3f060*/  PRMT R34, RZ, 0x7610, R34 ;  /* 0x00007610ff227816 */ /* 0x000fcc0000000022 */
[----:B------:R-:W3:Y:S01]  /*3f070*/  @!P4 LDG.E.U8 R34, desc[UR30][R20.64+0x38] ;  /* 0x0000381e1422c981 */ /* 0x000ee2000c1e1100 */
        /* <DEDUP_REMOVED lines=9> */
[----:B------:R-:W-:Y:S01]  /*3f110*/  FFMA R34, R170, UR26, R34 ;  /* 0x0000001aaa227c23 */ /* 0x000fe20008000022 */
[----:B------:R-:W-:Y:S01]  /*3f120*/  LOP3.LUT R2, R2, 0xfffffffe, RZ, 0xc0, !PT ;  /* 0xfffffffe02027812 */ /* 0x000fe200078ec0ff */
[----:B------:R-:W3:Y:S03]  /*3f130*/  LDL.LU R170, [R1+0x788] ;  /* 0x0007880001aa7983 */ /* 0x000ee60000300800 */
[----:B------:R-:W-:Y:S01]  /*3f140*/  F2FP.SATFINITE.E4M3.F32.PACK_AB_MERGE_C R34, RZ, R34, RZ ;  /* 0x00000022ff22723e */ /* 0x000fe200048070ff */
[----:B------:R-:W4:Y:S04]  /*3f150*/  LDL.LU R175, [R1+0x78c] ;  /* 0x00078c0001af7983 */ /* 0x000f280000300800 */
[----:B------:R0:W-:Y:S01]  /*3f160*/  @!P4 STG.E.U8 desc[UR30][R22.64+0x38], R34 ;  /* 0x000038221600c986 */ /* 0x0001e2000c10111e */
[----:B------:R-:W-:-:S02]  /*3f170*/  @P0 LOP3.LUT R2, R2, 0x1, RZ, 0xfc, !PT ;  /* 0x0000000102020812 */ /* 0x000fc400078efcff */
[----:B------:R-:W-:Y:S01]  /*3f180*/  LOP3.LUT R10, R10, 0xfbffffff, RZ, 0xc0, !PT ;  /* 0xfbffffff0a0a7812 */ /* 0x000fe200078ec0ff */
[----:B------:R-:W4:Y:S01]  /*3f190*/  LDL.LU R174, [R1+0x790] ;  /* 0x0007900001ae7983 */ /* 0x000f220000300800 */
[----:B------:R-:W-:-:S03]  /*3f1a0*/  LOP3.LUT R11, R11, 0xffffffef, RZ, 0xc0, !PT ;  /* 0xffffffef0b0b7812 */ /* 0x000fc600078ec0ff */
[----:B------:R-:W4:Y:S01]  /*3f1b0*/  LDL.LU R177, [R1+0x794] ;  /* 0x0007940001b17983 */ /* 0x000f220000300800 */
[----:B0-----:R-:W0:Y:S03]  /*3f1c0*/  @!P0 LDC.64 R22, c[0x0][0x5c0] ;  /* 0x00017000ff168b82 */ /* 0x001e260000000a00 */
[----:B------:R-:W4:Y:S04]  /*3f1d0*/  LDL.LU R176, [R1+0x798] ;  /* 0x0007980001b07983 */ /* 0x000f280000300800 */
[----:B------:R-:W4:Y:S01]  /*3f1e0*/  LDL.LU R183, [R1+0x79c] ;  /* 0x00079c0001b77983 */ /* 0x000f220000300800 */
[----:B------:R-:W1:Y:S03]  /*3f1f0*/  @!P3 LDC.64 R34, c[0x0][0x5c0] ;  /* 0x00017000ff22bb82 */ /* 0x000e660000000a00 */
[----:B------:R-:W4:Y:S04]  /*3f200*/  LDL.LU R182, [R1+0x7a0] ;  /* 0x0007a00001b67983 */ /* 0x000f280000300800 */
[----:B------:R-:W4:Y:S04]  /*3f210*/  LDL.LU R185, [R1+0x7a4] ;  /* 0x0007a40001b97983 */ /* 0x000f280000300800 */
[----:B------:R-:W4:Y:S04]  /*3f220*/  LDL.LU R184, [R1+0x7a8] ;  /* 0x0007a80001b87983 */ /* 0x000f280000300800 */
[----:B------:R-:W4:Y:S01]  /*3f230*/  LDL.LU R191, [R1+0x7ac] ;  /* 0x0007ac0001bf7983 */ /* 0x000f220000300800 */
[----:B0-----:R-:W-:-:S03]  /*3f240*/  @!P0 IADD3 R100, P5, P6, R24, R22, R9 ;  /* 0x0000001618648210 */ /* 0x001fc60007ebe009 */
[----:B------:R-:W4:Y:S01]  /*3f250*/  LDL.LU R190, [R1+0x7b0] ;  /* 0x0007b00001be7983 */ /* 0x000f220000300800 */
        /* <DEDUP_REMOVED lines=41> */
[----:B------:R-:W-:-:S11]  /*3f4f0*/  @P5 LOP3.LUT R11, R11, 0x10, RZ, 0xfc, !PT ;  /* 0x000000100b0b5812 */ /* 0x000fd600078efcff */
[----:B-1----:R-:W-:-:S04]  /*3f500*/  @!P4 IADD3 R34, P3, P5, R3, R24, R7 ;  /* 0x000000180322c210 */ /* 0x002fc80007d7e007 */
        /* <DEDUP_REMOVED lines=9> */
[----:B0-----:R-:W-:Y:S02]  /*3f5a0*/  @!P4 IADD3 R22, P3, R34, R22, RZ ;  /* 0x000000162216c210 */ /* 0x001fe40007f7e0ff */
[----:B------:R-:W-:-:S06]  /*3f5b0*/  PRMT R34, RZ, 0x7610, R34 ;  /* 0x00007610ff227816 */ /* 0x000fcc0000000022 */
[----:B------:R-:W2:Y:S01]  /*3f5c0*/  @!P4 LDG.E.U8 R34, desc[UR30][R20.64+0x40] ;  /* 0x0000401e1422c981 */ /* 0x000ea2000c1e1100 */
[C---:B------:R-:W-:Y:S01]  /*3f5d0*/  ISETP.LT.OR P0, PT, R28.reuse, 0x8a, !P2 ;  /* 0x0000008a1c00780c */ /* 0x040fe20005701670 */
        /* <DEDUP_REMOVED lines=140> */
[----:B------:R-:W-:Y:S02]  /*3fea0*/  FFMA R22, R191, UR26, R22 ;  /* 0x0000001abf167c23 */ /* 0x000fe40008000016 */
        /* <DEDUP_REMOVED lines=21> */
[----:B------:R-:W-:-:S02]  /*40000*/  LOP3.LUT R12, R12, 0xfffffffd, RZ, 0xc0, !PT ;  /* 0xfffffffd0c0c7812 */ /* 0x000fc400078ec0ff */
[----:B------:R-:W-:Y:S01]  /*40010*/  LOP3.LUT R11, R11, 0xfdffffff, RZ, 0xc0, !PT ;  /* 0xfdffffff0b0b7812 */ /* 0x000fe200078ec0ff */
[----:B------:R-:W4:Y:S01]  /*40020*/  LDL.LU R196, [R1+0x7c0] ;  /* 0x0007c00001c47983 */ /* 0x000f220000300800 */
[----:B0-----:R-:W0:Y:S08]  /*40030*/  @!P0 LDC.64 R22, c[0x0][0x5c0] ;  /* 0x00017000ff168b82 */ /* 0x001e300000000a00 */
[----:B------:R-:W1:Y:S01]  /*40040*/  @!P3 LDC.64 R34, c[0x0][0x5c0] ;  /* 0x00017000ff22bb82 */ /* 0x000e620000000a00 */
[----:B------:R-:W-:Y:S01]  /*40050*/  @P0 LOP3.LUT R11, R11, 0x2000000, RZ, 0xfc, !PT ;  /* 0x020000000b0b0812 */ /* 0x000fe200078efcff */
[----:B------:R-:W4:Y:S04]  /*40060*/  LDL.LU R201, [R1+0x7c4] ;  /* 0x0007c40001c97983 */ /* 0x000f280000300800 */
[----:B------:R-:W4:Y:S01]  /*40070*/  LDL.LU R200, [R1+0x7c8] ;  /* 0x0007c80001c87983 */ /* 0x000f220000300800 */
[----:B------:R-:W-:-:S03]  /*40080*/  LOP3.LUT R14, R14, 0xfdffffff, RZ, 0xc0, !PT ;  /* 0xfdffffff0e0e7812 */ /* 0x000fc600078ec0ff */
[----:B------:R-:W4:Y:S01]  /*40090*/  LDL.LU R205, [R1+0x7cc] ;  /* 0x0007cc0001cd7983 */ /* 0x000f220000300800 */
[----:B0-----:R-:W-:-:S03]  /*400a0*/  @!P0 IADD3 R106, P5, P6, R24, R22, R9 ;  /* 0x00000016186a8210 */ /* 0x001fc60007ebe009 */
[----:B------:R-:W4:Y:S01]  /*400b0*/  LDL.LU R204, [R1+0x7d0] ;  /* 0x0007d00001cc7983 */ /* 0x000f220000300800 */
[----:B------:R-:W-:Y:S02]  /*400c0*/  PRMT R22, RZ, 0x7610, R22 ;  /* 0x00007610ff167816 */ /* 0x000fe40000000016 */
[----:B------:R-:W-:Y:S01]  /*400d0*/  @!P0 IADD3.X R107, R29, R23, R8, P5, P6 ;  /* 0x000000171d6b8210 */ /* 0x000fe20002fec408 */
[----:B------:R-:W4:Y:S04]  /*400e0*/  LDL.LU R207, [R1+0x7d4] ;  /* 0x0007d40001cf7983 */ /* 0x000f280000300800 */
[----:B------:R-:W2:Y:S01]  /*400f0*/  @!P3 LDG.E.U8 R22, desc[UR30][R20.64+0x51] ;  /* 0x0000511e1416b981 */ /* 0x000ea2000c1e1100 */
[----:B------:R-:W-:Y:S02]  /*40100*/  ISETP.LT.OR P5, PT, R28, 0xb1, !P2 ;  /* 0x000000b11c00780c */ /* 0x000fe400057a1670 */
[----:B-1----:R-:W-:Y:S01]  /*40110*/  @!P3 IADD3 R34, P4, R36, R34, RZ ;  /* 0x000000222422b210 */ /* 0x002fe20007f9e0ff */
[----:B------:R-:W4:Y:S04]  /*40120*/  LDL.LU R206, [R1+0x7d8] ;  /* 0x0007d80001ce7983 */ /* 0x000f280000300800 */
[----:B------:R-:W-:Y:S01]  /*40130*/  @!P3 IMAD.X R35, R37, 0x1, R35, P4 ;  /* 0x000000012523b824 */ /* 0x000fe200020e0623 */
[----:B------:R-:W-:Y:S01]  /*40140*/  LOP3.LUT P6, RZ, R2, 0x10, RZ, 0xc0, !PT ;  /* 0x0000001002ff7812 */ /* 0x000fe200078cc0ff */
[----:B------:R-:W4:Y:S01]  /*40150*/  LDL.LU R213, [R1+0x7dc] ;  /* 0x0007dc0001d57983 */ /* 0x000f220000300800 */
[----:B--2---:R-:W-:-:S03]  /*40160*/  LOP3.LUT R22, R22, 0xff, RZ, 0xc0, !PT ;  /* 0x000000ff16167812 */ /* 0x004fc600078ec0ff */
[----:B------:R-:W2:Y:S01]  /*40170*/  LDL.LU R212, [R1+0x7e0] ;  /* 0x0007e00001d47983 */ /* 0x000ea20000300800 */
        /* <DEDUP_REMOVED lines=10> */
[----:B------:R-:W-:Y:S02]  /*40220*/  @P5 LOP3.LUT R12, R12, 0x2, RZ, 0xfc, !PT ;  /* 0x000000020c0c5812 */ /* 0x000fe400078efcff */
[----:B------:R-:W-:Y:S02]  /*40230*/  @!P5 IADD3.X R193, R29, R23, R8, P3, P4 ;  /* 0x000000171dc1d210 */ /* 0x000fe40001fe8408 */
[----:B------:R-:W-:Y:S02]  /*40240*/  ISETP.LT.OR P5, PT, R28, 0xb2, !P2 ;  /* 0x000000b21c00780c */ /* 0x000fe400057a1670 */
[----:B------:R-:W-:-:S11]  /*40250*/  LOP3.LUT R12, R12, 0xfffffffb, RZ, 0xc0, !PT ;  /* 0xfffffffb0c0c7812 */ /* 0x000fd600078ec0ff */
[----:B------:R-:W-:Y:S02]  /*40260*/  @P5 LOP3.LUT R12, R12, 0x4, RZ, 0xfc, !PT ;  /* 0x000000040c0c5812 */ /* 0x000fe400078efcff */
[----:B------:R-:W-:Y:S02]  /*40270*/  LOP3.LUT P0, RZ, R30, 0x80, RZ, 0xc0, !PT ;  /* 0x000000801eff7812 */ /* 0x000fe4000780c0ff */
[----:B---3--:R-:W-:-:S04]  /*40280*/  LOP3.LUT R22, R22, 0xff, RZ, 0xc0, !PT ;  /* 0x000000ff16167812 */ /* 0x008fc800078ec0ff */
        /* <DEDUP_REMOVED lines=13> */
[----:B------:R-:W3:Y:S01]  /*40360*/  @!P0 LDG.E.U8 R22, desc[UR30][R18.64+0x59] ;  /* 0x0000591e12168981 */ /* 0x000ee2000c1e1100 */
[----:B------:R-:W-:Y:S02]  /*40370*/  @!P5 IADD3.X R199, R29, R23, R8, P3, P4 ;  /* 0x000000171dc7d210 */ /* 0x000fe40001fe8408 */
[----:B------:R-:W-:Y:S02]  /*40380*/  ISETP.LT.OR P4, PT, R28, 0x59, !P1 ;  /* 0x000000591c00780c */ /* 0x000fe40004f81670 */
[----:B------:R-:W-:-:S04]  /*40390*/  LOP3.LUT R12, R12, 0xffffff7f, RZ, 0xc0, !PT ;  /* 0xffffff7f0c0c7812 */ /* 0x000fc800078ec0ff */
[----:B------:R-:W-:-:S07]  /*403a0*/  @P5 LOP3.LUT R12, R12, 0x80, RZ, 0xfc, !PT ;  /* 0x000000800c0c5812 */ /* 0x000fce00078efcff */
[----:B-1----:R-:W-:-:S04]  /*403b0*/  @!P4 IADD3 R34, P3, P5, R3, R24, R7 ;  /* 0x000000180322c210 */ /* 0x002fc80007d7e007 */
[----:B------:R-:W-:Y:S02]  /*403c0*/  @!P4 IADD3.X R35, R4, R29, R6, P3, P5 ;  /* 0x0000001d0423c210 */ /* 0x000fe40001fea406 */
[----:B---3--:R-:W-:-:S04]  /*403d0*/  LOP3.LUT R22, R22, 0xff, RZ, 0xc0, !PT ;  /* 0x000000ff16167812 */ /* 0x008fc800078ec0ff */
        /* <DEDUP_REMOVED lines=26> */
[----:B------:R-:W3:Y:S01]  /*40580*/  @!P3 LDG.E.U8 R22, desc[UR30][R20.64+0x59] ;  /* 0x0000591e1416b981 */ /* 0x000ee2000c1e1100 */
[----:B------:R-:W-:Y:S02]  /*40590*/  LOP3.LUT R12, R12, 0xffffffef, RZ, 0xc0, !PT ;  /* 0xffffffef0c0c7812 */ /* 0x000fe400078ec0ff */
[----:B------:R-:W-:Y:S02]  /*405a0*/  @!P0 IADD3.X R197, R29, R23, R8, P5, P6 ;  /* 0x000000171dc58210 */ /* 0x000fe40002fec408 */
[----:B------:R-:W-:Y:S02]  /*405b0*/  @P0 LOP3.LUT R12, R12, 0x10, RZ, 0xfc, !PT ;  /* 0x000000100c0c0812 */ /* 0x000fe400078efcff */
[----:B------:R-:W-:Y:S02]  /*405c0*/  LOP3.LUT P0, RZ, R30, 0x40, RZ, 0xc0, !PT ;  /* 0x000000401eff7812 */ /* 0x000fe4000780c0ff */
[----:B-1----:R-:W-:Y:S02]  /*405d0*/  @!P3 IADD3 R34, P4, R36, R34, RZ ;  /* 0x000000222422b210 */ /* 0x002fe40007f9e0ff */
[----:B------:R-:W-:-:S03]  /*405e0*/  ISETP.LT.OR P5, PT, R28, 0xc1, !P0 ;  /* 0x000000c11c00780c */ /* 0x000fc600047a1670 */
[----:B------:R-:W-:Y:S01]  /*405f0*/  @!P3 IMAD.X R35, R37, 0x1, R35, P4 ;  /* 0x000000012523b824 */ /* 0x000fe200020e0623 */
[----:B------:R-:W-:Y:S02]  /*40600*/  LOP3.LUT P6, RZ, R2, 0x20, RZ, 0xc0, !PT ;  /* 0x0000002002ff7812 */ /* 0x000fe400078cc0ff */
        /* <DEDUP_REMOVED lines=13> */
[----:B------:R-:W-:Y:S02]  /*406e0*/  @P5 LOP3.LUT R12, R12, 0x40, RZ, 0xfc, !PT ;  /* 0x000000400c0c5812 */ /* 0x000fe400078efcff */
[----:B------:R-:W-:Y:S02]  /*406f0*/  ISETP.LT.OR P5, PT, R28, 0xc2, !P0 ;  /* 0x000000c21c00780c */ /* 0x000fe400047a1670 */
[----:B------:R-:W-:-:S11]  /*40700*/  LOP3.LUT R12, R12, 0xfffffff7, RZ, 0xc0, !PT ;  /* 0xfffffff70c0c7812 */ /* 0x000fd600078ec0ff */
[----:B------:R-:W-:Y:S02]  /*40710*/  @P5 LOP3.LUT R12, R12, 0x8, RZ, 0xfc, !PT ;  /* 0x000000080c0c5812 */ /* 0x000fe400078efcff */
        /* <DEDUP_REMOVED lines=51> */
[----:B------:R-:W-:Y:S02]  /*40a50*/  @!P2 IADD3.X R205, R29, R23, R4, P5, P6 ;  /* 0x000000171dcda210 */ /* 0x000fe40002fec404 */
[----:B------:R-:W-:Y:S02]  /*40a60*/  ISETP.LT.OR P5, PT, R28, 0xd1, !P0 ;  /* 0x000000d11c00780c */ /* 0x000fe400047a1670 */
[----:B-1----:R-:W-:-:S05]  /*40a70*/  @!P3 IADD3 R34, P4, R36, R34, RZ ;  /* 0x000000222422b210 */ /* 0x002fca0007f9e0ff */
        /* <DEDUP_REMOVED lines=19> */
[----:B------:R-:W-:-:S04]  /*40bb0*/  LOP3.LUT R12, R12, 0xfffffffe, RZ, 0xc0, !PT ;  /* 0xfffffffe0c0c7812 */ /* 0x000fc800078ec0ff */
        /* <DEDUP_REMOVED lines=27> */
[----:B------:R-:W-:Y:S02]  /*40d70*/  FFMA R22, R213, UR26, R22 ;  /* 0x0000001ad5167c23 */ /* 0x000fe40008000016 */
[----:B------:R-:W3:Y:S03]  /*40d80*/  LDL.LU R213, [R1+0x7e4] ;  /* 0x0007e40001d57983 */ /* 0x000ee60000300800 */
[----:B------:R-:W-:-:S05]  /*40d90*/  F2FP.SATFINITE.E4M3.F32.PACK_AB_MERGE_C R22, RZ, R22, RZ ;  /* 0x00000016ff16723e */ /* 0x000fca00048070ff */
[----:B------:R0:W-:Y:S02]  /*40da0*/  @!P2 STG.E.U8 desc[UR30][R112.64+0x69], R22 ;  /* 0x000069167000a986 */ /* 0x0001e4000c10111e */
[----:B0-----:R-:W0:Y:S02]  /*40db0*/  @!P4 LDC.64 R22, c[0x0][0x5c0] ;  /* 0x00017000ff16cb82 */ /* 0x001e240000000a00 */
[----:B0-----:R-:W-:Y:S02]  /*40dc0*/  @!P4 IADD3 R22, P3, R34, R22, RZ ;  /* 0x000000162216c210 */ /* 0x001fe40007f7e0ff */
[----:B------:R-:W-:-:S06]  /*40dd0*/  PRMT R34, RZ, 0x7610, R34 ;  /* 0x00007610ff227816 */ /* 0x000fcc0000000022 */
[----:B------:R-:W4:Y:S01]  /*40de0*/  @!P4 LDG.E.U8 R34, desc[UR30][R20.64+0x68] ;  /* 0x0000681e1422c981 */ /* 0x000f22000c1e1100 */
[C---:B------:R-:W-:Y:S01]  /*40df0*/  ISETP.LT.OR P2, PT, R28.reuse, 0xda, !P0 ;  /* 0x000000da1c00780c */ /* 0x040fe20004741670 */
[----:B------:R-:W-:Y:S01]  /*40e00*/  @!P4 IMAD.X R23, R35, 0x1, R23, P3 ;  /* 0x000000012317c824 */ /* 0x000fe200018e0617 */
[----:B------:R-:W-:-:S13]  /*40e10*/  ISETP.LT.OR P3, PT, R28, 0x6a, !P1 ;  /* 0x0000006a1c00780c */ /* 0x000fda0004f61670 */
[----:B------:R-:W-:-:S04]  /*40e20*/  @!P3 IADD3 R36, P5, P6, R3, R24, R7 ;  /* 0x000000180324b210 */ /* 0x000fc80007ebe007 */
[----:B------:R-:W-:Y:S02]  /*40e30*/  @!P3 IADD3.X R37, R4, R29, R6, P5, P6 ;  /* 0x0000001d0425b210 */ /* 0x000fe40002fec406 */
[----:B----4-:R-:W-:-:S04]  /*40e40*/  LOP3.LUT R34, R34, 0xff, RZ, 0xc0, !PT ;  /* 0x000000ff22227812 */ /* 0x010fc800078ec0ff */
[----:B------:R-:W-:-:S05]  /*40e50*/  F2FP.F16.E4M3.UNPACK_B R34, R34 ;  /* 0x00000022ff22723e */ /* 0x000fca00020006ff */
[----:B------:R-:W-:-:S05]  /*40e60*/  HADD2.F32 R34, -RZ, R34.H0_H0 ;  /* 0x20000022ff227230 */ /* 0x000fca0000004100 */
[----:B------:R-:W-:-:S04]  /*40e70*/  FMUL R34, R34, UR25 ;  /* 0x0000001922227c20 */ /* 0x000fc80008400000 */
[----:B--2---:R-:W-:Y:S02]  /*40e80*/  FFMA R34, R212, UR26, R34 ;  /* 0x0000001ad4227c23 */ /* 0x004fe40008000022 */
[----:B------:R-:W2:Y:S03]  /*40e90*/  LDL.LU R212, [R1+0x7e8] ;  /* 0x0007e80001d47983 */ /* 0x000ea60000300800 */
        /* <DEDUP_REMOVED lines=38> */
[----:B--2---:R-:W-:Y:S02]  /*41100*/  FFMA R34, R212, UR26, R22 ;  /* 0x0000001ad4227c23 */ /* 0x004fe40008000016 */
        /* <DEDUP_REMOVED lines=24> */
[----:B------:R0:W-:Y:S02]  /*41290*/  @!P2 STG.E.U8 desc[UR30][R70.64+0x71], R22 ;  /* 0x000071164600a986 */ /* 0x0001e4000c10111e */
[----:B0-----:R-:W0:Y:S02]  /*412a0*/  @!P4 LDC.64 R22, c[0x0][0x5c0] ;  /* 0x00017000ff16cb82 */ /* 0x001e240000000a00 */
[----:B0-----:R-:W-:-:S02]  /*412b0*/  @!P4 IADD3 R22, P3, R34, R22, RZ ;  /* 0x000000162216c210 */ /* 0x001fc40007f7e0ff */
        /* <DEDUP_REMOVED lines=18> */
[----:B------:R-:W4:Y:S01]  /*413e0*/  @!P3 LDG.E.U8 R22, desc[UR30][R20.64+0x71] ;  /* 0x0000711e1416b981 */ /* 0x000f22000c1e1100 */
[----:B------:R-:W-:Y:S02]  /*413f0*/  @!P2 IADD3.X R219, R29, R23, R4, P5, P6 ;  /* 0x000000171ddba210 */ /* 0x000fe40002fec404 */
[----:B------:R-:W-:Y:S02]  /*41400*/  ISETP.LT.OR P5, PT, R28, 0xf1, !P0 ;  /* 0x000000f11c00780c */ /* 0x000fe400047a1670 */
[----:B-1----:R-:W-:-:S05]  /*41410*/  @!P3 IADD3 R34, P4, R36, R34, RZ ;  /* 0x000000222422b210 */ /* 0x002fca0007f9e0ff */
[----:B------:R-:W-:Y:S01]  /*41420*/  @!P3 IMAD.X R35, R37, 0x1, R35, P4 ;  /* 0x000000012523b824 */ /* 0x000fe200020e0623 */
[----:B------:R-:W-:Y:S02]  /*41430*/  LOP3.LUT P6, RZ, R2, 0x100, RZ, 0xc0, !PT ;  /* 0x0000010002ff7812 */ /* 0x000fe400078cc0ff */
[----:B----4-:R-:W-:-:S04]  /*41440*/  LOP3.LUT R22, R22, 0xff, RZ, 0xc0, !PT ;  /* 0x000000ff16167812 */ /* 0x010fc800078ec0ff */
[----:B------:R-:W-:-:S05]  /*41450*/  F2FP.F16.E4M3.UNPACK_B R22, R22 ;  /* 0x00000016ff16723e */ /* 0x000fca00020006ff */
[----:B------:R-:W-:-:S05]  /*41460*/  HADD2.F32 R22, -RZ, R22.H0_H0 ;  /* 0x20000016ff167230 */ /* 0x000fca0000004100 */
[----:B------:R-:W-:-:S04]  /*41470*/  FMUL R22, R22, UR25 ;  /* 0x0000001916167c20 */ /* 0x000fc80008400000 */
[----:B--2---:R-:W-:Y:S01]  /*41480*/  FFMA R22, R13, UR26, R22 ;  /* 0x0000001a0d167c23 */ /* 0x004fe20008000016 */
[----:B------:R-:W-:Y:S01]  /*41490*/  LOP3.LUT R11, R11, 0xffefffff, RZ, 0xc0, !PT ;  /* 0xffefffff0b0b7812 */ /* 0x000fe200078ec0ff */
[----:B------:R-:W2:Y:S03]  /*414a0*/  LDL.LU R13, [R1+0x7fc] ;  /* 0x0007fc00010d7983 */ /* 0x000ea60000300800 */
[----:B------:R-:W-:Y:S01]  /*414b0*/  F2FP.SATFINITE.E4M3.F32.PACK_AB_MERGE_C R22, RZ, R22, RZ ;  /* 0x00000016ff16723e */ /* 0x000fe200048070ff */
[----:B------:R-:W4:Y:S04]  /*414c0*/  LDL.LU R226, [R1+0x800] ;  /* 0x0008000001e27983 */ /* 0x000f280000300800 */
[----:B------:R0:W-:Y:S02]  /*414d0*/  @!P3 STG.E.U8 desc[UR30][R34.64+0x71], R22 ;  /* 0x000071162200b986 */ /* 0x0001e4000c10111e */
[----:B0-----:R-:W0:Y:S02]  /*414e0*/  @!P5 LDC.64 R22, c[0x0][0x5c0] ;  /* 0x00017000ff16db82 */ /* 0x001e240000000a00 */
[----:B0-----:R-:W-:-:S02]  /*414f0*/  @!P5 IADD3 R222, P3, P4, R24, R22, R3 ;  /* 0x0000001618ded210 */ /* 0x001fc40007c7e003 */
        /* <DEDUP_REMOVED lines=35> */
[----:B--2---:R-:W-:Y:S02]  /*41730*/  FFMA R22, R13, UR26, R22 ;  /* 0x0000001a0d167c23 */ /* 0x004fe40008000016 */
        /* <DEDUP_REMOVED lines=69> */
[----:B------:R-:W-:Y:S01]  /*41b90*/  LOP3.LUT R11, R11, 0xffffdfff, RZ, 0xc0, !PT ;  /* 0xffffdfff0b0b7812 */ /* 0x000fe200078ec0ff */
[----:B------:R-:W-:Y:S03]  /*41ba0*/  @!P5 STL.64 [R1+0x8], R36 ;  /* 0x000008240100d387 */ /* 0x000fe60000100a00 */
        /* <DEDUP_REMOVED lines=45> */
[----:B------:R-:W-:-:S05]  /*41e80*/  F2FP.SATFINITE.E4M3.F32.PACK_AB_MERGE_C R22, RZ, R22, RZ ;  /* 0x00000016ff16723e */ /* 0x000fca00048070ff */
[----:B------:R0:W-:Y:S02]  /*41e90*/  @!P3 STG.E.U8 desc[UR30][R34.64+0x81], R22 ;  /* 0x000081162200b986 */ /* 0x0001e4000c10111e */
[----:B0-----:R-:W0:Y:S02]  /*41ea0*/  @!P5 LDC.64 R22, c[0x0][0x5c0] ;  /* 0x00017000ff16db82 */ /* 0x001e240000000a00 */
[----:B0-----:R-:W-:Y:S02]  /*41eb0*/  @!P5 IADD3 R36, P3, P4, R24, R22, R3 ;  /* 0x000000161824d210 */ /* 0x001fe40007c7e003 */
[----:B------:R-:W-:-:S06]  /*41ec0*/  PRMT R22, RZ, 0x7610, R22 ;  /* 0x00007610ff167816 */ /* 0x000fcc0000000016 */
[----:B------:R-:W4:Y:S01]  /*41ed0*/  @!P6 LDG.E.U8 R22, desc[UR30][R18.64+0x88] ;  /* 0x0000881e1216e981 */ /* 0x000f22000c1e1100 */
[----:B------:R-:W-:Y:S02]  /*41ee0*/  @P2 LOP3.LUT R11, R11, 0x400, RZ, 0xfc, !PT ;  /* 0x000004000b0b2812 */ /* 0x000fe400078efcff */
[----:B------:R-:W-:Y:S02]  /*41ef0*/  @!P5 IADD3.X R37, R29, R23, R4, P3, P4 ;  /* 0x000000171d25d210 */ /* 0x000fe40001fe8404 */
[----:B------:R-:W-:-:S03]  /*41f00*/  LOP3.LUT R11, R11, 0xfffffdff, RZ, 0xc0, !PT ;  /* 0xfffffdff0b0b7812 */ /* 0x000fc600078ec0ff */
[----:B------:R0:W-:Y:S01]  /*41f10*/  @!P5 STL.64 [R1], R36 ;  /* 0x000000240100d387 */ /* 0x0001e20000100a00 */
[----:B------:R-:W-:Y:S02]  /*41f20*/  @P5 LOP3.LUT R11, R11, 0x200, RZ, 0xfc, !PT ;  /* 0x000002000b0b5812 */ /* 0x000fe400078efcff */
[----:B------:R-:W-:Y:S02]  /*41f30*/  ISETP.LT.OR P5, PT, R28, 0x112, !P0 ;  /* 0x000001121c00780c */ /* 0x000fe400047a1670 */
[----:B------:R-:W-:-:S11]  /*41f40*/  LOP3.LUT R11, R11, 0xffffffdf, RZ, 0xc0, !PT ;  /* 0xffffffdf0b0b7812 */ /* 0x000fd600078ec0ff */
[----:B------:R-:W-:Y:S02]  /*41f50*/  @P5 LOP3.LUT R11, R11, 0x20, RZ, 0xfc, !PT ;  /* 0x000000200b0b5812 */ /* 0x000fe400078efcff */
[----:B------:R-:W-:Y:S02]  /*41f60*/  LOP3.LUT P2, RZ, R0, 0x80000, RZ, 0xc0, !PT ;  /* 0x0008000000ff7812 */ /* 0x000fe4000784c0ff */
[----:B----4-:R-:W-:-:S04]  /*41f70*/  LOP3.LUT R22, R22, 0xff, RZ, 0xc0, !PT ;  /* 0x000000ff16167812 */ /* 0x010fc800078ec0ff */
[----:B------:R-:W-:-:S05]  /*41f80*/  F2FP.F16.E4M3.UNPACK_B R22, R22 ;  /* 0x00000016ff16723e */ /* 0x000fca00020006ff */
[----:B------:R-:W-:-:S05]  /*41f90*/  HADD2.F32 R22, -RZ, R22.H0_H0 ;  /* 0x20000016ff167230 */ /* 0x000fca0000004100 */
[----:B------:R-:W-:-:S04]  /*41fa0*/  FMUL R22, R22, UR25 ;  /* 0x0000001916167c20 */ /* 0x000fc80008400000 */
[----:B---3--:R-:W-:Y:S02]  /*41fb0*/  FFMA R34, R39, UR26, R22 ;  /* 0x0000001a27227c23 */ /* 0x008fe40008000016 */
[----:B------:R-:W1:Y:S01]  /*41fc0*/  @!P5 LDC.64 R22, c[0x0][0x5c0] ;  /* 0x00017000ff16db82 */ /* 0x000e620000000a00 */
[----:B------:R-:W-:Y:S01]  /*41fd0*/  LOP3.LUT R11, R11, 0xffffff7f, RZ, 0xc0, !PT ;  /* 0xffffff7f0b0b7812 */ /* 0x000fe200078ec0ff */
[----:B------:R-:W3:Y:S01]  /*41fe0*/  LDL.LU R39, [R1+0x820] ;  /* 0x0008200001277983 */ /* 0x000ee20000300800 */
[----:B-1----:R-:W-:-:S04]  /*41ff0*/  @!P5 IADD3 R236, P3, P4, R24, R22, R3 ;  /* 0x0000001618ecd210 */ /* 0x002fc80007c7e003 */
[----:B------:R-:W-:Y:S02]  /*42000*/  @!P5 IADD3.X R237, R29, R23, R4, P3, P4 ;  /* 0x000000171dedd210 */ /* 0x000fe40001fe8404 */
[----:B------:R-:W-:-:S13]  /*42010*/  ISETP.LT.OR P5, PT, R28, 0x119, !P0 ;  /* 0x000001191c00780c */ /* 0x000fda00047a1670 */
[----:B------:R-:W0:Y:S01]  /*42020*/  @!P5 LDC.64 R22, c[0x0][0x5c0] ;  /* 0x00017000ff16db82 */ /* 0x000e220000000a00 */
[----:B------:R-:W-:-:S05]  /*42030*/  F2FP.SATFINITE.E4M3.F32.PACK_AB_MERGE_C R34, RZ, R34, RZ ;  /* 0x00000022ff22723e */ /* 0x000fca00048070ff */
[----:B------:R1:W-:Y:S01]  /*42040*/  @!P6 STG.E.U8 desc[UR30][R122.64+0x88], R34 ;  /* 0x000088227a00e986 */ /* 0x0003e2000c10111e */
[----:B0-----:R-:W-:Y:S02]  /*42050*/  @!P5 IADD3 R36, P3, P4, R24, R22, R3 ;  /* 0x000000161824d210 */ /* 0x001fe40007c7e003 */
[----:B------:R-:W-:-:S06]  /*42060*/  PRMT R22, RZ, 0x7610, R22 ;  /* 0x00007610ff167816 */ /* 0x000fcc0000000016 */
[----:B------:R-:W4:Y:S01]  /*42070*/  @!P2 LDG.E.U8 R22, desc[UR30][R18.64+0x89] ;  /* 0x0000891e1216a981 */ /* 0x000f22000c1e1100 */
[----:B------:R-:W-:Y:S02]  /*42080*/  @!P5 IADD3.X R37, R29, R23, R4, P3, P4 ;  /* 0x000000171d25d210 */ /* 0x000fe40001fe8404 */
[----:B------:R-:W-:Y:S02]  /*42090*/  ISETP.LT.OR P4, PT, R28, 0x89, !P1 ;  /* 0x000000891c00780c */ /* 0x000fe40004f81670 */
[----:B------:R-:W-:Y:S01]  /*420a0*/  @P5 LOP3.LUT R11, R11, 0x80, RZ, 0xfc, !PT ;  /* 0x000000800b0b5812 */ /* 0x000fe200078efcff */
[----:B------:R-:W-:Y:S10]  /*420b0*/  @!P5 STL.64 [R1+0x28], R36 ;  /* 0x000028240100d387 */ /* 0x000ff40000100a00 */
[----:B-1----:R-:W-:-:S04]  /*420c0*/  @!P4 IADD3 R34, P3, P5, R3, R24, R7 ;  /* 0x000000180322c210 */ /* 0x002fc80007d7e007 */
[----:B------:R-:W-:Y:S02]  /*420d0*/  @!P4 IADD3.X R35, R4, R29, R6, P3, P5 ;  /* 0x0000001d0423c210 */ /* 0x000fe40001fea406 */
[----:B----4-:R-:W-:-:S04]  /*420e0*/  LOP3.LUT R22, R22, 0xff, RZ, 0xc0, !PT ;  /* 0x000000ff16167812 */ /* 0x010fc800078ec0ff */
[----:B------:R-:W-:-:S05]  /*420f0*/  F2FP.F16.E4M3.UNPACK_B R22, R22 ;  /* 0x00000016ff16723e */ /* 0x000fca00020006ff */
[----:B------:R-:W-:-:S05]  /*42100*/  HADD2.F32 R22, -RZ, R22.H0_H0 ;  /* 0x20000016ff167230 */ /* 0x000fca0000004100 */
[----:B------:R-:W-:-:S04]  /*42110*/  FMUL R22, R22, UR25 ;  /* 0x0000001916167c20 */ /* 0x000fc80008400000 */
[----:B--2---:R-:W-:Y:S02]  /*42120*/  FFMA R22, R13, UR26, R22 ;  /* 0x0000001a0d167c23 */ /* 0x004fe40008000016 */
[----:B------:R-:W2:Y:S03]  /*42130*/  LDL.LU R13, [R1+0x824] ;  /* 0x00082400010d7983 */ /* 0x000ea60000300800 */
        /* <DEDUP_REMOVED lines=15> */
[----:B---3--:R-:W-:Y:S02]  /*42230*/  FFMA R34, R39, UR26, R34 ;  /* 0x0000001a27227c23 */ /* 0x008fe40008000022 */
[----:B------:R-:W3:Y:S03]  /*42240*/  LDL.LU R39, [R1+0x828] ;  /* 0x0008280001277983 */ /* 0x000ee60000300800 */
        /* <DEDUP_REMOVED lines=25> */
[----:B------:R-:W-:Y:S02]  /*423e0*/  @!P5 IADD3.X R37, R29, R23, R4, P3, P4 ;  /* 0x000000171d25d210 */ /* 0x000fe40001fe8404 */
[----:B------:R-:W-:Y:S01]  /*423f0*/  LOP3.LUT R11, R11, 0xfffffffb, RZ, 0xc0, !PT ;  /* 0xfffffffb0b0b7812 */ /* 0x000fe200078ec0ff */
[----:B------:R-:W-:Y:S03]  /*42400*/  @!P2 STL.64 [R1+0x10], R40 ;  /* 0x000010280100a387 */ /* 0x000fe60000100a00 */
[----:B------:R-:W-:Y:S01]  /*42410*/  @P5 LOP3.LUT R11, R11, 0x4, RZ, 0xfc, !PT ;  /* 0x000000040b0b5812 */ /* 0x000fe200078efcff */
[----:B------:R-:W4:Y:S04]  /*42420*/  LDL.LU R13, [R1+0x82c] ;  /* 0x00082c00010d7983 */ /* 0x000f280000300800 */
[----:B------:R0:W-:Y:S01]  /*42430*/  @!P5 STL.64 [R1+0x20], R36 ;  /* 0x000020240100d387 */ /* 0x0001e20000100a00 */
[----:B------:R-:W-:-:S02]  /*42440*/  ISETP.LT.OR P5, PT, R28, 0x122, !P0 ;  /* 0x000001221c00780c */ /* 0x000fc400047a1670 */
        /* <DEDUP_REMOVED lines=8> */
[----:B------:R-:W0:Y:S01]  /*424d0*/  @!P5 LDC.64 R22, c[0x0][0x5c0] ;  /* 0x00017000ff16db82 */ /* 0x000e220000000a00 */
[----:B------:R-:W2:Y:S01]  /*424e0*/  LDL.LU R39, [R1+0x830] ;  /* 0x0008300001277983 */ /* 0x000ea20000300800 */
[----:B0-----:R-:W-:-:S04]  /*424f0*/  @!P5 IADD3 R36, P3, P4, R24, R22, R3 ;  /* 0x000000161824d210 */ /* 0x001fc80007c7e003 */
[----:B------:R-:W-:-:S05]  /*42500*/  @!P5 IADD3.X R37, R29, R23, R4, P3, P4 ;  /* 0x000000171d25d210 */ /* 0x000fca0001fe8404 */
[----:B------:R0:W-:Y:S01]  /*42510*/  @!P5 STL.64 [R1+0x18], R36 ;  /* 0x000018240100d387 */ /* 0x0001e20000100a00 */
        /* <DEDUP_REMOVED lines=18> */
[----:B----4-:R-:W-:Y:S02]  /*42640*/  FFMA R22, R13, UR26, R22 ;  /* 0x0000001a0d167c23 */ /* 0x010fe40008000016 */
        /* <DEDUP_REMOVED lines=34> */
[----:B---3--:R-:W-:Y:S01]  /*42870*/  FFMA R22, R13, UR26, R22 ;  /* 0x0000001a0d167c23 */ /* 0x008fe20008000016 */
[----:B------:R-:W-:Y:S01]  /*42880*/  LOP3.LUT R10, R10, 0x7fffffff, RZ, 0xc0, !PT ;  /* 0x7fffffff0a0a7812 */ /* 0x000fe200078ec0ff */
[----:B------:R-:W3:Y:S03]  /*42890*/  LDL.LU R13, [R1+0x83c] ;  /* 0x00083c00010d7983 */ /* 0x000ee60000300800 */
        /* <DEDUP_REMOVED lines=9> */
[----:B------:R0:W-:Y:S01]  /*42930*/  @!P5 STL.64 [R1+0x38], R36 ;  /* 0x000038240100d387 */ /* 0x0001e20000100a00 */
        /* <DEDUP_REMOVED lines=9> */
[----:B--2---:R-:W-:Y:S02]  /*429d0*/  FFMA R34, R39, UR26, R22 ;  /* 0x0000001a27227c23 */ /* 0x004fe40008000016 */
        /* <DEDUP_REMOVED lines=14> */
[----:B------:R-:W-:Y:S01]  /*42ac0*/  LOP3.LUT R10, R10, 0xdfffffff, RZ, 0xc0, !PT ;  /* 0xdfffffff0a0a7812 */ /* 0x000fe200078ec0ff */
[----:B------:R-:W-:Y:S03]  /*42ad0*/  @!P5 STL.64 [R1+0x60], R36 ;  /* 0x000060240100d387 */ /* 0x000fe60000100a00 */
[----:B------:R-:W-:-:S07]  /*42ae0*/  @P5 LOP3.LUT R10, R10, 0x20000000, RZ, 0xfc, !PT ;  /* 0x200000000a0a5812 */ /* 0x000fce00078efcff */
[----:B-1----:R-:W-:-:S04]  /*42af0*/  @!P4 IADD3 R34, P3, P5, R3, R24, R7 ;  /* 0x000000180322c210 */ /* 0x002fc80007d7e007 */
        /* <DEDUP_REMOVED lines=40> */
[----:B---3--:R-:W-:-:S05]  /*42d80*/  FFMA R22, R13, UR26, R22 ;  /* 0x0000001a0d167c23 */ /* 0x008fca0008000016 */
[----:B------:R-:W-:-:S05]  /*42d90*/  F2FP.SATFINITE.E4M3.F32.PACK_AB_MERGE_C R22, RZ, R22, RZ ;  /* 0x00000016ff16723e */ /* 0x000fca00048070ff */
[----:B------:R0:W-:Y:S02]  /*42da0*/  @!P3 STG.E.U8 desc[UR30][R34.64+0x99], R22 ;  /* 0x000099162200b986 */ /* 0x0001e4000c10111e */
[----:B0-----:R-:W0:Y:S02]  /*42db0*/  @!P5 LDC.64 R22, c[0x0][0x5c0] ;  /* 0x00017000ff16db82 */ /* 0x001e240000000a00 */
[----:B0-----:R-:W-:Y:S02]  /*42dc0*/  @!P5 IADD3 R36, P3, P4, R24, R22, R3 ;  /* 0x000000161824d210 */ /* 0x001fe40007c7e003 */
[----:B------:R-:W-:-:S06]  /*42dd0*/  PRMT R22, RZ, 0x7610, R22 ;  /* 0x00007610ff167816 */ /* 0x000fcc0000000016 */
[----:B------:R-:W3:Y:S01]  /*42de0*/  @!P6 LDG.E.U8 R22, desc[UR30][R18.64+0xa0] ;  /* 0x0000a01e1216e981 */ /* 0x000ee2000c1e1100 */
        /* <DEDUP_REMOVED lines=301> */
[----:B--2---:R-:W-:Y:S01]  /*440c0*/  FFMA R34, R39, UR26, R34 ;  /* 0x0000001a27227c23 */ /* 0x004fe20008000022 */
[----:B------:R-:W-:Y:S01]  /*440d0*/  LOP3.LUT P6, RZ, R2, 0x40000, RZ, 0xc0, !PT ;  /* 0x0004000002ff7812 */ /* 0x000fe200078cc0ff */
        /* <DEDUP_REMOVED lines=8> */
[----:B-1----:R-:W-:-:S05]  /*44160*/  @!P4 IADD3 R34, P0, R36, R34, RZ ;  /* 0x000000222422c210 */ /* 0x002fca0007f1e0ff */
[----:B------:R-:W-:Y:S01]  /*44170*/  @!P4 IMAD.X R35, R37, 0x1, R35, P0 ;  /* 0x000000012523c824 */ /* 0x000fe200000e0623 */
[----:B------:R-:W-:Y:S02]  /*44180*/  @!P2 IADD3.X R41, R29, R23, R4, P3, P5 ;  /* 0x000000171d29a210 */ /* 0x000fe40001fea404 */
[----:B----4-:R-:W-:-:S04]  /*44190*/  LOP3.LUT R22, R22, 0xff, RZ, 0xc0, !PT ;  /* 0x000000ff16167812 */ /* 0x010fc800078ec0ff */
[----:B------:R-:W-:-:S05]  /*441a0*/  F2FP.F16.E4M3.UNPACK_B R22, R22 ;  /* 0x00000016ff16723e */ /* 0x000fca00020006ff */
[----:B------:R-:W-:-:S05]  /*441b0*/  HADD2.F32 R22, -RZ, R22.H0_H0 ;  /* 0x20000016ff167230 */ /* 0x000fca0000004100 */
[----:B------:R-:W-:-:S04]  /*441c0*/  FMUL R22, R22, UR25 ;  /* 0x0000001916167c20 */ /* 0x000fc80008400000 */
[----:B---3--:R-:W-:-:S05]  /*441d0*/  FFMA R22, R13, UR26, R22 ;  /* 0x0000001a0d167c23 */ /* 0x008fca0008000016 */
        /* <DEDUP_REMOVED lines=10> */
[----:B------:R-:W3:Y:S01]  /*44280*/  @!P6 LDG.E.U8 R34, desc[UR30][R22.64] ;  /* 0x0000001e1622e981 */ /* 0x000ee2000c1e1100 */
[----:B------:R-:W-:-:S03]  /*44290*/  LOP3.LUT R10, R10, 0xffffffef, RZ, 0xc0, !PT ;  /* 0xffffffef0a0a7812 */ /* 0x000fc600078ec0ff */
[----:B------:R-:W-:Y:S01]  /*442a0*/  @!P2 STL.64 [R1+0xc0], R40 ;  /* 0x0000c0280100a387 */ /* 0x000fe20000100a00 */
[----:B------:R-:W-:Y:S02]  /*442b0*/  @P2 LOP3.LUT R10, R10, 0x10, RZ, 0xfc, !PT ;  /* 0x000000100a0a2812 */ /* 0x000fe400078efcff */
[----:B------:R-:W-:-:S04]  /*442c0*/  ISETP.GE.AND P2, PT, R15, 0x81, PT ;  /* 0x000000810f00780c */ /* 0x000fc80003f46270 */
[C---:B------:R-:W-:Y:S02]  /*442d0*/  ISETP.LT.OR P5, PT, R28.reuse, 0xc1, !P2 ;  /* 0x000000c11c00780c */ /* 0x040fe400057a1670 */
[----:B------:R-:W-:Y:S01]  /*442e0*/  ISETP.LT.OR P4, PT, R28, 0xc2, !P2 ;  /* 0x000000c21c00780c */ /* 0x000fe20005781670 */
[----:B------:R0:W-:Y:S01]  /*442f0*/  STL.64 [R1+0xed0], R20 ;  /* 0x000ed01401007387 */ /* 0x0001e20000100a00 */
[----:B------:R-:W-:-:S03]  /*44300*/  LOP3.LUT R14, R14, 0x7fffffff, RZ, 0xc0, !PT ;  /* 0x7fffffff0e0e7812 */ /* 0x000fc600078ec0ff */
[----:B------:R-:W4:Y:S01]  /*44310*/  LDL.LU R13, [R1+0x88c] ;  /* 0x00088c00010d7983 */ /* 0x000f220000300800 */
        /* <DEDUP_REMOVED lines=10> */
[----:B------:R-:W0:Y:S01]  /*443c0*/  @!P4 LDC.64 R34, c[0x0][0x5c0] ;  /* 0x00017000ff22cb82 */ /* 0x000e220000000a00 */
[----:B------:R-:W-:-:S05]  /*443d0*/  F2FP.SATFINITE.E4M3.F32.PACK_AB_MERGE_C R36, RZ, R36, RZ ;  /* 0x00000024ff24723e */ /* 0x000fca00048070ff */
[----:B------:R0:W-:Y:S02]  /*443e0*/  @!P6 STG.E.U8 desc[UR30][R138.64], R36 ;  /* 0x000000248a00e986 */ /* 0x0001e4000c10111e */
[----:B0-----:R-:W-:Y:S02]  /*443f0*/  @!P4 IADD3 R138, P0, P3, R24, R34, R7 ;  /* 0x00000022188ac210 */ /* 0x001fe40007b1e007 */
[----:B------:R-:W-:-:S06]  /*44400*/  PRMT R34, RZ, 0x7610, R34 ;  /* 0x00007610ff227816 */ /* 0x000fcc0000000022 */
[----:B------:R-:W2:Y:S01]  /*44410*/  @!P1 LDG.E.U8 R34, desc[UR30][R22.64+0x1] ;  /* 0x0000011e16229981 */ /* 0x000ea2000c1e1100 */
[----:B------:R-:W-:Y:S02]  /*44420*/  @!P4 IADD3.X R139, R29, R35, R6, P0, P3 ;  /* 0x000000231d8bc210 */ /* 0x000fe400007e6406 */
[----:B------:R-:W-:-:S04]  /*44430*/  LOP3.LUT R10, R10, 0xfffffff7, RZ, 0xc0, !PT ;  /* 0xfffffff70a0a7812 */ /* 0x000fc800078ec0ff */
[----:B------:R-:W-:-:S04]  /*44440*/  @P5 LOP3.LUT R10, R10, 0x8, RZ, 0xfc, !PT ;  /* 0x000000080a0a5812 */ /* 0x000fc800078efcff */
[----:B------:R-:W-:-:S04]  /*44450*/  LOP3.LUT R10, R10, 0xfffffffb, RZ, 0xc0, !PT ;  /* 0xfffffffb0a0a7812 */ /* 0x000fc800078ec0ff */
[----:B------:R-:W-:-:S04]  /*44460*/  @P4 LOP3.LUT R10, R10, 0x4, RZ, 0xfc, !PT ;  /* 0x000000040a0a4812 */ /* 0x000fc800078efcff */
[----:B------:R-:W-:Y:S02]  /*44470*/  LOP3.LUT R10, R10, 0xfffffffd, RZ, 0xc0, !PT ;  /* 0xfffffffd0a0a7812 */ /* 0x000fe400078ec0ff */
[----:B--2---:R-:W-:-:S04]  /*44480*/  LOP3.LUT R34, R34, 0xff, RZ, 0xc0, !PT ;  /* 0x000000ff22227812 */ /* 0x004fc800078ec0ff */
[----:B------:R-:W-:-:S05]  /*44490*/  F2FP.F16.E4M3.UNPACK_B R34, R34 ;  /* 0x00000022ff22723e */ /* 0x000fca00020006ff */
[----:B------:R-:W-:-:S05]  /*444a0*/  HADD2.F32 R34, -RZ, R34.H0_H0 ;  /* 0x20000022ff227230 */ /* 0x000fca0000004100 */
[----:B------:R-:W-:-:S04]  /*444b0*/  FMUL R34, R34, UR25 ;  /* 0x0000001922227c20 */ /* 0x000fc80008400000 */
[----:B----4-:R-:W-:Y:S02]  /*444c0*/  FFMA R34, R13, UR26, R34 ;  /* 0x0000001a0d227c23 */ /* 0x010fe40008000022 */
[----:B------:R-:W2:Y:S03]  /*444d0*/  LDL.LU R13, [R1+0x890] ;  /* 0x00089000010d7983 */ /* 0x000ea60000300800 */
[----:B------:R-:W-:-:S05]  /*444e0*/  F2FP.SATFINITE.E4M3.F32.PACK_AB_MERGE_C R34, RZ, R34, RZ ;  /* 0x00000022ff22723e */ /* 0x000fca00048070ff */
[----:B------:R0:W-:Y:S01]  /*444f0*/  @!P1 STG.E.U8 desc[UR30][R84.64+0x1], R34 ;  /* 0x0000012254009986 */ /* 0x0001e2000c10111e */
[----:B------:R-:W-:-:S13]  /*44500*/  ISETP.LT.OR P1, PT, R28, 0xc9, !P2 ;  /* 0x000000c91c00780c */ /* 0x000fda0005721670 */
[----:B0-----:R-:W0:Y:S01]  /*44510*/  @!P1 LDC.64 R34, c[0x0][0x5c0] ;  /* 0x00017000ff229b82 */ /* 0x001e220000000a00 */
[----:B------:R-:W-:Y:S02]  /*44520*/  @P1 LOP3.LUT R10, R10, 0x2, RZ, 0xfc, !PT ;  /* 0x000000020a0a1812 */ /* 0x000fe400078efcff */
[----:B0-----:R-:W-:-:S04]  /*44530*/  @!P1 IADD3 R36, P0, P3, R24, R34, R7 ;  /* 0x0000002218249210 */ /* 0x001fc80007b1e007 */
[----:B------:R-:W-:-:S05]  /*44540*/  @!P1 IADD3.X R37, R29, R35, R6, P0, P3 ;  /* 0x000000231d259210 */ /* 0x000fca00007e6406 */
[----:B------:R0:W-:Y:S01]  /*44550*/  @!P1 STL.64 [R1+0xc8], R36 ;  /* 0x0000c82401009387 */ /* 0x0001e20000100a00 */
[----:B------:R-:W-:-:S13]  /*44560*/  ISETP.LT.OR P1, PT, R28, 0xca, !P2 ;  /* 0x000000ca1c00780c */ /* 0x000fda0005721670 */
[----:B------:R-:W0:Y:S02]  /*44570*/  @!P1 LDC.64 R34, c[0x0][0x5c0] ;  /* 0x00017000ff229b82 */ /* 0x000e240000000a00 */
[----:B0-----:R-:W-:-:S04]  /*44580*/  @!P1 IADD3 R36, P0, P3, R24, R34, R7 ;  /* 0x0000002218249210 */ /* 0x001fc80007b1e007 */
[----:B------:R-:W-:Y:S02]  /*44590*/  @!P1 IADD3.X R37, R29, R35, R6, P0, P3 ;  /* 0x000000231d259210 */ /* 0x000fe400007e6406 */
[----:B------:R-:W-:-:S05]  /*445a0*/  IADD3 R31, P0, R31, 0x108, RZ ;  /* 0x000001081f1f7810 */ /* 0x000fca0007f1e0ff */
[----:B------:R-:W-:Y:S01]  /*445b0*/  IMAD.X R34, RZ, RZ, R27, P0 ;  /* 0x000000ffff227224 */ /* 0x000fe200000e061b */
[----:B------:R-:W-:Y:S01]  /*445c0*/  ISETP.GE.AND P0, PT, R15, 0x109, PT ;  /* 0x000001090f00780c */ /* 0x000fe20003f06270 */
[----:B------:R-:W3:Y:S03]  /*445d0*/  LDL.LU.64 R26, [R1+0xed8] ;  /* 0x000ed800011a7983 */ /* 0x000ee60000300a00 */
[----:B------:R-:W-:Y:S01]  /*445e0*/  ISETP.LT.OR P4, PT, R28, 0x1, !P0 ;  /* 0x000000011c00780c */ /* 0x000fe20004781670 */
[----:B------:R0:W-:Y:S01]  /*445f0*/  @!P1 STL.64 [R1+0xd8], R36 ;  /* 0x0000d82401009387 */ /* 0x0001e20000100a00 */
[----:B------:R-:W-:Y:S02]  /*44600*/  IMAD R34, R34, UR10, RZ ;  /* 0x0000000a22227c24 */ /* 0x000fe4000f8e02ff */
[C---:B------:R-:W-:Y:S01]  /*44610*/  IMAD.WIDE.U32 R32, R31.reuse, UR10, R32 ;  /* 0x0000000a1f207c25 */ /* 0x040fe2000f8e0020 */
[----:B------:R-:W4:Y:S03]  /*44620*/  LDL.LU R43, [R1+0x894] ;  /* 0x00089400012b7983 */ /* 0x000f260000300800 */
[----:B------:R-:W-:-:S05]  /*44630*/  IMAD R31, R31, UR11, R34 ;  /* 0x0000000b1f1f7c24 */ /* 0x000fca000f8e0222 */
[----:B0-----:R-:W-:Y:S01]  /*44640*/  @!P4 IADD3 R36, P3, P5, R3, R24, R9 ;  /* 0x000000180324c210 */ /* 0x001fe20007d7e009 */
[----:B------:R-:W0:Y:S03]  /*44650*/  @!P4 LDC.64 R34, c[0x0][0x5c0] ;  /* 0x00017000ff22cb82 */ /* 0x000e260000000a00 */
[----:B------:R-:W-:Y:S02]  /*44660*/  @!P4 IADD3.X R37, R4, R29, R8, P3, P5 ;  /* 0x0000001d0425c210 */ /* 0x000fe40001fea408 */
[----:B------:R-:W-:-:S04]  /*44670*/  IADD3 R32, P3, R32, UR12, RZ ;  /* 0x0000000c20207c10 */ /* 0x000fc8000ff7e0ff */
[--C-:B------:R-:W-:Y:S02]  /*44680*/  IADD3.X R33, R33, UR13, R31.reuse, P3, !PT ;  /* 0x0000000d21217c10 */ /* 0x100fe40009ffe41f */
[----:B------:R-:W-:-:S06]  /*44690*/  PRMT R31, RZ, 0x7610, R31 ;  /* 0x00007610ff1f7816 */ /* 0x000fcc000000001f */
[----:B------:R-:W2:Y:S01]  /*446a0*/  @!P4 LDG.E.U8 R31, desc[UR30][R32.64] ;  /* 0x0000001e201fc981 */ /* 0x000ea2000c1e1100 */
[----:B0-----:R-:W-:-:S05]  /*446b0*/  @!P4 IADD3 R34, P3, R36, R34, RZ ;  /* 0x000000222422c210 */ /* 0x001fca0007f7e0ff */
[----:B------:R-:W-:Y:S01]  /*446c0*/  @!P4 IMAD.X R35, R37, 0x1, R35, P3 ;  /* 0x000000012523c824 */ /* 0x000fe200018e0623 */
[----:B------:R-:W-:Y:S02]  /*446d0*/  ISETP.LT.OR P3, PT, R28, 0x2, !P0 ;  /* 0x000000021c00780c */ /* 0x000fe40004761670 */
[----:B------:R-:W-:Y:S02]  /*446e0*/  LOP3.LUT R10, R10, 0xfffffffe, RZ, 0xc0, !PT ;  /* 0xfffffffe0a0a7812 */ /* 0x000fe400078ec0ff */
[----:B--2---:R-:W-:-:S09]  /*446f0*/  LOP3.LUT R31, R31, 0xff, RZ, 0xc0, !PT ;  /* 0x000000ff1f1f7812 */ /* 0x004fd200078ec0ff */
[----:B------:R-:W0:Y:S01]  /*44700*/  @!P3 LDC.64 R36, c[0x0][0x5c0] ;  /* 0x00017000ff24bb82 */ /* 0x000e220000000a00 */
[----:B------:R-:W-:-:S05]  /*44710*/  F2FP.F16.E4M3.UNPACK_B R31, R31 ;  /* 0x0000001fff1f723e */ /* 0x000fca00020006ff */
[----:B------:R-:W-:-:S05]  /*44720*/  HADD2.F32 R31, -RZ, R31.H0_H0 ;  /* 0x2000001fff1f7230 */ /* 0x000fca0000004100 */
[----:B------:R-:W-:-:S04]  /*44730*/  FMUL R31, R31, UR25 ;  /* 0x000000191f1f7c20 */ /* 0x000fc80008400000 */
[----:B------:R-:W-:Y:S01]  /*44740*/  FFMA R31, R13, UR26, R31 ;  /* 0x0000001a0d1f7c23 */ /* 0x000fe2000800001f */
[----:B------:R-:W-:Y:S01]  /*44750*/  @P1 LOP3.LUT R10, R10, 0x1, RZ, 0xfc, !PT ;  /* 0x000000010a0a1812 */ /* 0x000fe200078efcff */
[----:B------:R-:W2:Y:S03]  /*44760*/  LDL.LU R13, [R1+0x898] ;  /* 0x00089800010d7983 */ /* 0x000ea60000300800 */
[----:B------:R-:W-:-:S05]  /*44770*/  F2FP.SATFINITE.E4M3.F32.PACK_AB_MERGE_C R31, RZ, R31, RZ ;  /* 0x0000001fff1f723e */ /* 0x000fca00048070ff */
[----:B------:R1:W-:Y:S02]  /*44780*/  @!P4 STG.E.U8 desc[UR30][R34.64], R31 ;  /* 0x0000001f2200c986 */ /* 0x0003e4000c10111e */
[----:B-1----:R-:W-:-:S06]  /*44790*/  PRMT R31, RZ, 0x7610, R31 ;  /* 0x00007610ff1f7816 */ /* 0x002fcc000000001f */
[----:B------:R-:W3:Y:S01]  /*447a0*/  @!P3 LDG.E.U8 R31, desc[UR30][R32.64+0x1] ;  /* 0x0000011e201fb981 */ /* 0x000ee2000c1e1100 */
[----:B------:R-:W-:-:S13]  /*447b0*/  ISETP.LT.OR P1, PT, R28, 0xd1, !P2 ;  /* 0x000000d11c00780c */ /* 0x000fda0005721670 */
[----:B------:R-:W1:Y:S01]  /*447c0*/  @!P1 LDC.64 R34, c[0x0][0x5c0] ;  /* 0x00017000ff229b82 */ /* 0x000e620000000a00 */
[----:B------:R-:W-:-:S04]  /*447d0*/  @!P3 IADD3 R38, P5, P6, R3, R24, R9 ;  /* 0x000000180326b210 */ /* 0x000fc80007ebe009 */
[----:B------:R-:W-:Y:S02]  /*447e0*/  @!P3 IADD3.X R39, R4, R29, R8, P5, P6 ;  /* 0x0000001d0427b210 */ /* 0x000fe40002fec408 */
[----:B0-----:R-:W-:-:S05]  /*447f0*/  @!P3 IADD3 R36, P4, R38, R36, RZ ;  /* 0x000000242624b210 */ /* 0x001fca0007f9e0ff */
[----:B------:R-:W-:Y:S01]  /*44800*/  @!P3 IMAD.X R37, R39, 0x1, R37, P4 ;  /* 0x000000012725b824 */ /* 0x000fe200020e0625 */
[----:B-1----:R-:W-:-:S04]  /*44810*/  @!P1 IADD3 R40, P5, P6, R24, R34, R7 ;  /* 0x0000002218289210 */ /* 0x002fc80007ebe007 */
[----:B------:R-:W-:Y:S02]  /*44820*/  @!P1 IADD3.X R41, R29, R35, R6, P5, P6 ;  /* 0x000000231d299210 */ /* 0x000fe40002fec406 */
[----:B------:R-:W-:Y:S02]  /*44830*/  LOP3.LUT P6, RZ, R2, 0x200000, RZ, 0xc0, !PT ;  /* 0x0020000002ff7812 */ /* 0x000fe400078cc0ff */
[----:B---3--:R-:W-:-:S04]  /*44840*/  LOP3.LUT R31, R31, 0xff, RZ, 0xc0, !PT ;  /* 0x000000ff1f1f7812 */ /* 0x008fc800078ec0ff */
[----:B------:R-:W-:-:S05]  /*44850*/  F2FP.F16.E4M3.UNPACK_B R31, R31 ;  /* 0x0000001fff1f723e */ /* 0x000fca00020006ff */
[----:B------:R-:W-:-:S05]  /*44860*/  HADD2.F32 R31, -RZ, R31.H0_H0 ;  /* 0x2000001fff1f7230 */ /* 0x000fca0000004100 */
[----:B------:R-:W-:-:S04]  /*44870*/  FMUL R31, R31, UR25 ;  /* 0x000000191f1f7c20 */ /* 0x000fc80008400000 */
[----:B----4-:R-:W-:-:S05]  /*44880*/  FFMA R31, R43, UR26, R31 ;  /* 0x0000001a2b1f7c23 */ /* 0x010fca000800001f */
[----:B------:R-:W-:-:S05]  /*44890*/  F2FP.SATFINITE.E4M3.F32.PACK_AB_MERGE_C R31, RZ, R31, RZ ;  /* 0x0000001fff1f723e */ /* 0x000fca00048070ff */
[----:B------:R0:W-:Y:S02]  /*448a0*/  @!P3 STG.E.U8 desc[UR30][R36.64+0x1], R31 ;  /* 0x0000011f2400b986 */ /* 0x0001e4000c10111e */
[----:B0-----:R-:W-:-:S06]  /*448b0*/  PRMT R31, RZ, 0x7610, R31 ;  /* 0x00007610ff1f7816 */ /* 0x001fcc000000001f */
[----:B------:R-:W3:Y:S01]  /*448c0*/  @!P6 LDG.E.U8 R31, desc[UR30][R22.64+0x8] ;  /* 0x0000081e161fe981 */ /* 0x000ee2000c1e1100 */
[----:B------:R-:W-:-:S03]  /*448d0*/  LOP3.LUT R5, R5, 0xdfffffff, RZ, 0xc0, !PT ;  /* 0xdfffffff05057812 */ /* 0x000fc600078ec0ff */
[----:B------:R-:W-:Y:S01]  /*448e0*/  @!P1 STL.64 [R1+0xe0], R40 ;  /* 0x0000e02801009387 */ /* 0x000fe20000100a00 */
[----:B------:R-:W-:Y:S02]  /*448f0*/  @P1 LOP3.LUT R5, R5, 0x20000000, RZ, 0xfc, !PT ;  /* 0x2000000005051812 */ /* 0x000fe400078efcff */
[----:B------:R-:W-:Y:S01]  /*44900*/  LOP3.LUT P1, RZ, R2, 0x20000, RZ, 0xc0, !PT ;  /* 0x0002000002ff7812 */ /* 0x000fe2000782c0ff */
[----:B------:R-:W4:Y:S01]  /*44910*/  LDL.LU R43, [R1+0x89c] ;  /* 0x00089c00012b7983 */ /* 0x000f220000300800 */
[----:B------:R-:W-:-:S13]  /*44920*/  ISETP.LT.OR P5, PT, R28, 0xd2, !P2 ;  /* 0x000000d21c00780c */ /* 0x000fda00057a1670 */
[----:B------:R-:W0:Y:S01]  /*44930*/  @!P5 LDC.64 R34, c[0x0][0x5c0] ;  /* 0x00017000ff22db82 */ /* 0x000e220000000a00 */
[----:B------:R-:W-:-:S04]  /*44940*/  LOP3.LUT R5, R5, 0xefffffff, RZ, 0xc0, !PT ;  /* 0xefffffff05057812 */ /* 0x000fc800078ec0ff */
[----:B------:R-:W-:Y:S02]  /*44950*/  @P5 LOP3.LUT R5, R5, 0x10000000, RZ, 0xfc, !PT ;  /* 0x1000000005055812 */ /* 0x000fe400078efcff */
[----:B0-----:R-:W-:-:S04]  /*44960*/  @!P5 IADD3 R38, P3, P4, R24, R34, R7 ;  /* 0x000000221826d210 */ /* 0x001fc80007c7e007 */
[----:B------:R-:W-:-:S05]  /*44970*/  @!P5 IADD3.X R39, R29, R35, R6, P3, P4 ;  /* 0x000000231d27d210 */ /* 0x000fca0001fe8406 */
[----:B------:R-:W-:Y:S01]  /*44980*/  @!P5 STL.64 [R1+0xd0], R38 ;  /* 0x0000d0260100d387 */ /* 0x000fe20000100a00 */
[----:B------:R-:W-:-:S13]  /*44990*/  ISETP.LT.OR P5, PT, R28, 0xd9, !P2 ;  /* 0x000000d91c00780c */ /* 0x000fda00057a1670 */
[----:B------:R-:W0:Y:S01]  /*449a0*/  @!P5 LDC.64 R34, c[0x0][0x5c0] ;  /* 0x00017000ff22db82 */ /* 0x000e220000000a00 */
[----:B---3--:R-:W-:-:S04]  /*449b0*/  LOP3.LUT R31, R31, 0xff, RZ, 0xc0, !PT ;  /* 0x000000ff1f1f7812 */ /* 0x008fc800078ec0ff */
[----:B------:R-:W-:-:S05]  /*449c0*/  F2FP.F16.E4M3.UNPACK_B R31, R31 ;  /* 0x0000001fff1f723e */ /* 0x000fca00020006ff */
[----:B------:R-:W-:-:S05]  /*449d0*/  HADD2.F32 R31, -RZ, R31.H0_H0 ;  /* 0x2000001fff1f7230 */ /* 0x000fca0000004100 */
[----:B------:R-:W-:-:S04]  /*449e0*/  FMUL R31, R31, UR25 ;  /* 0x000000191f1f7c20 */ /* 0x000fc80008400000 */
[----:B--2---:R-:W-:Y:S01]  /*449f0*/  FFMA R31, R13, UR26, R31 ;  /* 0x0000001a0d1f7c23 */ /* 0x004fe2000800001f */
[----:B0-----:R-:W-:Y:S01]  /*44a00*/  @!P5 IADD3 R36, P3, P4, R24, R34, R7 ;  /* 0x000000221824d210 */ /* 0x001fe20007c7e007 */
[----:B------:R-:W2:Y:S03]  /*44a10*/  LDL.LU R13, [R1+0x8a0] ;  /* 0x0008a000010d7983 */ /* 0x000ea60000300800 */
[----:B------:R-:W-:-:S05]  /*44a20*/  F2FP.SATFINITE.E4M3.F32.PACK_AB_MERGE_C R31, RZ, R31, RZ ;  /* 0x0000001fff1f723e */ /* 0x000fca00048070ff */
[----:B------:R0:W-:Y:S02]  /*44a30*/  @!P6 STG.E.U8 desc[UR30][R140.64+0x8], R31 ;  /* 0x0000081f8c00e986 */ /* 0x0001e4000c10111e */
[----:B0-----:R-:W-:-:S06]  /*44a40*/  PRMT R31, RZ, 0x7610, R31 ;  /* 0x00007610ff1f7816 */ /* 0x001fcc000000001f */
[----:B------:R-:W3:Y:S01]  /*44a50*/  @!P1 LDG.E.U8 R31, desc[UR30][R22.64+0x9] ;  /* 0x0000091e161f9981 */ /* 0x000ee2000c1e1100 */
[----:B------:R-:W-:Y:S02]  /*44a60*/  @!P5 IADD3.X R37, R29, R35, R6, P3, P4 ;  /* 0x000000231d25d210 */ /* 0x000fe40001fe8406 */
[----:B------:R-:W-:-:S03]  /*44a70*/  LOP3.LUT R5, R5, 0xf7ffffff, RZ, 0xc0, !PT ;  /* 0xf7ffffff05057812 */ /* 0x000fc600078ec0ff */
[----:B------:R0:W-:Y:S01]  /*44a80*/  @!P5 STL.64 [R1+0xf8], R36 ;  /* 0x0000f8240100d387 */ /* 0x0001e20000100a00 */
[----:B------:R-:W-:Y:S02]  /*44a90*/  @P5 LOP3.LUT R5, R5, 0x8000000, RZ, 0xfc, !PT ;  /* 0x0800000005055812 */ /* 0x000fe400078efcff */
[----:B------:R-:W-:-:S13]  /*44aa0*/  ISETP.LT.OR P5, PT, R28, 0xda, !P2 ;  /* 0x000000da1c00780c */ /* 0x000fda00057a1670 */
[----:B------:R-:W0:Y:S02]  /*44ab0*/  @!P5 LDC.64 R34, c[0x0][0x5c0] ;  /* 0x00017000ff22db82 */ /* 0x000e240000000a00 */
[----:B0-----:R-:W-:-:S04]  /*44ac0*/  @!P5 IADD3 R36, P3, P4, R24, R34, R7 ;  /* 0x000000221824d210 */ /* 0x001fc80007c7e007 */
[----:B------:R-:W-:Y:S02]  /*44ad0*/  @!P5 IADD3.X R37, R29, R35, R6, P3, P4 ;  /* 0x000000231d25d210 */ /* 0x000fe40001fe8406 */
[----:B------:R-:W-:-:S13]  /*44ae0*/  ISETP.LT.OR P4, PT, R28, 0x9, !P0 ;  /* 0x000000091c00780c */ /* 0x000fda0004781670 */
[----:B------:R-:W0:Y:S01]  /*44af0*/  @!P4 LDC.64 R34, c[0x0][0x5c0] ;  /* 0x00017000ff22cb82 */ /* 0x000e220000000a00 */
[----:B------:R-:W-:Y:S01]  /*44b00*/  LOP3.LUT R5, R5, 0xfbffffff, RZ, 0xc0, !PT ;  /* 0xfbffffff05057812 */ /* 0x000fe200078ec0ff */
[----:B------:R-:W-:Y:S03]  /*44b10*/  @!P5 STL.64 [R1+0x100], R36 ;  /* 0x000100240100d387 */ /* 0x000fe60000100a00 */
[----:B------:R-:W-:Y:S02]  /*44b20*/  @P5 LOP3.LUT R5, R5, 0x4000000, RZ, 0xfc, !PT ;  /* 0x0400000005055812 */ /* 0x000fe400078efcff */
        /* <DEDUP_REMOVED lines=8> */
[----:B-1----:R-:W-:-:S04]  /*44bb0*/  @!P4 IADD3 R31, P3, P5, R3, R24, R9 ;  /* 0x00000018031fc210 */ /* 0x002fc80007d7e009 */
[----:B------:R-:W-:Y:S02]  /*44bc0*/  @!P4 IADD3.X R36, R4, R29, R8, P3, P5 ;  /* 0x0000001d0424c210 */ /* 0x000fe40001fea408 */
[----:B0-----:R-:W-:Y:S02]  /*44bd0*/  @!P4 IADD3 R34, P3, R31, R34, RZ ;  /* 0x000000221f22c210 */ /* 0x001fe40007f7e0ff */
[----:B------:R-:W-:-:S06]  /*44be0*/  PRMT R31, RZ, 0x7610, R31 ;  /* 0x00007610ff1f7816 */ /* 0x000fcc000000001f */
[----:B------:R-:W4:Y:S01]  /*44bf0*/  @!P4 LDG.E.U8 R31, desc[UR30][R32.64+0x8] ;  /* 0x0000081e201fc981 */ /* 0x000f22000c1e1100 */
[----:B------:R-:W-:Y:S01]  /*44c00*/  @!P4 IMAD.X R35, R36, 0x1, R35, P3 ;  /* 0x000000012423c824 */ /* 0x000fe200018e0623 */
[C---:B------:R-:W-:Y:S02]  /*44c10*/  ISETP.LT.OR P3, PT, R28.reuse, 0xa, !P0 ;  /* 0x0000000a1c00780c */ /* 0x040fe40004761670 */
[----:B------:R-:W-:-:S11]  /*44c20*/  ISETP.LT.OR P1, PT, R28, 0xe1, !P2 ;  /* 0x000000e11c00780c */ /* 0x000fd60005721670 */
[----:B------:R-:W0:Y:S01]  /*44c30*/  @!P3 LDC.64 R36, c[0x0][0x5c0] ;  /* 0x00017000ff24bb82 */ /* 0x000e220000000a00 */
[----:B----4-:R-:W-:-:S04]  /*44c40*/  LOP3.LUT R31, R31, 0xff, RZ, 0xc0, !PT ;  /* 0x000000ff1f1f7812 */ /* 0x010fc800078ec0ff */
[----:B------:R-:W-:-:S05]  /*44c50*/  F2FP.F16.E4M3.UNPACK_B R31, R31 ;  /* 0x0000001fff1f723e */ /* 0x000fca00020006ff */
[----:B------:R-:W-:-:S05]  /*44c60*/  HADD2.F32 R31, -RZ, R31.H0_H0 ;  /* 0x2000001fff1f7230 */ /* 0x000fca0000004100 */
[----:B------:R-:W-:-:S04]  /*44c70*/  FMUL R31, R31, UR25 ;  /* 0x000000191f1f7c20 */ /* 0x000fc80008400000 */
[----:B--2---:R-:W-:Y:S01]  /*44c80*/  FFMA R31, R13, UR26, R31 ;  /* 0x0000001a0d1f7c23 */ /* 0x004fe2000800001f */
[----:B------:R-:W-:Y:S01]  /*44c90*/  @!P3 IADD3 R38, P5, P6, R3, R24, R9 ;  /* 0x000000180326b210 */ /* 0x000fe20007ebe009 */
[----:B------:R-:W2:Y:S03]  /*44ca0*/  LDL.LU R13, [R1+0x8a8] ;  /* 0x0008a800010d7983 */ /* 0x000ea60000300800 */
[----:B------:R-:W-:-:S05]  /*44cb0*/  F2FP.SATFINITE.E4M3.F32.PACK_AB_MERGE_C R31, RZ, R31, RZ ;  /* 0x0000001fff1f723e */ /* 0x000fca00048070ff */
[----:B------:R1:W-:Y:S02]  /*44cc0*/  @!P4 STG.E.U8 desc[UR30][R34.64+0x8], R31 ;  /* 0x0000081f2200c986 */ /* 0x0003e4000c10111e */
[----:B-1----:R-:W-:Y:S01]  /*44cd0*/  PRMT R31, RZ, 0x7610, R31 ;  /* 0x00007610ff1f7816 */ /* 0x002fe2000000001f */
[----:B------:R-:W1:Y:S05]  /*44ce0*/  @!P1 LDC.64 R34, c[0x0][0x5c0] ;  /* 0x00017000ff229b82 */ /* 0x000e6a0000000a00 */
[----:B------:R-:W4:Y:S01]  /*44cf0*/  @!P3 LDG.E.U8 R31, desc[UR30][R32.64+0x9] ;  /* 0x0000091e201fb981 */ /* 0x000f22000c1e1100 */
[----:B------:R-:W-:Y:S02]  /*44d00*/  @!P3 IADD3.X R39, R4, R29, R8, P5, P6 ;  /* 0x0000001d0427b210 */ /* 0x000fe40002fec408 */
[----:B0-----:R-:W-:-:S05]  /*44d10*/  @!P3 IADD3 R36, P4, R38, R36, RZ ;  /* 0x000000242624b210 */ /* 0x001fca0007f9e0ff */
[----:B------:R-:W-:Y:S01]  /*44d20*/  @!P3 IMAD.X R37, R39, 0x1, R37, P4 ;  /* 0x000000012725b824 */ /* 0x000fe200020e0625 */
[----:B-1----:R-:W-:-:S04]  /*44d30*/  @!P1 IADD3 R40, P5, P6, R24, R34, R7 ;  /* 0x0000002218289210 */ /* 0x002fc80007ebe007 */
[----:B------:R-:W-:Y:S02]  /*44d40*/  @!P1 IADD3.X R41, R29, R35, R6, P5, P6 ;  /* 0x000000231d299210 */ /* 0x000fe40002fec406 */
        /* <DEDUP_REMOVED lines=256> */
[----:B0-----:R-:W-:-:S06]  /*45d50*/  PRMT R31, RZ, 0x7610, R31 ;  /* 0x00007610ff1f7816 */ /* 0x001fcc000000001f */
[----:B------:R-:W4:Y:S01]  /*45d60*/  @!P6 LDG.E.U8 R31, desc[UR30][R22.64+0x28] ;  /* 0x0000281e161fe981 */ /* 0x000f22000c1e1100 */
[----:B------:R-:W-:Y:S02]  /*45d70*/  @P1 LOP3.LUT R5, R5, 0x2000, RZ, 0xfc, !PT ;  /* 0x0000200005051812 */ /* 0x000fe400078efcff */
[----:B------:R-:W-:Y:S02]  /*45d80*/  LOP3.LUT P1, RZ, R0, 0x800, RZ, 0xc0, !PT ;  /* 0x0000080000ff7812 */ /* 0x000fe4000782c0ff */
[----:B------:R-:W-:-:S13]  /*45d90*/  ISETP.LT.OR P5, PT, R28, 0x112, !P2 ;  /* 0x000001121c00780c */ /* 0x000fda00057a1670 */
[----:B------:R-:W0:Y:S01]  /*45da0*/  @!P5 LDC.64 R34, c[0x0][0x5c0] ;  /* 0x00017000ff22db82 */ /* 0x000e220000000a00 */
[----:B------:R-:W-:-:S04]  /*45db0*/  LOP3.LUT R5, R5, 0xffffefff, RZ, 0xc0, !PT ;  /* 0xffffefff05057812 */ /* 0x000fc800078ec0ff */
[----:B------:R-:W-:Y:S02]  /*45dc0*/  @P5 LOP3.LUT R5, R5, 0x1000, RZ, 0xfc, !PT ;  /* 0x0000100005055812 */ /* 0x000fe400078efcff */
[----:B0-----:R-:W-:-:S04]  /*45dd0*/  @!P5 IADD3 R144, P3, P4, R24, R34, R7 ;  /* 0x000000221890d210 */ /* 0x001fc80007c7e007 */
[----:B------:R-:W-:Y:S02]  /*45de0*/  @!P5 IADD3.X R145, R29, R35, R6, P3, P4 ;  /* 0x000000231d91d210 */ /* 0x000fe40001fe8406 */
[----:B------:R-:W-:-:S13]  /*45df0*/  ISETP.LT.OR P5, PT, R28, 0x119, !P2 ;  /* 0x000001191c00780c */ /* 0x000fda00057a1670 */
[----:B------:R-:W0:Y:S01]  /*45e00*/  @!P5 LDC.64 R34, c[0x0][0x5c0] ;  /* 0x00017000ff22db82 */ /* 0x000e220000000a00 */
        /* <DEDUP_REMOVED lines=9> */
[----:B-1----:R-:W-:-:S06]  /*45ea0*/  PRMT R31, RZ, 0x7610, R31 ;  /* 0x00007610ff1f7816 */ /* 0x002fcc000000001f */
[----:B------:R-:W4:Y:S01]  /*45eb0*/  @!P1 LDG.E.U8 R31, desc[UR30][R22.64+0x29] ;  /* 0x0000291e161f9981 */ /* 0x000f22000c1e1100 */
[----:B0-----:R-:W-:Y:S02]  /*45ec0*/  @!P5 IADD3 R142, P3, P4, R24, R34, R7 ;  /* 0x00000022188ed210 */ /* 0x001fe40007c7e007 */
[----:B------:R-:W-:Y:S02]  /*45ed0*/  @P5 LOP3.LUT R5, R5, 0x800, RZ, 0xfc, !PT ;  /* 0x0000080005055812 */ /* 0x000fe400078efcff */
[----:B------:R-:W-:Y:S02]  /*45ee0*/  @!P5 IADD3.X R143, R29, R35, R6, P3, P4 ;  /* 0x000000231d8fd210 */ /* 0x000fe40001fe8406 */
[----:B------:R-:W-:-:S13]  /*45ef0*/  ISETP.LT.OR P5, PT, R28, 0x11a, !P2 ;  /* 0x0000011a1c00780c */ /* 0x000fda00057a1670 */
[----:B------:R-:W0:Y:S02]  /*45f00*/  @!P5 LDC.64 R34, c[0x0][0x5c0] ;  /* 0x00017000ff22db82 */ /* 0x000e240000000a00 */
[----:B0-----:R-:W-:-:S04]  /*45f10*/  @!P5 IADD3 R140, P3, P4, R24, R34, R7 ;  /* 0x00000022188cd210 */ /* 0x001fc80007c7e007 */
[----:B------:R-:W-:Y:S02]  /*45f20*/  @!P5 IADD3.X R141, R29, R35, R6, P3, P4 ;  /* 0x000000231d8dd210 */ /* 0x000fe40001fe8406 */
[----:B------:R-:W-:-:S13]  /*45f30*/  ISETP.LT.OR P4, PT, R28, 0x29, !P0 ;  /* 0x000000291c00780c */ /* 0x000fda0004781670 */
[----:B------:R-:W0:Y:S01]  /*45f40*/  @!P4 LDC.64 R34, c[0x0][0x5c0] ;  /* 0x00017000ff22cb82 */ /* 0x000e220000000a00 */
[----:B------:R-:W-:-:S04]  /*45f50*/  LOP3.LUT R5, R5, 0xfffffbff, RZ, 0xc0, !PT ;  /* 0xfffffbff05057812 */ /* 0x000fc800078ec0ff */
[----:B------:R-:W-:Y:S02]  /*45f60*/  @P5 LOP3.LUT R5, R5, 0x400, RZ, 0xfc, !PT ;  /* 0x0000040005055812 */ /* 0x000fe400078efcff */
        /* <DEDUP_REMOVED lines=82> */
[----:B---3--:R-:W-:-:S05]  /*46490*/  FFMA R31, R43, UR26, R31 ;  /* 0x0000001a2b1f7c23 */ /* 0x008fca000800001f */
[----:B------:R-:W-:-:S05]  /*464a0*/  F2FP.SATFINITE.E4M3.F32.PACK_AB_MERGE_C R31, RZ, R31, RZ ;  /* 0x0000001fff1f723e */ /* 0x000fca00048070ff */
[----:B------:R1:W-:Y:S02]  /*464b0*/  @!P1 STG.E.U8 desc[UR30][R150.64+0x31], R31 ;  /* 0x0000311f96009986 */ /* 0x0003e4000c10111e */
[----:B-1----:R-:W-:-:S04]  /*464c0*/  @!P4 IADD3 R31, P3, P5, R3, R24, R9 ;  /* 0x00000018031fc210 */ /* 0x002fc80007d7e009 */
[----:B------:R-:W-:Y:S02]  /*464d0*/  @!P4 IADD3.X R36, R4, R29, R8, P3, P5 ;  /* 0x0000001d0424c210 */ /* 0x000fe40001fea408 */
[----:B0-----:R-:W-:Y:S02]  /*464e0*/  @!P4 IADD3 R34, P3, R31, R34, RZ ;  /* 0x000000221f22c210 */ /* 0x001fe40007f7e0ff */
[----:B------:R-:W-:-:S06]  /*464f0*/  PRMT R31, RZ, 0x7610, R31 ;  /* 0x00007610ff1f7816 */ /* 0x000fcc000000001f */
[----:B------:R-:W3:Y:S01]  /*46500*/  @!P4 LDG.E.U8 R31, desc[UR30][R32.64+0x30] ;  /* 0x0000301e201fc981 */ /* 0x000ee2000c1e1100 */
[----:B------:R-:W-:Y:S01]  /*46510*/  @!P4 IMAD.X R35, R36, 0x1, R35, P3 ;  /* 0x000000012423c824 */ /* 0x000fe200018e0623 */
[C---:B------:R-:W-:Y:S02]  /*46520*/  ISETP.LT.OR P3, PT, R28.reuse, 0x32, !P0 ;  /* 0x000000321c00780c */ /* 0x040fe40004761670 */
[----:B------:R-:W-:Y:S04]  /*46530*/  STL [R1+0xec8], R129 ;  /* 0x000ec88101007387 */ /* 0x000fe80000100800 */
[----:B------:R-:W4:Y:S01]  /*46540*/  LDL.LU R43, [R1+0x8f4] ;  /* 0x0008f400012b7983 */ /* 0x000f220000300800 */
[----:B------:R-:W-:-:S06]  /*46550*/  ISETP.LT.OR P1, PT, R28, 0x131, !P2 ;  /* 0x000001311c00780c */ /* 0x000fcc0005721670 */
[----:B------:R-:W0:Y:S01]  /*46560*/  @!P3 LDC.64 R36, c[0x0][0x5c0] ;  /* 0x00017000ff24bb82 */ /* 0x000e220000000a00 */
[----:B---3--:R-:W-:-:S04]  /*46570*/  LOP3.LUT R31, R31, 0xff, RZ, 0xc0, !PT ;  /* 0x000000ff1f1f7812 */ /* 0x008fc800078ec0ff */
        /* <DEDUP_REMOVED lines=10> */
[----:B------:R-:W3:Y:S01]  /*46620*/  @!P3 LDG.E.U8 R31, desc[UR30][R32.64+0x31] ;  /* 0x0000311e201fb981 */ /* 0x000ee2000c1e1100 */
        /* <DEDUP_REMOVED lines=15> */
[----:B------:R-:W-:-:S04]  /*46720*/  LOP3.LUT R5, R5, 0xffffffdf, RZ, 0xc0, !PT ;  /* 0xffffffdf05057812 */ /* 0x000fc800078ec0ff */
[----:B------:R-:W-:Y:S02]  /*46730*/  @P1 LOP3.LUT R5, R5, 0x20, RZ, 0xfc, !PT ;  /* 0x0000002005051812 */ /* 0x000fe400078efcff */
[----:B------:R-:W-:Y:S01]  /*46740*/  LOP3.LUT P1, RZ, R0, 0x8, RZ, 0xc0, !PT ;  /* 0x0000000800ff7812 */ /* 0x000fe2000782c0ff */
[----:B------:R-:W-:Y:S04]  /*46750*/  STL [R1+0xebc], R122 ;  /* 0x000ebc7a01007387 */ /* 0x000fe80000100800 */
[----:B------:R-:W-:Y:S04]  /*46760*/  STL [R1+0xeb8], R123 ;  /* 0x000eb87b01007387 */ /* 0x000fe80000100800 */
[----:B------:R-:W4:Y:S01]  /*46770*/  LDL.LU R43, [R1+0x8fc] ;  /* 0x0008fc00012b7983 */ /* 0x000f220000300800 */
[----:B------:R-:W-:-:S13]  /*46780*/  ISETP.LT.OR P5, PT, R28, 0x132, !P2 ;  /* 0x000001321c00780c */ /* 0x000fda00057a1670 */
[----:B------:R-:W0:Y:S01]  /*46790*/  @!P5 LDC.64 R34, c[0x0][0x5c0] ;  /* 0x00017000ff22db82 */ /* 0x000e220000000a00 */
[----:B------:R-:W-:-:S04]  /*467a0*/  LOP3.LUT R5, R5, 0xffffffef, RZ, 0xc0, !PT ;  /* 0xffffffef05057812 */ /* 0x000fc800078ec0ff */
[----:B------:R-:W-:Y:S02]  /*467b0*/  @P5 LOP3.LUT R5, R5, 0x10, RZ, 0xfc, !PT ;  /* 0x0000001005055812 */ /* 0x000fe400078efcff */
[----:B0-----:R-:W-:Y:S02]  /*467c0*/  @!P5 IADD3 R120, P3, P4, R24, R34, R7 ;  /* 0x000000221878d210 */ /* 0x001fe40007c7e007 */
[----:B---3--:R-:W-:-:S04]  /*467d0*/  LOP3.LUT R31, R31, 0xff, RZ, 0xc0, !PT ;  /* 0x000000ff1f1f7812 */ /* 0x008fc800078ec0ff */
[----:B------:R-:W-:-:S05]  /*467e0*/  F2FP.F16.E4M3.UNPACK_B R31, R31 ;  /* 0x0000001fff1f723e */ /* 0x000fca00020006ff */
[----:B------:R-:W-:-:S05]  /*467f0*/  HADD2.F32 R31, -RZ, R31.H0_H0 ;  /* 0x2000001fff1f7230 */ /* 0x000fca0000004100 */
[----:B------:R-:W-:-:S04]  /*46800*/  FMUL R31, R31, UR25 ;  /* 0x000000191f1f7c20 */ /* 0x000fc80008400000 */
[----:B--2---:R-:W-:-:S05]  /*46810*/  FFMA R31, R13, UR26, R31 ;  /* 0x0000001a0d1f7c23 */ /* 0x004fca000800001f */
[----:B------:R-:W-:-:S05]  /*46820*/  F2FP.SATFINITE.E4M3.F32.PACK_AB_MERGE_C R31, RZ, R31, RZ ;  /* 0x0000001fff1f723e */ /* 0x000fca00048070ff */
[----:B------:R0:W-:Y:S02]  /*46830*/  @!P6 STG.E.U8 desc[UR30][R90.64+0x38], R31 ;  /* 0x0000381f5a00e986 */ /* 0x0001e4000c10111e */
[----:B0-----:R-:W-:-:S06]  /*46840*/  PRMT R31, RZ, 0x7610, R31 ;  /* 0x00007610ff1f7816 */ /* 0x001fcc000000001f */
[----:B------:R-:W2:Y:S01]  /*46850*/  @!P1 LDG.E.U8 R31, desc[UR30][R22.64+0x39] ;  /* 0x0000391e161f9981 */ /* 0x000ea2000c1e1100 */
[----:B------:R-:W-:Y:S02]  /*46860*/  @!P5 IADD3.X R121, R29, R35, R6, P3, P4 ;  /* 0x000000231d79d210 */ /* 0x000fe40001fe8406 */
[----:B------:R-:W-:-:S13]  /*46870*/  ISETP.LT.OR P5, PT, R28, 0x139, !P2 ;  /* 0x000001391c00780c */ /* 0x000fda00057a1670 */
[----:B------:R-:W0:Y:S01]  /*46880*/  @!P5 LDC.64 R34, c[0x0][0x5c0] ;  /* 0x00017000ff22db82 */ /* 0x000e220000000a00 */
[----:B------:R-:W-:-:S04]  /*46890*/  LOP3.LUT R5, R5, 0xfffffff7, RZ, 0xc0, !PT ;  /* 0xfffffff705057812 */ /* 0x000fc800078ec0ff */
[----:B------:R-:W-:Y:S02]  /*468a0*/  @P5 LOP3.LUT R5, R5, 0x8, RZ, 0xfc, !PT ;  /* 0x0000000805055812 */ /* 0x000fe400078efcff */
[----:B0-----:R-:W-:-:S04]  /*468b0*/  @!P5 IADD3 R118, P3, P4, R24, R34, R7 ;  /* 0x000000221876d210 */ /* 0x001fc80007c7e007 */
        /* <DEDUP_REMOVED lines=8> */
[----:B------:R-:W-:Y:S01]  /*46940*/  @P5 LOP3.LUT R5, R5, 0x4, RZ, 0xfc, !PT ;  /* 0x0000000405055812 */ /* 0x000fe200078efcff */
[----:B------:R-:W-:Y:S04]  /*46950*/  STL [R1+0xec4], R120 ;  /* 0x000ec47801007387 */ /* 0x000fe80000100800 */
[----:B------:R-:W-:Y:S04]  /*46960*/  STL [R1+0xec0], R121 ;  /* 0x000ec07901007387 */ /* 0x000fe80000100800 */
[----:B------:R-:W3:Y:S01]  /*46970*/  LDL.LU R13, [R1+0x900] ;  /* 0x00090000010d7983 */ /* 0x000ee20000300800 */
[----:B--2---:R-:W-:-:S04]  /*46980*/  LOP3.LUT R31, R31, 0xff, RZ, 0xc0, !PT ;  /* 0x000000ff1f1f7812 */ /* 0x004fc800078ec0ff */
[----:B------:R-:W-:-:S05]  /*46990*/  F2FP.F16.E4M3.UNPACK_B R31, R31 ;  /* 0x0000001fff1f723e */ /* 0x000fca00020006ff */
[----:B------:R-:W-:-:S05]  /*469a0*/  HADD2.F32 R31, -RZ, R31.H0_H0 ;  /* 0x2000001fff1f7230 */ /* 0x000fca0000004100 */
[----:B------:R-:W-:-:S04]  /*469b0*/  FMUL R31, R31, UR25 ;  /* 0x000000191f1f7c20 */ /* 0x000fc80008400000 */
[----:B----4-:R-:W-:-:S05]  /*469c0*/  FFMA R31, R43, UR26, R31 ;  /* 0x0000001a2b1f7c23 */ /* 0x010fca000800001f */
[----:B------:R-:W-:-:S05]  /*469d0*/  F2FP.SATFINITE.E4M3.F32.PACK_AB_MERGE_C R31, RZ, R31, RZ ;  /* 0x0000001fff1f723e */ /* 0x000fca00048070ff */
[----:B------:R1:W-:Y:S02]  /*469e0*/  @!P1 STG.E.U8 desc[UR30][R44.64+0x39], R31 ;  /* 0x0000391f2c009986 */ /* 0x0003e4000c10111e */
[----:B-1----:R-:W-:-:S04]  /*469f0*/  @!P4 IADD3 R31, P3, P5, R3, R24, R9 ;  /* 0x00000018031fc210 */ /* 0x002fc80007d7e009 */
[----:B------:R-:W-:Y:S02]  /*46a00*/  @!P4 IADD3.X R36, R4, R29, R8, P3, P5 ;  /* 0x0000001d0424c210 */ /* 0x000fe40001fea408 */
[----:B0-----:R-:W-:Y:S02]  /*46a10*/  @!P4 IADD3 R34, P3, R31, R34, RZ ;  /* 0x000000221f22c210 */ /* 0x001fe40007f7e0ff */
[----:B------:R-:W-:-:S06]  /*46a20*/  PRMT R31, RZ, 0x7610, R31 ;  /* 0x00007610ff1f7816 */ /* 0x000fcc000000001f */
[----:B------:R-:W2:Y:S01]  /*46a30*/  @!P4 LDG.E.U8 R31, desc[UR30][R32.64+0x38] ;  /* 0x0000381e201fc981 */ /* 0x000ea2000c1e1100 */
[----:B------:R-:W-:Y:S01]  /*46a40*/  @!P4 IMAD.X R35, R36, 0x1, R35, P3 ;  /* 0x000000012423c824 */ /* 0x000fe200018e0623 */
[C---:B------:R-:W-:Y:S02]  /*46a50*/  ISETP.LT.OR P3, PT, R28.reuse, 0x3a, !P0 ;  /* 0x0000003a1c00780c */ /* 0x040fe40004761670 */
[----:B------:R-:W-:Y:S04]  /*46a60*/  STL [R1+0xeb0], R118 ;  /* 0x000eb07601007387 */ /* 0x000fe80000100800 */
[----:B------:R-:W-:Y:S04]  /*46a70*/  STL [R1+0xeac], R119 ;  /* 0x000eac7701007387 */ /* 0x000fe80000100800 */
[----:B------:R-:W-:Y:S01]  /*46a80*/  STL [R1+0xeb4], R117 ;  /* 0x000eb47501007387 */ /* 0x000fe20000100800 */
[----:B------:R-:W-:-:S02]  /*46a90*/  ISETP.LT.OR P1, PT, R28, 0x141, !P2 ;  /* 0x000001411c00780c */ /* 0x000fc40005721670 */
[----:B------:R-:W0:Y:S01]  /*46aa0*/  @!P3 LDC.64 R36, c[0x0][0x5c0] ;  /* 0x00017000ff24bb82 */ /* 0x000e220000000a00 */
[----:B------:R-:W4:Y:S01]  /*46ab0*/  LDL.LU R43, [R1+0x904] ;  /* 0x00090400012b7983 */ /* 0x000f220000300800 */
[----:B--2---:R-:W-:-:S04]  /*46ac0*/  LOP3.LUT R31, R31, 0xff, RZ, 0xc0, !PT ;  /* 0x000000ff1f1f7812 */ /* 0x004fc800078ec0ff */
[----:B------:R-:W-:-:S05]  /*46ad0*/  F2FP.F16.E4M3.UNPACK_B R31, R31 ;  /* 0x0000001fff1f723e */ /* 0x000fca00020006ff */
[----:B------:R-:W-:-:S05]  /*46ae0*/  HADD2.F32 R31, -RZ, R31.H0_H0 ;  /* 0x2000001fff1f7230 */ /* 0x000fca0000004100 */
[----:B------:R-:W-:-:S04]  /*46af0*/  FMUL R31, R31, UR25 ;  /* 0x000000191f1f7c20 */ /* 0x000fc80008400000 */
[----:B---3--:R-:W-:Y:S01]  /*46b00*/  FFMA R31, R13, UR26, R31 ;  /* 0x0000001a0d1f7c23 */ /* 0x008fe2000800001f */
        /* <DEDUP_REMOVED lines=17> */
[----:B----4-:R-:W-:Y:S01]  /*46c20*/  FFMA R31, R43, UR26, R31 ;  /* 0x0000001a2b1f7c23 */ /* 0x010fe2000800001f */
        /* <DEDUP_REMOVED lines=242> */
[----:B----4-:R-:W-:-:S04]  /*47b50*/  LOP3.LUT R31, R31, 0xff, RZ, 0xc0, !PT ;  /* 0x000000ff1f1f7812 */ /* 0x010fc800078ec0ff */
[----:B------:R-:W-:-:S05]  /*47b60*/  F2FP.F16.E4M3.UNPACK_B R31, R31 ;  /* 0x0000001fff1f723e */ /* 0x000fca00020006ff */
[----:B------:R-:W-:-:S05]  /*47b70*/  HADD2.F32 R31, -RZ, R31.H0_H0 ;  /* 0x2000001fff1f7230 */ /* 0x000fca0000004100 */
[----:B------:R-:W-:-:S04]  /*47b80*/  FMUL R31, R31, UR25 ;  /* 0x000000191f1f7c20 */ /* 0x000fc80008400000 */
[----:B--2---:R-:W-:Y:S01]  /*47b90*/  FFMA R31, R13, UR26, R31 ;  /* 0x0000001a0d1f7c23 */ /* 0x004fe2000800001f */
[----:B------:R-:W-:Y:S01]  /*47ba0*/  ISETP.LT.OR P5, PT, R28, 0x172, !P2 ;  /* 0x000001721c00780c */ /* 0x000fe200057a1670 */
[----:B------:R-:W2:Y:S03]  /*47bb0*/  LDL.LU R13, [R1+0x940] ;  /* 0x00094000010d7983 */ /* 0x000ea60000300800 */
[----:B------:R-:W-:-:S05]  /*47bc0*/  F2FP.SATFINITE.E4M3.F32.PACK_AB_MERGE_C R31, RZ, R31, RZ ;  /* 0x0000001fff1f723e */ /* 0x000fca00048070ff */
[----:B------:R0:W-:Y:S04]  /*47bd0*/  @!P6 STG.E.U8 desc[UR30][R96.64+0x58], R31 ;  /* 0x0000581f6000e986 */ /* 0x0001e8000c10111e */
[----:B------:R-:W1:Y:S01]  /*47be0*/  @!P5 LDC.64 R34, c[0x0][0x5c0] ;  /* 0x00017000ff22db82 */ /* 0x000e620000000a00 */
[----:B0-----:R-:W-:-:S06]  /*47bf0*/  PRMT R31, RZ, 0x7610, R31 ;  /* 0x00007610ff1f7816 */ /* 0x001fcc000000001f */
[----:B------:R-:W4:Y:S01]  /*47c00*/  @!P1 LDG.E.U8 R31, desc[UR30][R22.64+0x59] ;  /* 0x0000591e161f9981 */ /* 0x000f22000c1e1100 */
[----:B------:R-:W-:-:S04]  /*47c10*/  LOP3.LUT R2, R2, 0xffefffff, RZ, 0xc0, !PT ;  /* 0xffefffff02027812 */ /* 0x000fc800078ec0ff */
[----:B------:R-:W-:Y:S02]  /*47c20*/  @P5 LOP3.LUT R2, R2, 0x100000, RZ, 0xfc, !PT ;  /* 0x0010000002025812 */ /* 0x000fe400078efcff */
[----:B-1----:R-:W-:-:S04]  /*47c30*/  @!P5 IADD3 R74, P3, P4, R24, R34, R7 ;  /* 0x00000022184ad210 */ /* 0x002fc80007c7e007 */
[----:B------:R-:W-:Y:S02]  /*47c40*/  @!P5 IADD3.X R75, R29, R35, R6, P3, P4 ;  /* 0x000000231d4bd210 */ /* 0x000fe40001fe8406 */
[----:B------:R-:W-:Y:S02]  /*47c50*/  ISETP.LT.OR P5, PT, R28, 0x59, !P0 ;  /* 0x000000591c00780c */ /* 0x000fe400047a1670 */
[----:B----4-:R-:W-:-:S04]  /*47c60*/  LOP3.LUT R31, R31, 0xff, RZ, 0xc0, !PT ;  /* 0x000000ff1f1f7812 */ /* 0x010fc800078ec0ff */
[----:B------:R-:W-:-:S05]  /*47c70*/  F2FP.F16.E4M3.UNPACK_B R31, R31 ;  /* 0x0000001fff1f723e */ /* 0x000fca00020006ff */
[----:B------:R-:W-:-:S05]  /*47c80*/  HADD2.F32 R31, -RZ, R31.H0_H0 ;  /* 0x2000001fff1f7230 */ /* 0x000fca0000004100 */
[----:B------:R-:W-:-:S04]  /*47c90*/  FMUL R31, R31, UR25 ;  /* 0x000000191f1f7c20 */ /* 0x000fc80008400000 */
[----:B---3--:R-:W-:Y:S01]  /*47ca0*/  FFMA R31, R43, UR26, R31 ;  /* 0x0000001a2b1f7c23 */ /* 0x008fe2000800001f */
[----:B------:R-:W-:Y:S01]  /*47cb0*/  ISETP.LT.OR P2, PT, R28, 0x179, !P2 ;  /* 0x000001791c00780c */ /* 0x000fe20005741670 */
[----:B------:R-:W3:Y:S03]  /*47cc0*/  LDL.LU R43, [R1+0x944] ;  /* 0x00094400012b7983 */ /* 0x000ee60000300800 */
[----:B------:R-:W-:-:S05]  /*47cd0*/  F2FP.SATFINITE.E4M3.F32.PACK_AB_MERGE_C R31, RZ, R31, RZ ;  /* 0x0000001fff1f723e */ /* 0x000fca00048070ff */
[----:B------:R0:W-:Y:S04]  /*47ce0*/  @!P1 STG.E.U8 desc[UR30][R94.64+0x59], R31 ;  /* 0x0000591f5e009986 */ /* 0x0001e8000c10111e */
[----:B------:R-:W1:Y:S01]  /*47cf0*/  @!P2 LDC.64 R34, c[0x0][0x5c0] ;  /* 0x00017000ff22ab82 */ /* 0x000e620000000a00 */
[----:B0-----:R-:W-:-:S06]  /*47d00*/  PRMT R31, RZ, 0x7610, R31 ;  /* 0x00007610ff1f7816 */ /* 0x001fcc000000001f */
[----:B------:R-:W4:Y:S01]  /*47d10*/  @!P5 LDG.E.U8 R31, desc[UR30][R32.64+0x58] ;  /* 0x0000581e201fd981 */ /* 0x000f22000c1e1100 */
[----:B-1----:R-:W-:-:S04]  /*47d20*/  @!P2 IADD3 R72, P3, P4, R24, R34, R7 ;  /* 0x000000221848a210 */ /* 0x002fc80007c7e007 */
[----:B------:R-:W-:Y:S02]  /*47d30*/  @!P2 IADD3.X R73, R29, R35, R6, P3, P4 ;  /* 0x000000231d49a210 */ /* 0x000fe40001fe8406 */
[----:B------:R-:W0:Y:S01]  /*47d40*/  @!P5 LDC.64 R34, c[0x0][0x5c0] ;  /* 0x00017000ff22db82 */ /* 0x000e220000000a00 */
[----:B------:R-:W-:-:S04]  /*47d50*/  @!P5 IADD3 R36, P3, P4, R3, R24, R9 ;  /* 0x000000180324d210 */ /* 0x000fc80007c7e009 */
[----:B------:R-:W-:Y:S02]  /*47d60*/  @!P5 IADD3.X R37, R4, R29, R8, P3, P4 ;  /* 0x0000001d0425d210 */ /* 0x000fe40001fe8408 */
[----:B------:R-:W-:-:S13]  /*47d70*/  ISETP.LT.OR P3, PT, R28, 0x5a, !P0 ;  /* 0x0000005a1c00780c */ /* 0x000fda0004761670 */
[----:B------:R-:W-:-:S04]  /*47d80*/  @!P3 IADD3 R38, P4, P6, R3, R24, R9 ;  /* 0x000000180326b210 */ /* 0x000fc80007e9e009 */
[----:B------:R-:W-:Y:S02]  /*47d90*/  @!P3 IADD3.X R39, R4, R29, R8, P4, P6 ;  /* 0x0000001d0427b210 */ /* 0x000fe400027ec408 */
[----:B0-----:R-:W-:-:S05]  /*47da0*/  @!P5 IADD3 R34, P4, R36, R34, RZ ;  /* 0x000000222422d210 */ /* 0x001fca0007f9e0ff */
[----:B------:R-:W-:Y:S01]  /*47db0*/  @!P5 IMAD.X R35, R37, 0x1, R35, P4 ;  /* 0x000000012523d824 */ /* 0x000fe200020e0623 */
[----:B----4-:R-:W-:-:S04]  /*47dc0*/  LOP3.LUT R31, R31, 0xff, RZ, 0xc0, !PT ;  /* 0x000000ff1f1f7812 */ /* 0x010fc800078ec0ff */
[----:B------:R-:W-:-:S05]  /*47dd0*/  F2FP.F16.E4M3.UNPACK_B R31, R31 ;  /* 0x0000001fff1f723e */ /* 0x000fca00020006ff */
[----:B------:R-:W-:-:S05]  /*47de0*/  HADD2.F32 R31, -RZ, R31.H0_H0 ;  /* 0x2000001fff1f7230 */ /* 0x000fca0000004100 */
[----:B------:R-:W-:-:S04]  /*47df0*/  FMUL R31, R31, UR25 ;  /* 0x000000191f1f7c20 */ /* 0x000fc80008400000 */
[----:B--2---:R-:W-:Y:S01]  /*47e00*/  FFMA R31, R13, UR26, R31 ;  /* 0x0000001a0d1f7c23 */ /* 0x004fe2000800001f */
[----:B------:R-:W-:Y:S01]  /*47e10*/  ISETP.LT.OR P4, PT, R28, 0x61, !P0 ;  /* 0x000000611c00780c */ /* 0x000fe20004781670 */
[----:B------:R-:W2:Y:S03]  /*47e20*/  LDL.LU R13, [R1+0x948] ;  /* 0x00094800010d7983 */ /* 0x000ea60000300800 */
[----:B------:R-:W-:Y:S01]  /*47e30*/  F2FP.SATFINITE.E4M3.F32.PACK_AB_MERGE_C R31, RZ, R31, RZ ;  /* 0x0000001fff1f723e */ /* 0x000fe200048070ff */
[----:B------:R-:W4:Y:S04]  /*47e40*/  LDL.LU R69, [R1+0x94c] ;  /* 0x00094c0001457983 */ /* 0x000f280000300800 */
[----:B------:R0:W-:Y:S02]  /*47e50*/  @!P5 STG.E.U8 desc[UR30][R34.64+0x58], R31 ;  /* 0x0000581f2200d986 */ /* 0x0001e4000c10111e */
[----:B0-----:R-:W-:Y:S01]  /*47e60*/  PRMT R31, RZ, 0x7610, R31 ;  /* 0x00007610ff1f7816 */ /* 0x001fe2000000001f */
[----:B------:R-:W0:Y:S05]  /*47e70*/  @!P3 LDC.64 R34, c[0x0][0x5c0] ;  /* 0x00017000ff22bb82 */ /* 0x000e2a0000000a00 */
[----:B------:R-:W3:Y:S01]  /*47e80*/  @!P3 LDG.E.U8 R31, desc[UR30][R32.64+0x59] ;  /* 0x0000591e201fb981 */ /* 0x000ee2000c1e1100 */
[----:B------:R-:W-:-:S02]  /*47e90*/  @!P4 IADD3 R36, P1, P6, R3, R24, R9 ;  /* 0x000000180324c210 */ /* 0x000fc40007e3e009 */
[----:B------:R-:W-:Y:S02]  /*47ea0*/  LOP3.LUT R14, R14, 0xfbffffff, RZ, 0xc0, !PT ;  /* 0xfbffffff0e0e7812 */ /* 0x000fe400078ec0ff */
[----:B------:R-:W-:Y:S02]  /*47eb0*/  @!P4 IADD3.X R37, R4, R29, R8, P1, P6 ;  /* 0x0000001d0425c210 */ /* 0x000fe40000fec408 */
[----:B------:R-:W-:Y:S02]  /*47ec0*/  @P2 LOP3.LUT R14, R14, 0x4000000, RZ, 0xfc, !PT ;  /* 0x040000000e0e2812 */ /* 0x000fe400078efcff */
[----:B------:R-:W-:Y:S02]  /*47ed0*/  LOP3.LUT P2, RZ, R10, 0x20, RZ, 0xc0, !PT ;  /* 0x000000200aff7812 */ /* 0x000fe4000784c0ff */
[----:B0-----:R-:W-:-:S05]  /*47ee0*/  @!P3 IADD3 R34, P1, R38, R34, RZ ;  /* 0x000000222622b210 */ /* 0x001fca0007f3e0ff */
[----:B------:R-:W-:Y:S01]  /*47ef0*/  @!P3 IMAD.X R35, R39, 0x1, R35, P1 ;  /* 0x000000012723b824 */ /* 0x000fe200008e0623 */
[----:B---3--:R-:W-:-:S04]  /*47f00*/  LOP3.LUT R31, R31, 0xff, RZ, 0xc0, !PT ;  /* 0x000000ff1f1f7812 */ /* 0x008fc800078ec0ff */
[----:B------:R-:W-:-:S05]  /*47f10*/  F2FP.F16.E4M3.UNPACK_B R31, R31 ;  /* 0x0000001fff1f723e */ /* 0x000fca00020006ff */
[----:B------:R-:W-:-:S05]  /*47f20*/  HADD2.F32 R31, -RZ, R31.H0_H0 ;  /* 0x2000001fff1f7230 */ /* 0x000fca0000004100 */
[----:B------:R-:W-:-:S04]  /*47f30*/  FMUL R31, R31, UR25 ;  /* 0x000000191f1f7c20 */ /* 0x000fc80008400000 */
[----:B------:R-:W-:-:S05]  /*47f40*/  FFMA R31, R43, UR26, R31 ;  /* 0x0000001a2b1f7c23 */ /* 0x000fca000800001f */
[----:B------:R-:W-:-:S05]  /*47f50*/  F2FP.SATFINITE.E4M3.F32.PACK_AB_MERGE_C R31, RZ, R31, RZ ;  /* 0x0000001fff1f723e */ /* 0x000fca00048070ff */
[----:B------:R0:W-:Y:S02]  /*47f60*/  @!P3 STG.E.U8 desc[UR30][R34.64+0x59], R31 ;  /* 0x0000591f2200b986 */ /* 0x0001e4000c10111e */
[----:B0-----:R-:W-:-:S06]  /*47f70*/  PRMT R31, RZ, 0x7610, R31 ;  /* 0x00007610ff1f7816 */ /* 0x001fcc000000001f */
[----:B------:R-:W3:Y:S01]  /*47f80*/  @!P2 LDG.E.U8 R31, desc[UR30][R22.64+0x60] ;  /* 0x0000601e161fa981 */ /* 0x000ee2000c1e1100 */
[----:B------:R-:W-:Y:S02]  /*47f90*/  LOP3.LUT P1, RZ, R10, 0x40, RZ, 0xc0, !PT ;  /* 0x000000400aff7812 */ /* 0x000fe4000782c0ff */
[----:B---3--:R-:W-:-:S04]  /*47fa0*/  LOP3.LUT R31, R31, 0xff, RZ, 0xc0, !PT ;  /* 0x000000ff1f1f7812 */ /* 0x008fc800078ec0ff */
[----:B------:R-:W-:-:S05]  /*47fb0*/  F2FP.F16.E4M3.UNPACK_B R31, R31 ;  /* 0x0000001fff1f723e */ /* 0x000fca00020006ff */
[----:B------:R-:W-:-:S05]  /*47fc0*/  HADD2.F32 R31, -RZ, R31.H0_H0 ;  /* 0x2000001fff1f7230 */ /* 0x000fca0000004100 */
[----:B------:R-:W-:-:S04]  /*47fd0*/  FMUL R31, R31, UR25 ;  /* 0x000000191f1f7c20 */ /* 0x000fc80008400000 */
[----:B--2---:R-:W-:Y:S01]  /*47fe0*/  FFMA R31, R13, UR26, R31 ;  /* 0x0000001a0d1f7c23 */ /* 0x004fe2000800001f */
[----:B------:R-:W-:Y:S01]  /*47ff0*/  ISETP.LT.OR P6, PT, R28, 0x62, !P0 ;  /* 0x000000621c00780c */ /* 0x000fe200047c1670 */
[----:B------:R-:W2:Y:S03]  /*48000*/  LDL.LU R13, [R1+0x950] ;  /* 0x00095000010d7983 */ /* 0x000ea60000300800 */
[----:B------:R-:W-:-:S05]  /*48010*/  F2FP.SATFINITE.E4M3.F32.PACK_AB_MERGE_C R31, RZ, R31, RZ ;  /* 0x0000001fff1f723e */ /* 0x000fca00048070ff */
[----:B------:R0:W-:Y:S02]  /*48020*/  @!P2 STG.E.U8 desc[UR30][R160.64+0x60], R31 ;  /* 0x0000601fa000a986 */ /* 0x0001e4000c10111e */
[----:B0-----:R-:W-:-:S06]  /*48030*/  PRMT R31, RZ, 0x7610, R31 ;  /* 0x00007610ff1f7816 */ /* 0x001fcc000000001f */
[----:B------:R-:W3:Y:S01]  /*48040*/  @!P1 LDG.E.U8 R31, desc[UR30][R22.64+0x61] ;  /* 0x0000611e161f9981 */ /* 0x000ee2000c1e1100 */
[----:B------:R-:W-:-:S04]  /*48050*/  LOP3.LUT R30, R30, 0xffffffdf, RZ, 0xc0, !PT ;  /* 0xffffffdf1e1e7812 */ /* 0x000fc800078ec0ff */
[----:B------:R-:W-:Y:S02]  /*48060*/  @P4 LOP3.LUT R30, R30, 0x20, RZ, 0xfc, !PT ;  /* 0x000000201e1e4812 */ /* 0x000fe400078efcff */
[----:B------:R-:W-:-:S04]  /*48070*/  @!P6 IADD3 R38, P4, P5, R3, R24, R9 ;  /* 0x000000180326e210 */ /* 0x000fc80007d9e009 */
[----:B------:R-:W-:Y:S02]  /*48080*/  @!P6 IADD3.X R40, R4, R29, R8, P4, P5 ;  /* 0x0000001d0428e210 */ /* 0x000fe400027ea408 */
[----:B------:R-:W-:-:S13]  /*48090*/  ISETP.LT.OR P5, PT, R28, 0x69, !P0 ;  /* 0x000000691c00780c */ /* 0x000fda00047a1670 */
[----:B------:R-:W-:-:S04]  /*480a0*/  @!P5 IADD3 R39, P4, P3, R3, R24, R9 ;  /* 0x000000180327d210 */ /* 0x000fc80007b9e009 */
[----:B------:R-:W-:Y:S02]  /*480b0*/  @!P5 IADD3.X R41, R4, R29, R8, P4, P3 ;  /* 0x0000001d0429d210 */ /* 0x000fe400027e6408 */
[----:B------:R-:W-:Y:S02]  /*480c0*/  ISETP.LT.OR P3, PT, R28, 0x6a, !P0 ;  /* 0x0000006a1c00780c */ /* 0x000fe40004761670 */
[----:B------:R-:W-:-:S04]  /*480d0*/  LOP3.LUT R30, R30, 0xfffffff7, RZ, 0xc0, !PT ;  /* 0xfffffff71e1e7812 */ /* 0x000fc800078ec0ff */
[----:B------:R-:W-:-:S07]  /*480e0*/  @P5 LOP3.LUT R30, R30, 0x8, RZ, 0xfc, !PT ;  /* 0x000000081e1e5812 */ /* 0x000fce00078efcff */
[----:B------:R-:W-:-:S04]  /*480f0*/  @!P3 IADD3 R42, P5, P4, R3, R24, R9 ;  /* 0x00000018032ab210 */ /* 0x000fc80007cbe009 */
[----:B------:R-:W-:Y:S02]  /*48100*/  @!P3 IADD3.X R43, R4, R29, R8, P5, P4 ;  /* 0x0000001d042bb210 */ /* 0x000fe40002fe8408 */
[----:B------:R-:W-:Y:S02]  /*48110*/  LOP3.LUT P4, RZ, R30, 0x20, RZ, 0xc0, !PT ;  /* 0x000000201eff7812 */ /* 0x000fe4000788c0ff */
[----:B---3--:R-:W-:-:S11]  /*48120*/  LOP3.LUT R31, R31, 0xff, RZ, 0xc0, !PT ;  /* 0x000000ff1f1f7812 */ /* 0x008fd600078ec0ff */
[----:B------:R-:W0:Y:S01]  /*48130*/  @!P4 LDC.64 R34, c[0x0][0x5c0] ;  /* 0x00017000ff22cb82 */ /* 0x000e220000000a00 */
[----:B------:R-:W-:-:S05]  /*48140*/  F2FP.F16.E4M3.UNPACK_B R31, R31 ;  /* 0x0000001fff1f723e */ /* 0x000fca00020006ff */
[----:B------:R-:W-:-:S05]  /*48150*/  HADD2.F32 R31, -RZ, R31.H0_H0 ;  /* 0x2000001fff1f7230 */ /* 0x000fca0000004100 */
[----:B------:R-:W-:-:S04]  /*48160*/  FMUL R31, R31, UR25 ;  /* 0x000000191f1f7c20 */ /* 0x000fc80008400000 */
[----:B----4-:R-:W-:Y:S01]  /*48170*/  FFMA R31, R69, UR26, R31 ;  /* 0x0000001a451f7c23 */ /* 0x010fe2000800001f */
[----:B------:R-:W-:Y:S01]  /*48180*/  ISETP.LT.OR P5, PT, R28, 0x71, !P0 ;  /* 0x000000711c00780c */ /* 0x000fe200047a1670 */
[----:B------:R-:W3:Y:S03]  /*48190*/  LDL.LU R69, [R1+0x954] ;  /* 0x0009540001457983 */ /* 0x000ee60000300800 */
[----:B------:R-:W-:-:S05]  /*481a0*/  F2FP.SATFINITE.E4M3.F32.PACK_AB_MERGE_C R31, RZ, R31, RZ ;  /* 0x0000001fff1f723e */ /* 0x000fca00048070ff */
[----:B------:R1:W-:Y:S02]  /*481b0*/  @!P1 STG.E.U8 desc[UR30][R162.64+0x61], R31 ;  /* 0x0000611fa2009986 */ /* 0x0003e4000c10111e */
[----:B-1----:R-:W-:-:S06]  /*481c0*/  PRMT R31, RZ, 0x7610, R31 ;  /* 0x00007610ff1f7816 */ /* 0x002fcc000000001f */
[----:B------:R-:W4:Y:S01]  /*481d0*/  @!P4 LDG.E.U8 R31, desc[UR30][R32.64+0x60] ;  /* 0x0000601e201fc981 */ /* 0x000f22000c1e1100 */
[----:B------:R-:W-:-:S04]  /*481e0*/  LOP3.LUT R30, R30, 0xffffffef, RZ, 0xc0, !PT ;  /* 0xffffffef1e1e7812 */ /* 0x000fc800078ec0ff */
[----:B------:R-:W-:Y:S02]  /*481f0*/  @P3 LOP3.LUT R30, R30, 0x10, RZ, 0xfc, !PT ;  /* 0x000000101e1e3812 */ /* 0x000fe400078efcff */
        /* <DEDUP_REMOVED lines=16> */
[----:B0-----:R-:W-:Y:S01]  /*48300*/  PRMT R31, RZ, 0x7610, R31 ;  /* 0x00007610ff1f7816 */ /* 0x001fe2000000001f */
[----:B------:R-:W0:Y:S05]  /*48310*/  @!P6 LDC.64 R34, c[0x0][0x5c0] ;  /* 0x00017000ff22eb82 */ /* 0x000e2a0000000a00 */
[----:B------:R-:W4:Y:S01]  /*48320*/  @!P6 LDG.E.U8 R31, desc[UR30][R32.64+0x61] ;  /* 0x0000611e201fe981 */ /* 0x000f22000c1e1100 */
[----:B------:R-:W-:Y:S02]  /*48330*/  LOP3.LUT R30, R30, 0xfffffffd, RZ, 0xc0, !PT ;  /* 0xfffffffd1e1e7812 */ /* 0x000fe400078ec0ff */
[----:B------:R-:W-:-:S02]  /*48340*/  @!P5 IADD3 R36, P1, P3, R3, R24, R9 ;  /* 0x000000180324d210 */ /* 0x000fc40007b3e009 */
[----:B------:R-:W-:Y:S02]  /*48350*/  @P2 LOP3.LUT R30, R30, 0x2, RZ, 0xfc, !PT ;  /* 0x000000021e1e2812 */ /* 0x000fe400078efcff */
[C---:B------:R-:W-:Y:S02]  /*48360*/  LOP3.LUT P2, RZ, R0.reuse, 0x80000000, RZ, 0xc0, !PT ;  /* 0x8000000000ff7812 */ /* 0x040fe4000784c0ff */
[----:B------:R-:W-:Y:S02]  /*48370*/  LOP3.LUT R0, R0, 0xffffffbf, RZ, 0xc0, !PT ;  /* 0xffffffbf00007812 */ /* 0x000fe400078ec0ff */
[----:B------:R-:W-:Y:S02]  /*48380*/  @!P5 IADD3.X R37, R4, R29, R8, P1, P3 ;  /* 0x0000001d0425d210 */ /* 0x000fe40000fe6408 */
[----:B------:R-:W-:Y:S02]  /*48390*/  @P5 LOP3.LUT R0, R0, 0x40, RZ, 0xfc, !PT ;  /* 0x0000004000005812 */ /* 0x000fe400078efcff */
[----:B0-----:R-:W-:-:S05]  /*483a0*/  @!P6 IADD3 R34, P5, R38, R34, RZ ;  /* 0x000000222622e210 */ /* 0x001fca0007fbe0ff */
[----:B------:R-:W-:Y:S01]  /*483b0*/  @!P6 IMAD.X R35, R40, 0x1, R35, P5 ;  /* 0x000000012823e824 */ /* 0x000fe200028e0623 */
        /* <DEDUP_REMOVED lines=8> */
[----:B------:R0:W-:Y:S02]  /*48440*/  @!P6 STG.E.U8 desc[UR30][R34.64+0x61], R31 ;  /* 0x0000611f2200e986 */ /* 0x0001e4000c10111e */
[----:B0-----:R-:W-:-:S06]  /*48450*/  PRMT R31, RZ, 0x7610, R31 ;  /* 0x00007610ff1f7816 */ /* 0x001fcc000000001f */
[----:B------:R-:W4:Y:S01]  /*48460*/  @!P2 LDG.E.U8 R31, desc[UR30][R22.64+0x68] ;  /* 0x0000681e161fa981 */ /* 0x000f22000c1e1100 */
[----:B------:R-:W-:-:S04]  /*48470*/  @!P4 IADD3 R38, P1, P3, R3, R24, R9 ;  /* 0x000000180326c210 */ /* 0x000fc80007b3e009 */
[----:B------:R-:W-:Y:S02]  /*48480*/  @!P4 IADD3.X R48, R4, R29, R8, P1, P3 ;  /* 0x0000001d0430c210 */ /* 0x000fe40000fe6408 */
        /* <DEDUP_REMOVED lines=11> */
[----:B------:R-:W4:Y:S01]  /*48540*/  @!P1 LDG.E.U8 R31, desc[UR30][R22.64+0x69] ;  /* 0x0000691e161f9981 */ /* 0x000f22000c1e1100 */
[C---:B------:R-:W-:Y:S02]  /*48550*/  LOP3.LUT P3, RZ, R30.reuse, 0x10, RZ, 0xc0, !PT ;  /* 0x000000101eff7812 */ /* 0x040fe4000786c0ff */
[----:B------:R-:W-:Y:S02]  /*48560*/  LOP3.LUT R30, R30, 0xfffffffe, RZ, 0xc0, !PT ;  /* 0xfffffffe1e1e7812 */ /* 0x000fe400078ec0ff */
[----:B------:R-:W-:Y:S02]  /*48570*/  LOP3.LUT R0, R0, 0xfffffffd, RZ, 0xc0, !PT ;  /* 0xfffffffd00007812 */ /* 0x000fe400078ec0ff */
[----:B------:R-:W-:Y:S02]  /*48580*/  @P4 LOP3.LUT R30, R30, 0x1, RZ, 0xfc, !PT ;  /* 0x000000011e1e4812 */ /* 0x000fe400078efcff */
[----:B------:R-:W-:Y:S02]  /*48590*/  @!P5 IADD3 R40, P4, P6, R3, R24, R9 ;  /* 0x000000180328d210 */ /* 0x000fe40007e9e009 */
[----:B------:R-:W-:-:S02]  /*485a0*/  @P5 LOP3.LUT R0, R0, 0x2, RZ, 0xfc, !PT ;  /* 0x0000000200005812 */ /* 0x000fc400078efcff */
[----:B------:R-:W-:Y:S02]  /*485b0*/  @!P5 IADD3.X R49, R4, R29, R8, P4, P6 ;  /* 0x0000001d0431d210 */ /* 0x000fe400027ec408 */
[----:B------:R-:W-:Y:S02]  /*485c0*/  ISETP.LT.OR P5, PT, R28, 0x82, !P0 ;  /* 0x000000821c00780c */ /* 0x000fe400047a1670 */
[----:B------:R-:W-:-:S11]  /*485d0*/  LOP3.LUT R0, R0, 0xffffffdf, RZ, 0xc0, !PT ;  /* 0xffffffdf00007812 */ /* 0x000fd600078ec0ff */
[----:B------:R-:W-:Y:S02]  /*485e0*/  @!P5 IADD3 R50, P4, P6, R3, R24, R9 ;  /* 0x000000180332d210 */ /* 0x000fe40007e9e009 */
[----:B------:R-:W-:Y:S02]  /*485f0*/  @P5 LOP3.LUT R0, R0, 0x20, RZ, 0xfc, !PT ;  /* 0x0000002000005812 */ /* 0x000fe400078efcff */
[----:B------:R-:W-:Y:S02]  /*48600*/  @!P5 IADD3.X R51, R4, R29, R8, P4, P6 ;  /* 0x0000001d0433d210 */ /* 0x000fe400027ec408 */
[----:B------:R-:W-:Y:S02]  /*48610*/  LOP3.LUT P5, RZ, R30, 0x8, RZ, 0xc0, !PT ;  /* 0x000000081eff7812 */ /* 0x000fe400078ac0ff */
[----:B----4-:R-:W-:-:S11]  /*48620*/  LOP3.LUT R31, R31, 0xff, RZ, 0xc0, !PT ;  /* 0x000000ff1f1f7812 */ /* 0x010fd600078ec0ff */
[----:B------:R-:W0:Y:S01]  /*48630*/  @!P5 LDC.64 R34, c[0x0][0x5c0] ;  /* 0x00017000ff22db82 */ /* 0x000e220000000a00 */
        /* <DEDUP_REMOVED lines=8> */
[----:B-1----:R-:W-:-:S06]  /*486c0*/  PRMT R31, RZ, 0x7610, R31 ;  /* 0x00007610ff1f7816 */ /* 0x002fcc000000001f */
[----:B------:R-:W4:Y:S01]  /*486d0*/  @!P5 LDG.E.U8 R31, desc[UR30][R32.64+0x68] ;  /* 0x0000681e201fd981 */ /* 0x000f22000c1e1100 */
        /* <DEDUP_REMOVED lines=16> */
[----:B0-----:R-:W-:Y:S01]  /*487e0*/  PRMT R31, RZ, 0x7610, R31 ;  /* 0x00007610ff1f7816 */ /* 0x001fe2000000001f */
[----:B------:R-:W0:Y:S05]  /*487f0*/  @!P3 LDC.64 R34, c[0x0][0x5c0] ;  /* 0x00017000ff22bb82 */ /* 0x000e2a0000000a00 */
[----:B------:R-:W4:Y:S01]  /*48800*/  @!P3 LDG.E.U8 R31, desc[UR30][R32.64+0x69] ;  /* 0x0000691e201fb981 */ /* 0x000f22000c1e1100 */
[----:B------:R-:W-:Y:S02]  /*48810*/  @P4 LOP3.LUT R0, R0, 0x100, RZ, 0xfc, !PT ;  /* 0x0000010000004812 */ /* 0x000fe400078efcff */
[----:B------:R-:W-:-:S02]  /*48820*/  LOP3.LUT P4, RZ, R10, 0x8000, RZ, 0xc0, !PT ;  /* 0x000080000aff7812 */ /* 0x000fc4000788c0ff */
[----:B------:R-:W-:Y:S02]  /*48830*/  LOP3.LUT R0, R0, 0xfffffdff, RZ, 0xc0, !PT ;  /* 0xfffffdff00007812 */ /* 0x000fe400078ec0ff */
[----:B------:R-:W-:Y:S02]  /*48840*/  LOP3.LUT R30, R30, 0xfffffffb, RZ, 0xc0, !PT ;  /* 0xfffffffb1e1e7812 */ /* 0x000fe400078ec0ff */
[----:B------:R-:W-:Y:S02]  /*48850*/  @P2 LOP3.LUT R0, R0, 0x200, RZ, 0xfc, !PT ;  /* 0x0000020000002812 */ /* 0x000fe400078efcff */
[----:B------:R-:W-:-:S05]  /*48860*/  ISETP.LT.OR P2, PT, R28, 0x91, !P0 ;  /* 0x000000911c00780c */ /* 0x000fca0004741670 */
[----:B------:R-:W-:Y:S02]  /*48870*/  @P4 LOP3.LUT R30, R30, 0x4, RZ, 0xfc, !PT ;  /* 0x000000041e1e4812 */ /* 0x000fe400078efcff */
[----:B------:R-:W-:Y:S02]  /*48880*/  ISETP.LT.OR P4, PT, R28, 0x92, !P0 ;  /* 0x000000921c00780c */ /* 0x000fe40004781670 */
[----:B------:R-:W-:-:S04]  /*48890*/  LOP3.LUT R0, R0, 0xfffff7ff, RZ, 0xc0, !PT ;  /* 0xfffff7ff00007812 */ /* 0x000fc800078ec0ff */
[C-C-:B------:R-:W-:Y:S02]  /*488a0*/  @!P2 IADD3 R39, P1, P6, R3.reuse, R24, R9.reuse ;  /* 0x000000180327a210 */ /* 0x140fe40007e3e009 */
[----:B------:R-:W-:Y:S02]  /*488b0*/  @P2 LOP3.LUT R0, R0, 0x800, RZ, 0xfc, !PT ;  /* 0x0000080000002812 */ /* 0x000fe400078efcff */
[----:B------:R-:W-:Y:S02]  /*488c0*/  @!P2 IADD3.X R41, R4, R29, R8, P1, P6 ;  /* 0x0000001d0429a210 */ /* 0x000fe40000fec408 */
[----:B0-----:R-:W-:Y:S02]  /*488d0*/  @!P3 IADD3 R34, P2, R42, R34, RZ ;  /* 0x000000222a22b210 */ /* 0x001fe40007f5e0ff */
[----:B------:R-:W-:Y:S02]  /*488e0*/  LOP3.LUT R0, R0, 0xfffffbff, RZ, 0xc0, !PT ;  /* 0xfffffbff00007812 */ /* 0x000fe400078ec0ff */
[----:B------:R-:W-:-:S02]  /*488f0*/  @!P4 IADD3 R42, P5, P6, R3, R24, R9 ;  /* 0x00000018032ac210 */ /* 0x000fc40007ebe009 */
[----:B------:R-:W-:Y:S02]  /*48900*/  @P4 LOP3.LUT R0, R0, 0x400, RZ, 0xfc, !PT ;  /* 0x0000040000004812 */ /* 0x000fe400078efcff */
[----:B------:R-:W-:Y:S01]  /*48910*/  @!P4 IADD3.X R56, R4, R29, R8, P5, P6 ;  /* 0x0000001d0438c210 */ /* 0x000fe20002fec408 */
[----:B------:R-:W-:Y:S01]  /*48920*/  @!P3 IMAD.X R35, R43, 0x1, R35, P2 ;  /* 0x000000012b23b824 */ /* 0x000fe200010e0623 */
[----:B------:R-:W-:Y:S02]  /*48930*/  LOP3.LUT P4, RZ, R30, 0x4, RZ, 0xc0, !PT ;  /* 0x000000041eff7812 */ /* 0x000fe4000788c0ff */
[----:B----4-:R-:W-:-:S04]  /*48940*/  LOP3.LUT R31, R31, 0xff, RZ, 0xc0, !PT ;  /* 0x000000ff1f1f7812 */ /* 0x010fc800078ec0ff */
[----:B------:R-:W-:-:S05]  /*48950*/  F2FP.F16.E4M3.UNPACK_B R31, R31 ;  /* 0x0000001fff1f723e */ /* 0x000fca00020006ff */
[----:B------:R-:W-:-:S05]  /*48960*/  HADD2.F32 R31, -RZ, R31.H0_H0 ;  /* 0x2000001fff1f7230 */ /* 0x000fca0000004100 */
[----:B------:R-:W-:-:S04]  /*48970*/  FMUL R31, R31, UR25 ;  /* 0x000000191f1f7c20 */ /* 0x000fc80008400000 */
[----:B---3--:R-:W-:Y:S01]  /*48980*/  FFMA R31, R69, UR26, R31 ;  /* 0x0000001a451f7c23 */ /* 0x008fe2000800001f */
[----:B------:R-:W-:Y:S01]  /*48990*/  LOP3.LUT P1, RZ, R10, 0x10000, RZ, 0xc0, !PT ;  /* 0x000100000aff7812 */ /* 0x000fe2000782c0ff */
[----:B------:R-:W3:Y:S03]  /*489a0*/  LDL.LU R69, [R1+0x96c] ;  /* 0x00096c0001457983 */ /* 0x000ee60000300800 */
[----:B------:R-:W-:-:S05]  /*489b0*/  F2FP.SATFINITE.E4M3.F32.PACK_AB_MERGE_C R31, RZ, R31, RZ ;  /* 0x0000001fff1f723e */ /* 0x000fca00048070ff */
[----:B------:R0:W-:Y:S02]  /*489c0*/  @!P3 STG.E.U8 desc[UR30][R34.64+0x69], R31 ;  /* 0x0000691f2200b986 */ /* 0x0001e4000c10111e */
[----:B0-----:R-:W-:-:S06]  /*489d0*/  PRMT R31, RZ, 0x7610, R31 ;  /* 0x00007610ff1f7816 */ /* 0x001fcc000000001f */
[----:B------:R-:W4:Y:S02]  /*489e0*/  @!P4 LDG.E.U8 R31, desc[UR30][R22.64+0x70] ;  /* 0x0000701e161fc981 */ /* 0x000f24000c1e1100 */
        /* <DEDUP_REMOVED lines=11> */
[----:B------:R-:W-:Y:S02]  /*48aa0*/  LOP3.LUT R0, R0, 0xfffffffe, RZ, 0xc0, !PT ;  /* 0xfffffffe00007812 */ /* 0x000fe400078ec0ff */
[----:B------:R-:W-:Y:S02]  /*48ab0*/  @!P6 IADD3 R43, P3, P5, R3, R24, R9 ;  /* 0x00000018032be210 */ /* 0x000fe40007d7e009 */
[----:B------:R-:W-:Y:S02]  /*48ac0*/  @P6 LOP3.LUT R0, R0, 0x1, RZ, 0xfc, !PT ;  /* 0x0000000100006812 */ /* 0x000fe400078efcff */
[----:B------:R-:W-:Y:S02]  /*48ad0*/  @!P6 IADD3.X R57, R4, R29, R8, P3, P5 ;  /* 0x0000001d0439e210 */ /* 0x000fe40001fea408 */
[C---:B------:R-:W-:Y:S02]  /*48ae0*/  ISETP.LT.OR P6, PT, R28.reuse, 0x9a, !P0 ;  /* 0x0000009a1c00780c */ /* 0x040fe400047c1670 */
[----:B------:R-:W-:-:S02]  /*48af0*/  ISETP.LT.OR P4, PT, R28, 0xa1, !P0 ;  /* 0x000000a11c00780c */ /* 0x000fc40004781670 */
[----:B------:R-:W-:-:S09]  /*48b00*/  LOP3.LUT R0, R0, 0xffffefff, RZ, 0xc0, !PT ;  /* 0xffffefff00007812 */ /* 0x000fd200078ec0ff */
[CCC-:B------:R-:W-:Y:S02]  /*48b10*/  @!P6 IADD3 R58, P3, P5, R3.reuse, R24.reuse, R9.reuse ;  /* 0x00000018033ae210 */ /* 0x1c0fe40007d7e009 */
[----:B------:R-:W-:Y:S02]  /*48b20*/  @P6 LOP3.LUT R0, R0, 0x1000, RZ, 0xfc, !PT ;  /* 0x0000100000006812 */ /* 0x000fe400078efcff */
[----:B------:R-:W-:Y:S02]  /*48b30*/  @!P6 IADD3.X R59, R4, R29, R8, P3, P5 ;  /* 0x0000001d043be210 */ /* 0x000fe40001fea408 */
[----:B------:R-:W-:Y:S02]  /*48b40*/  LOP3.LUT R0, R0, 0xffffdfff, RZ, 0xc0, !PT ;  /* 0xffffdfff00007812 */ /* 0x000fe400078ec0ff */
[----:B------:R-:W-:Y:S02]  /*48b50*/  @!P4 IADD3 R60, P3, P5, R3, R24, R9 ;  /* 0x00000018033cc210 */ /* 0x000fe40007d7e009 */
[----:B------:R-:W-:-:S02]  /*48b60*/  @P4 LOP3.LUT R0, R0, 0x2000, RZ, 0xfc, !PT ;  /* 0x0000200000004812 */ /* 0x000fc400078efcff */
[----:B------:R-:W-:Y:S02]  /*48b70*/  @!P4 IADD3.X R61, R4, R29, R8, P3, P5 ;  /* 0x0000001d043dc210 */ /* 0x000fe40001fea408 */
[----:B------:R-:W-:-:S13]  /*48b80*/  ISETP.LT.OR P4, PT, R28, 0x71, !P0 ;  /* 0x000000711c00780c */ /* 0x000fda0004781670 */
[----:B------:R-:W0:Y:S01]  /*48b90*/  @!P4 LDC.64 R34, c[0x0][0x5c0] ;  /* 0x00017000ff22cb82 */ /* 0x000e220000000a00 */
        /* <DEDUP_REMOVED lines=9> */
[----:B-1----:R-:W-:-:S06]  /*48c30*/  PRMT R31, RZ, 0x7610, R31 ;  /* 0x00007610ff1f7816 */ /* 0x002fcc000000001f */
[----:B------:R-:W4:Y:S01]  /*48c40*/  @!P4 LDG.E.U8 R31, desc[UR30][R32.64+0x70] ;  /* 0x0000701e201fc981 */ /* 0x000f22000c1e1100 */
        /* <DEDUP_REMOVED lines=17> */
[----:B------:R-:W-:Y:S02]  /*48d60*/  @!P6 IADD3 R44, P3, P5, R3, R24, R9 ;  /* 0x00000018032ce210 */ /* 0x000fe40007d7e009 */
[----:B------:R-:W-:-:S02]  /*48d70*/  LOP3.LUT R0, R0, 0xffffbfff, RZ, 0xc0, !PT ;  /* 0xffffbfff00007812 */ /* 0x000fc400078ec0ff */
[----:B------:R-:W-:Y:S02]  /*48d80*/  @!P6 IADD3.X R45, R4, R29, R8, P3, P5 ;  /* 0x0000001d042de210 */ /* 0x000fe40001fea408 */
[----:B------:R-:W-:Y:S02]  /*48d90*/  @P1 LOP3.LUT R0, R0, 0x4000, RZ, 0xfc, !PT ;  /* 0x0000400000001812 */ /* 0x000fe400078efcff */
[----:B------:R-:W-:Y:S02]  /*48da0*/  LOP3.LUT P1, RZ, R10, 0x800000, RZ, 0xc0, !PT ;  /* 0x008000000aff7812 */ /* 0x000fe4000782c0ff */
        /* <DEDUP_REMOVED lines=13> */
[----:B------:R-:W-:-:S04]  /*48e80*/  LOP3.LUT R0, R0, 0xffff7fff, RZ, 0xc0, !PT ;  /* 0xffff7fff00007812 */ /* 0x000fc800078ec0ff */
[----:B------:R-:W-:Y:S02]  /*48e90*/  @P6 LOP3.LUT R0, R0, 0x8000, RZ, 0xfc, !PT ;  /* 0x0000800000006812 */ /* 0x000fe400078efcff */
[----:B------:R-:W-:Y:S02]  /*48ea0*/  ISETP.LT.OR P2, PT, R28, 0xb1, !P0 ;  /* 0x000000b11c00780c */ /* 0x000fe40004741670 */
[----:B------:R-:W-:Y:S02]  /*48eb0*/  LOP3.LUT R0, R0, 0xfffffff7, RZ, 0xc0, !PT ;  /* 0xfffffff700007812 */ /* 0x000fe400078ec0ff */
[----:B------:R-:W-:Y:S02]  /*48ec0*/  @!P4 IADD3 R46, P5, P6, R3, R24, R9 ;  /* 0x00000018032ec210 */ /* 0x000fe40007ebe009 */
[----:B------:R-:W-:Y:S02]  /*48ed0*/  @P4 LOP3.LUT R0, R0, 0x8, RZ, 0xfc, !PT ;  /* 0x0000000800004812 */ /* 0x000fe400078efcff */
[----:B------:R-:W-:-:S02]  /*48ee0*/  @!P4 IADD3.X R64, R4, R29, R8, P5, P6 ;  /* 0x0000001d0440c210 */ /* 0x000fc40002fec408 */
[----:B------:R-:W-:Y:S02]  /*48ef0*/  ISETP.LT.OR P4, PT, R28, 0xb2, !P0 ;  /* 0x000000b21c00780c */ /* 0x000fe40004781670 */
[----:B------:R-:W-:Y:S02]  /*48f00*/  LOP3.LUT R14, R14, 0xbfffffff, RZ, 0xc0, !PT ;  /* 0xbfffffff0e0e7812 */ /* 0x000fe400078ec0ff */
[----:B------:R-:W-:Y:S02]  /*48f10*/  @!P2 IADD3 R35, P3, P5, R3, R24, R9 ;  /* 0x000000180323a210 */ /* 0x000fe40007d7e009 */
[----:B------:R-:W-:Y:S02]  /*48f20*/  @P2 LOP3.LUT R14, R14, 0x40000000, RZ, 0xfc, !PT ;  /* 0x400000000e0e2812 */ /* 0x000fe400078efcff */
[----:B------:R-:W-:Y:S02]  /*48f30*/  @!P2 IADD3.X R47, R4, R29, R8, P3, P5 ;  /* 0x0000001d042fa210 */ /* 0x000fe40001fea408 */
[----:B------:R-:W-:-:S02]  /*48f40*/  LOP3.LUT P6, RZ, R0, 0x40, RZ, 0xc0, !PT ;  /* 0x0000004000ff7812 */ /* 0x000fc400078cc0ff */
[----:B------:R-:W-:Y:S02]  /*48f50*/  LOP3.LUT P2, RZ, R2, 0x1, RZ, 0xc0, !PT ;  /* 0x0000000102ff7812 */ /* 0x000fe4000784c0ff */
[----:B------:R-:W-:Y:S02]  /*48f60*/  LOP3.LUT R0, R0, 0xfffeffff, RZ, 0xc0, !PT ;  /* 0xfffeffff00007812 */ /* 0x000fe400078ec0ff */
[----:B------:R-:W-:Y:S02]  /*48f70*/  @!P4 IADD3 R65, P3, P5, R3, R24, R9 ;  /* 0x000000180341c210 */ /* 0x000fe40007d7e009 */
[----:B------:R-:W-:Y:S02]  /*48f80*/  @P4 LOP3.LUT R0, R0, 0x10000, RZ, 0xfc, !PT ;  /* 0x0001000000004812 */ /* 0x000fe400078efcff */
[----:B------:R-:W-:Y:S02]  /*48f90*/  @!P4 IADD3.X R66, R4, R29, R8, P3, P5 ;  /* 0x0000001d0442c210 */ /* 0x000fe40001fea408 */
[----:B------:R-:W-:-:S02]  /*48fa0*/  LOP3.LUT P4, RZ, R30, 0x1, RZ, 0xc0, !PT ;  /* 0x000000011eff7812 */ /* 0x000fc4000788c0ff */
[----:B------:R-:W-:Y:S02]  /*48fb0*/  PRMT R30, RZ, 0x7610, R30 ;  /* 0x00007610ff1e7816 */ /* 0x000fe4000000001e */
[----:B----4-:R-:W-:-:S04]  /*48fc0*/  LOP3.LUT R31, R31, 0xff, RZ, 0xc0, !PT ;  /* 0x000000ff1f1f7812 */ /* 0x010fc800078ec0ff */
[----:B------:R-:W-:-:S05]  /*48fd0*/  F2FP.F16.E4M3.UNPACK_B R31, R31 ;  /* 0x0000001fff1f723e */ /* 0x000fca00020006ff */
[----:B------:R-:W-:-:S05]  /*48fe0*/  HADD2.F32 R31, -RZ, R31.H0_H0 ;  /* 0x2000001fff1f7230 */ /* 0x000fca0000004100 */
[----:B------:R-:W-:-:S04]  /*48ff0*/  FMUL R31, R31, UR25 ;  /* 0x000000191f1f7c20 */ /* 0x000fc80008400000 */
[----:B--2---:R-:W-:Y:S01]  /*49000*/  FFMA R31, R13, UR26, R31 ;  /* 0x0000001a0d1f7c23 */ /* 0x004fe2000800001f */
[----:B------:R-:W-:Y:S01]  /*49010*/  PRMT R34, RZ, 0x7610, R34 ;  /* 0x00007610ff227816 */ /* 0x000fe20000000022 */
[----:B------:R-:W2:Y:S03]  /*49020*/  LDL.LU R13, [R1+0x980] ;  /* 0x00098000010d7983 */ /* 0x000ea60000300800 */
[----:B------:R-:W-:Y:S01]  /*49030*/  F2FP.SATFINITE.E4M3.F32.PACK_AB_MERGE_C R31, RZ, R31, RZ ;  /* 0x0000001fff1f723e */ /* 0x000fe200048070ff */
[----:B------:R-:W4:Y:S04]  /*49040*/  LDL.LU R149, [R1+0x984] ;  /* 0x0009840001957983 */ /* 0x000f280000300800 */
[----:B------:R-:W-:Y:S04]  /*49050*/  @!P1 STG.E.U8 desc[UR30][R168.64+0x78], R31 ;  /* 0x0000781fa8009986 */ /* 0x000fe8000c10111e */
[----:B------:R-:W3:Y:S02]  /*49060*/  @!P2 LDG.E.U8 R30, desc[UR30][R22.64+0x79] ;  /* 0x0000791e161ea981 */ /* 0x000ee4000c1e1100 */
[----:B---3--:R-:W-:-:S04]  /*49070*/  LOP3.LUT R30, R30, 0xff, RZ, 0xc0, !PT ;  /* 0x000000ff1e1e7812 */ /* 0x008fc800078ec0ff */
[----:B------:R-:W-:-:S05]  /*49080*/  F2FP.F16.E4M3.UNPACK_B R30, R30 ;  /* 0x0000001eff1e723e */ /* 0x000fca00020006ff */
[----:B------:R-:W-:-:S05]  /*49090*/  HADD2.F32 R30, -RZ, R30.H0_H0 ;  /* 0x2000001eff1e7230 */ /* 0x000fca0000004100 */
[----:B------:R-:W-:-:S04]  /*490a0*/  FMUL R30, R30, UR25 ;  /* 0x000000191e1e7c20 */ /* 0x000fc80008400000 */
[----:B------:R-:W-:-:S05]  /*490b0*/  FFMA R30, R69, UR26, R30 ;  /* 0x0000001a451e7c23 */ /* 0x000fca000800001e */
[----:B------:R-:W-:-:S05]  /*490c0*/  F2FP.SATFINITE.E4M3.F32.PACK_AB_MERGE_C R30, RZ, R30, RZ ;  /* 0x0000001eff1e723e */ /* 0x000fca00048070ff */
[----:B------:R0:W-:Y:S04]  /*490d0*/  @!P2 STG.E.U8 desc[UR30][R100.64+0x79], R30 ;  /* 0x0000791e6400a986 */ /* 0x0001e8000c10111e */
[----:B------:R-:W3:Y:S01]  /*490e0*/  @!P6 LDG.E.U8 R34, desc[UR30][R32.64+0x78] ;  /* 0x0000781e2022e981 */ /* 0x000ee2000c1e1100 */
[C---:B------:R-:W-:Y:S01]  /*490f0*/  ISETP.LT.OR P1, PT, R28.reuse, 0xb9, !P0 ;  /* 0x000000b91c00780c */ /* 0x040fe20004721670 */
[----:B0-----:R-:W0:Y:S01]  /*49100*/  @!P6 LDC.64 R30, c[0x0][0x5c0] ;  /* 0x00017000ff1eeb82 */ /* 0x001e220000000a00 */
[----:B------:R-:W-:-:S11]  /*49110*/  ISETP.LT.OR P2, PT, R28, 0xba, !P0 ;  /* 0x000000ba1c00780c */ /* 0x000fd60004741670 */
[----:B------:R-:W-:-:S04]  /*49120*/  @!P1 IADD3 R67, P3, P5, R3, R24, R9 ;  /* 0x0000001803439210 */ /* 0x000fc80007d7e009 */
[----:B------:R-:W-:Y:S02]  /*49130*/  @!P1 IADD3.X R68, R4, R29, R8, P3, P5 ;  /* 0x0000001d04449210 */ /* 0x000fe40001fea408 */
[----:B------:R-:W-:-:S04]  /*49140*/  @!P2 IADD3 R69, P3, P5, R3, R24, R9 ;  /* 0x000000180345a210 */ /* 0x000fc80007d7e009 */
[----:B------:R-:W-:Y:S02]  /*49150*/  @!P2 IADD3.X R70, R4, R29, R8, P3, P5 ;  /* 0x0000001d0446a210 */ /* 0x000fe40001fea408 */
[----:B0-----:R-:W-:-:S05]  /*49160*/  @!P6 IADD3 R30, P3, R36, R30, RZ ;  /* 0x0000001e241ee210 */ /* 0x001fca0007f7e0ff */
[----:B------:R-:W-:Y:S01]  /*49170*/  @!P6 IMAD.X R31, R37, 0x1, R31, P3 ;  /* 0x00000001251fe824 */ /* 0x000fe200018e061f */
[----:B---3--:R-:W-:-:S04]  /*49180*/  LOP3.LUT R34, R34, 0xff, RZ, 0xc0, !PT ;  /* 0x000000ff22227812 */ /* 0x008fc800078ec0ff */
[----:B------:R-:W-:-:S05]  /*49190*/  F2FP.F16.E4M3.UNPACK_B R34, R34 ;  /* 0x00000022ff22723e */ /* 0x000fca00020006ff */
[----:B------:R-:W-:-:S05]  /*491a0*/  HADD2.F32 R34, -RZ, R34.H0_H0 ;  /* 0x20000022ff227230 */ /* 0x000fca0000004100 */
[----:B------:R-:W-:-:S04]  /*491b0*/  FMUL R34, R34, UR25 ;  /* 0x0000001922227c20 */ /* 0x000fc80008400000 */
[----:B--2---:R-:W-:Y:S01]  /*491c0*/  FFMA R34, R13, UR26, R34 ;  /* 0x0000001a0d227c23 */ /* 0x004fe20008000022 */
[----:B------:R-:W-:Y:S01]  /*491d0*/  LOP3.LUT R0, R0, 0xfffbffff, RZ, 0xc0, !PT ;  /* 0xfffbffff00007812 */ /* 0x000fe200078ec0ff */
[----:B------:R-:W2:Y:S03]  /*491e0*/  LDL.LU R13, [R1+0x988] ;  /* 0x00098800010d7983 */ /* 0x000ea60000300800 */
[----:B------:R-:W-:Y:S01]  /*491f0*/  F2FP.SATFINITE.E4M3.F32.PACK_AB_MERGE_C R34, RZ, R34, RZ ;  /* 0x00000022ff22723e */ /* 0x000fe200048070ff */
[----:B------:R-:W3:Y:S04]  /*49200*/  LDL.LU R129, [R1+0x98c] ;  /* 0x00098c0001817983 */ /* 0x000ee80000300800 */
[----:B------:R0:W-:Y:S02]  /*49210*/  @!P6 STG.E.U8 desc[UR30][R30.64+0x78], R34 ;  /* 0x000078221e00e986 */ /* 0x0001e4000c10111e */
[----:B0-----:R-:W-:Y:S01]  /*49220*/  PRMT R34, RZ, 0x7610, R34 ;  /* 0x00007610ff227816 */ /* 0x001fe20000000022 */
[----:B------:R-:W0:Y:S05]  /*49230*/  @!P4 LDC.64 R30, c[0x0][0x5c0] ;  /* 0x00017000ff1ecb82 */ /* 0x000e2a0000000a00 */
[----:B------:R-:W4:Y:S01]  /*49240*/  @!P4 LDG.E.U8 R34, desc[UR30][R32.64+0x79] ;  /* 0x0000791e2022c981 */ /* 0x000f22000c1e1100 */
[----:B------:R-:W-:-:S02]  /*49250*/  @P1 LOP3.LUT R0, R0, 0x40000, RZ, 0xfc, !PT ;  /* 0x0004000000001812 */ /* 0x000fc400078efcff */
[C---:B------:R-:W-:Y:S02]  /*49260*/  LOP3.LUT P1, RZ, R14.reuse, 0x80000000, RZ, 0xc0, !PT ;  /* 0x800000000eff7812 */ /* 0x040fe4000782c0ff */
[----:B------:R-:W-:-:S04]  /*49270*/  LOP3.LUT R14, R14, 0xf7ffffff, RZ, 0xc0, !PT ;  /* 0xf7ffffff0e0e7812 */ /* 0x000fc800078ec0ff */
[----:B------:R-:W-:Y:S02]  /*49280*/  @P0 LOP3.LUT R14, R14, 0x8000000, RZ, 0xfc, !PT ;  /* 0x080000000e0e0812 */ /* 0x000fe400078efcff */
[----:B------:R-:W-:-:S13]  /*49290*/  ISETP.LT.OR P0, PT, R28, 0xc1, !P1 ;  /* 0x000000c11c00780c */ /* 0x000fda0004f01670 */
[----:B------:R-:W-:-:S04]  /*492a0*/  @!P0 IADD3 R36, P3, P5, R3, R24, R7 ;  /* 0x0000001803248210 */ /* 0x000fc80007d7e007 */
[----:B------:R-:W-:Y:S02]  /*492b0*/  @!P0 IADD3.X R37, R4, R29, R6, P3, P5 ;  /* 0x0000001d04258210 */ /* 0x000fe40001fea406 */
[----:B------:R-:W-:Y:S02]  /*492c0*/  ISETP.LT.OR P0, PT, R28, 0xc2, !P1 ;  /* 0x000000c21c00780c */ /* 0x000fe40004f01670 */
[----:B0-----:R-:W-:-:S05]  /*492d0*/  @!P4 IADD3 R30, P3, R38, R30, RZ ;  /* 0x0000001e261ec210 */ /* 0x001fca0007f7e0ff */
[----:B------:R-:W-:-:S06]  /*492e0*/  @!P4 IMAD.X R31, R48, 0x1, R31, P3 ;  /* 0x00000001301fc824 */ /* 0x000fcc00018e061f */
[----:B------:R-:W-:-:S04]  /*492f0*/  @!P0 IADD3 R38, P5, P6, R3, R24, R7 ;  /* 0x0000001803268210 */ /* 0x000fc80007ebe007 */
[----:B------:R-:W-:Y:S02]  /*49300*/  @!P0 IADD3.X R71, R4, R29, R6, P5, P6 ;  /* 0x0000001d04478210 */ /* 0x000fe40002fec406 */
[----:B------:R-:W-:Y:S02]  /*49310*/  LOP3.LUT P6, RZ, R10, 0x4000000, RZ, 0xc0, !PT ;  /* 0x040000000aff7812 */ /* 0x000fe400078cc0ff */
[----:B----4-:R-:W-:-:S04]  /*49320*/  LOP3.LUT R34, R34, 0xff, RZ, 0xc0, !PT ;  /* 0x000000ff22227812 */ /* 0x010fc800078ec0ff */
[----:B------:R-:W-:-:S05]  /*49330*/  F2FP.F16.E4M3.UNPACK_B R34, R34 ;  /* 0x00000022ff22723e */ /* 0x000fca00020006ff */
[----:B------:R-:W-:-:S05]  /*49340*/  HADD2.F32 R34, -RZ, R34.H0_H0 ;  /* 0x20000022ff227230 */ /* 0x000fca0000004100 */
[----:B------:R-:W-:-:S04]  /*49350*/  FMUL R34, R34, UR25 ;  /* 0x0000001922227c20 */ /* 0x000fc80008400000 */
[----:B------:R-:W-:-:S05]  /*49360*/  FFMA R34, R149, UR26, R34 ;  /* 0x0000001a95227c23 */ /* 0x000fca0008000022 */
[----:B------:R-:W-:-:S05]  /*49370*/  F2FP.SATFINITE.E4M3.F32.PACK_AB_MERGE_C R34, RZ, R34, RZ ;  /* 0x00000022ff22723e */ /* 0x000fca00048070ff */
[----:B------:R0:W-:Y:S02]  /*49380*/  @!P4 STG.E.U8 desc[UR30][R30.64+0x79], R34 ;  /* 0x000079221e00c986 */ /* 0x0001e4000c10111e */
[----:B0-----:R-:W-:-:S06]  /*49390*/  PRMT R30, RZ, 0x7610, R30 ;  /* 0x00007610ff1e7816 */ /* 0x001fcc000000001e */
[----:B------:R-:W4:Y:S01]  /*493a0*/  @!P6 LDG.E.U8 R30, desc[UR30][R22.64+0x80] ;  /* 0x0000801e161ee981 */ /* 0x000f22000c1e1100 */
        /* <DEDUP_REMOVED lines=11> */
[----:B0-----:R-:W-:-:S06]  /*49460*/  PRMT R30, RZ, 0x7610, R30 ;  /* 0x00007610ff1e7816 */ /* 0x001fcc000000001e */
[----:B------:R-:W3:Y:S01]  /*49470*/  @!P0 LDG.E.U8 R30, desc[UR30][R22.64+0x81] ;  /* 0x0000811e161e8981 */ /* 0x000ee2000c1e1100 */
[----:B------:R-:W-:-:S04]  /*49480*/  @P2 LOP3.LUT R0, R0, 0x20000, RZ, 0xfc, !PT ;  /* 0x0002000000002812 */ /* 0x000fc800078efcff */
[----:B------:R-:W-:Y:S02]  /*49490*/  LOP3.LUT P2, RZ, R0, 0x2, RZ, 0xc0, !PT ;  /* 0x0000000200ff7812 */ /* 0x000fe4000784c0ff */
[----:B------:R-:W-:Y:S02]  /*494a0*/  PRMT R34, RZ, 0x7610, R34 ;  /* 0x00007610ff227816 */ /* 0x000fe40000000022 */
[----:B------:R-:W-:Y:S02]  /*494b0*/  ISETP.LT.OR P5, PT, R28, 0xc9, !P1 ;  /* 0x000000c91c00780c */ /* 0x000fe40004fa1670 */
        /* <DEDUP_REMOVED lines=8> */
[----:B------:R-:W-:-:S04]  /*49540*/  @!P5 IADD3 R48, P3, P4, R3, R24, R7 ;  /* 0x000000180330d210 */ /* 0x000fc80007c7e007 */
[----:B------:R-:W-:Y:S02]  /*49550*/  @!P5 IADD3.X R92, R4, R29, R6, P3, P4 ;  /* 0x0000001d045cd210 */ /* 0x000fe40001fe8406 */
[C---:B------:R-:W-:Y:S01]  /*49560*/  ISETP.LT.OR P5, PT, R28.reuse, 0xca, !P1 ;  /* 0x000000ca1c00780c */ /* 0x040fe20004fa1670 */
[----:B0-----:R-:W0:Y:S01]  /*49570*/  @!P2 LDC.64 R30, c[0x0][0x5c0] ;  /* 0x00017000ff1eab82 */ /* 0x001e220000000a00 */
[----:B------:R-:W-:-:S11]  /*49580*/  ISETP.LT.OR P0, PT, R28, 0xd2, !P1 ;  /* 0x000000d21c00780c */ /* 0x000fd60004f01670 */
[----:B------:R-:W-:-:S04]  /*49590*/  @!P5 IADD3 R93, P3, P4, R3, R24, R7 ;  /* 0x00000018035dd210 */ /* 0x000fc80007c7e007 */
[----:B------:R-:W-:Y:S02]  /*495a0*/  @!P5 IADD3.X R94, R4, R29, R6, P3, P4 ;  /* 0x0000001d045ed210 */ /* 0x000fe40001fe8406 */
[----:B------:R-:W-:-:S13]  /*495b0*/  ISETP.LT.OR P5, PT, R28, 0xd1, !P1 ;  /* 0x000000d11c00780c */ /* 0x000fda0004fa1670 */
[----:B------:R-:W-:-:S04]  /*495c0*/  @!P5 IADD3 R95, P3, P4, R3, R24, R7 ;  /* 0x00000018035fd210 */ /* 0x000fc80007c7e007 */
[----:B------:R-:W-:Y:S02]  /*495d0*/  @!P5 IADD3.X R97, R4, R29, R6, P3, P4 ;  /* 0x0000001d0461d210 */ /* 0x000fe40001fe8406 */
[----:B------:R-:W-:-:S04]  /*495e0*/  @!P0 IADD3 R96, P3, P4, R3, R24, R7 ;  /* 0x0000001803608210 */ /* 0x000fc80007c7e007 */
[----:B------:R-:W-:Y:S02]  /*495f0*/  @!P0 IADD3.X R98, R4, R29, R6, P3, P4 ;  /* 0x0000001d04628210 */ /* 0x000fe40001fe8406 */
[----:B0-----:R-:W-:Y:S02]  /*49600*/  @!P2 IADD3 R30, P3, R40, R30, RZ ;  /* 0x0000001e281ea210 */ /* 0x001fe40007f7e0ff */
[----:B------:R-:W-:-:S03]  /*49610*/  LOP3.LUT P6, RZ, R0, 0x20, RZ, 0xc0, !PT ;  /* 0x0000002000ff7812 */ /* 0x000fc600078cc0ff */
[----:B------:R-:W-:Y:S01]  /*49620*/  @!P2 IMAD.X R31, R49, 0x1, R31, P3 ;  /* 0x00000001311fa824 */ /* 0x000fe200018e061f */
[----:B---3--:R-:W-:-:S04]  /*49630*/  LOP3.LUT R34, R34, 0xff, RZ, 0xc0, !PT ;  /* 0x000000ff22227812 */ /* 0x008fc800078ec0ff */
[----:B------:R-:W-:-:S05]  /*49640*/  F2FP.F16.E4M3.UNPACK_B R34, R34 ;  /* 0x00000022ff22723e */ /* 0x000fca00020006ff */
[----:B------:R-:W-:-:S05]  /*49650*/  HADD2.F32 R34, -RZ, R34.H0_H0 ;  /* 0x20000022ff227230 */ /* 0x000fca0000004100 */
[----:B------:R-:W-:-:S04]  /*49660*/  FMUL R34, R34, UR25 ;  /* 0x0000001922227c20 */ /* 0x000fc80008400000 */
[----:B--2---:R-:W-:Y:S01]  /*49670*/  FFMA R34, R13, UR26, R34 ;  /* 0x0000001a0d227c23 */ /* 0x004fe20008000022 */
[----:B------:R-:W-:Y:S01]  /*49680*/  ISETP.LT.OR P5, PT, R28, 0xd9, !P1 ;  /* 0x000000d91c00780c */ /* 0x000fe20004fa1670 */
[----:B------:R-:W2:Y:S03]  /*49690*/  LDL.LU R13, [R1+0x998] ;  /* 0x00099800010d7983 */ /* 0x000ea60000300800 */
[----:B------:R-:W-:Y:S01]  /*496a0*/  F2FP.SATFINITE.E4M3.F32.PACK_AB_MERGE_C R34, RZ, R34, RZ ;  /* 0x00000022ff22723e */ /* 0x000fe200048070ff */
[----:B------:R-:W3:Y:S04]  /*496b0*/  LDL.LU R129, [R1+0x99c] ;  /* 0x00099c0001817983 */ /* 0x000ee80000300800 */
[----:B------:R0:W-:Y:S02]  /*496c0*/  @!P2 STG.E.U8 desc[UR30][R30.64+0x80], R34 ;  /* 0x000080221e00a986 */ /* 0x0001e4000c10111e */
[----:B0-----:R-:W-:Y:S01]  /*496d0*/  PRMT R34, RZ, 0x7610, R34 ;  /* 0x00007610ff227816 */ /* 0x001fe20000000022 */
[----:B------:R-:W0:Y:S05]  /*496e0*/  @!P6 LDC.64 R30, c[0x0][0x5c0] ;  /* 0x00017000ff1eeb82 */ /* 0x000e2a0000000a00 */
[----:B------:R-:W4:Y:S01]  /*496f0*/  @!P6 LDG.E.U8 R34, desc[UR30][R32.64+0x81] ;  /* 0x0000811e2022e981 */ /* 0x000f22000c1e1100 */
[----:B------:R-:W-:-:S04]  /*49700*/  @!P5 IADD3 R40, P3, P4, R3, R24, R7 ;  /* 0x000000180328d210 */ /* 0x000fc80007c7e007 */
[----:B------:R-:W-:Y:S02]  /*49710*/  @!P5 IADD3.X R49, R4, R29, R6, P3, P4 ;  /* 0x0000001d0431d210 */ /* 0x000fe40001fe8406 */
[----:B------:R-:W-:Y:S02]  /*49720*/  LOP3.LUT P0, RZ, R11, 0x10, RZ, 0xc0, !PT ;  /* 0x000000100bff7812 */ /* 0x000fe4000780c0ff */
[----:B0-----:R-:W-:-:S05]  /*49730*/  @!P6 IADD3 R30, P3, R50, R30, RZ ;  /* 0x0000001e321ee210 */ /* 0x001fca0007f7e0ff */
[----:B------:R-:W-:Y:S01]  /*49740*/  @!P6 IMAD.X R31, R51, 0x1, R31, P3 ;  /* 0x00000001331fe824 */ /* 0x000fe200018e061f */
        /* <DEDUP_REMOVED lines=9> */
[----:B------:R-:W-:-:S13]  /*497e0*/  ISETP.LT.OR P2, PT, R28, 0xda, !P1 ;  /* 0x000000da1c00780c */ /* 0x000fda0004f41670 */
        /* <DEDUP_REMOVED lines=8> */
[----:B------:R-:W-:Y:S01]  /*49870*/  LOP3.LUT P6, RZ, R0, 0x100, RZ, 0xc0, !PT ;  /* 0x0000010000ff7812 */ /* 0x000fe200078cc0ff */
[----:B------:R-:W2:Y:S03]  /*49880*/  LDL.LU R13, [R1+0x9a0] ;  /* 0x0009a000010d7983 */ /* 0x000ea60000300800 */
[----:B------:R-:W-:Y:S01]  /*49890*/  F2FP.SATFINITE.E4M3.F32.PACK_AB_MERGE_C R30, RZ, R30, RZ ;  /* 0x0000001eff1e723e */ /* 0x000fe200048070ff */
[----:B------:R-:W4:Y:S04]  /*498a0*/  LDL.LU R122, [R1+0x9a4] ;  /* 0x0009a400017a7983 */ /* 0x000f280000300800 */
[----:B------:R0:W-:Y:S02]  /*498b0*/  @!P0 STG.E.U8 desc[UR30][R180.64+0x88], R30 ;  /* 0x0000881eb4008986 */ /* 0x0001e4000c10111e */
[----:B0-----:R-:W-:-:S06]  /*498c0*/  PRMT R30, RZ, 0x7610, R30 ;  /* 0x00007610ff1e7816 */ /* 0x001fcc000000001e */
[----:B------:R-:W3:Y:S01]  /*498d0*/  @!P2 LDG.E.U8 R30, desc[UR30][R22.64+0x89] ;  /* 0x0000891e161ea981 */ /* 0x000ee2000c1e1100 */
        /* <DEDUP_REMOVED lines=80> */
[----:B------:R-:W-:Y:S01]  /*49de0*/  ISETP.LT.OR P5, PT, R28, 0xfa, !P1 ;  /* 0x000000fa1c00780c */ /* 0x000fe20004fa1670 */
[----:B0-----:R-:W0:-:S12]  /*49df0*/  @!P0 LDC.64 R30, c[0x0][0x5c0] ;  /* 0x00017000ff1e8b82 */ /* 0x001e180000000a00 */
[----:B------:R-:W-:-:S04]  /*49e00*/  @!P5 IADD3 R155, P3, P4, R3, R24, R7 ;  /* 0x00000018039bd210 */ /* 0x000fc80007c7e007 */
[----:B------:R-:W-:Y:S02]  /*49e10*/  @!P5 IADD3.X R156, R4, R29, R6, P3, P4 ;  /* 0x0000001d049cd210 */ /* 0x000fe40001fe8406 */
[----:B------:R-:W-:-:S13]  /*49e20*/  ISETP.LT.OR P5, PT, R28, 0x101, !P1 ;  /* 0x000001011c00780c */ /* 0x000fda0004fa1670 */
[----:B------:R-:W-:-:S04]  /*49e30*/  @!P5 IADD3 R157, P3, P4, R3, R24, R7 ;  /* 0x00000018039dd210 */ /* 0x000fc80007c7e007 */
[----:B------:R-:W-:Y:S02]  /*49e40*/  @!P5 IADD3.X R159, R4, R29, R6, P3, P4 ;  /* 0x0000001d049fd210 */ /* 0x000fe40001fe8406 */
[----:B------:R-:W-:Y:S02]  /*49e50*/  ISETP.LT.OR P5, PT, R28, 0x102, !P1 ;  /* 0x000001021c00780c */ /* 0x000fe40004fa1670 */
[----:B------:R-:W-:-:S11]  /*49e60*/  LOP3.LUT P2, RZ, R0, 0x400, RZ, 0xc0, !PT ;  /* 0x0000040000ff7812 */ /* 0x000fd6000784c0ff */
        /* <DEDUP_REMOVED lines=44> */
[----:B------:R0:W-:Y:S01]  /*4a130*/  @!P6 STG.E.U8 desc[UR30][R188.64+0x98], R30 ;  /* 0x0000981ebc00e986 */ /* 0x0001e2000c10111e */
[----:B------:R-:W-:-:S02]  /*4a140*/  PRMT R34, RZ, 0x7610, R34 ;  /* 0x00007610ff227816 */ /* 0x000fc40000000022 */
[----:B------:R-:W-:Y:S01]  /*4a150*/  ISETP.LT.OR P5, PT, R28, 0x111, !P1 ;  /* 0x000001111c00780c */ /* 0x000fe20004fa1670 */
[----:B------:R-:W4:Y:S01]  /*4a160*/  LDL.LU R122, [R1+0x9c8] ;  /* 0x0009c800017a7983 */ /* 0x000f220000300800 */
[----:B0-----:R-:W-:-:S06]  /*4a170*/  PRMT R30, RZ, 0x7610, R30 ;  /* 0x00007610ff1e7816 */ /* 0x001fcc000000001e */
        /* <DEDUP_REMOVED lines=29> */
[----:B------:R-:W-:Y:S02]  /*4a350*/  ISETP.LT.OR P5, PT, R28, 0x121, !P1 ;  /* 0x000001211c00780c */ /* 0x000fe40004fa1670 */
[----:B------:R-:W-:Y:S01]  /*4a360*/  LOP3.LUT P0, RZ, R11, 0x200000, RZ, 0xc0, !PT ;  /* 0x002000000bff7812 */ /* 0x000fe2000780c0ff */
[----:B------:R-:W2:Y:S04]  /*4a370*/  LDL.LU R13, [R1+0x9cc] ;  /* 0x0009cc00010d7983 */ /* 0x000ea80000300800 */
[----:B------:R-:W3:Y:S01]  /*4a380*/  LDL.LU R165, [R1+0x9d0] ;  /* 0x0009d00001a57983 */ /* 0x000ee20000300800 */
[----:B------:R-:W-:-:S03]  /*4a390*/  F2FP.SATFINITE.E4M3.F32.PACK_AB_MERGE_C R34, RZ, R34, RZ ;  /* 0x00000022ff22723e */ /* 0x000fc600048070ff */
[----:B------:R-:W3:Y:S04]  /*4a3a0*/  LDL.LU R173, [R1+0x9d4] ;  /* 0x0009d40001ad7983 */ /* 0x000ee80000300800 */
[----:B------:R0:W-:Y:S02]  /*4a3b0*/  @!P2 STG.E.U8 desc[UR30][R30.64+0x98], R34 ;  /* 0x000098221e00a986 */ /* 0x0001e4000c10111e */
[----:B0-----:R-:W-:Y:S01]  /*4a3c0*/  PRMT R34, RZ, 0x7610, R34 ;  /* 0x00007610ff227816 */ /* 0x001fe20000000022 */
[----:B------:R-:W0:Y:S05]  /*4a3d0*/  @!P6 LDC.64 R30, c[0x0][0x5c0] ;  /* 0x00017000ff1eeb82 */ /* 0x000e2a0000000a00 */
[----:B------:R-:W4:Y:S01]  /*4a3e0*/  @!P6 LDG.E.U8 R34, desc[UR30][R32.64+0x99] ;  /* 0x0000991e2022e981 */ /* 0x000f22000c1e1100 */
        /* <DEDUP_REMOVED lines=27> */
[----:B------:R-:W-:Y:S02]  /*4a5a0*/  PRMT R34, RZ, 0x7610, R34 ;  /* 0x00007610ff227816 */ /* 0x000fe40000000022 */
[----:B------:R-:W-:Y:S02]  /*4a5b0*/  ISETP.LT.OR P5, PT, R28, 0x129, !P1 ;  /* 0x000001291c00780c */ /* 0x000fe40004fa1670 */
[----:B----4-:R-:W-:-:S04]  /*4a5c0*/  LOP3.LUT R30, R30, 0xff, RZ, 0xc0, !PT ;  /* 0x000000ff1e1e7812 */ /* 0x010fc800078ec0ff */
[----:B------:R-:W-:-:S05]  /*4a5d0*/  F2FP.F16.E4M3.UNPACK_B R30, R30 ;  /* 0x0000001eff1e723e */ /* 0x000fca00020006ff */
[----:B------:R-:W-:-:S05]  /*4a5e0*/  HADD2.F32 R30, -RZ, R30.H0_H0 ;  /* 0x2000001eff1e7230 */ /* 0x000fca0000004100 */
[----:B------:R-:W-:-:S04]  /*4a5f0*/  FMUL R30, R30, UR25 ;  /* 0x000000191e1e7c20 */ /* 0x000fc80008400000 */
[----:B--2---:R-:W-:-:S05]  /*4a600*/  FFMA R30, R13, UR26, R30 ;  /* 0x0000001a0d1e7c23 */ /* 0x004fca000800001e */
[----:B------:R-:W-:-:S05]  /*4a610*/  F2FP.SATFINITE.E4M3.F32.PACK_AB_MERGE_C R30, RZ, R30, RZ ;  /* 0x0000001eff1e723e */ /* 0x000fca00048070ff */
[----:B------:R0:W-:Y:S04]  /*4a620*/  @!P2 STG.E.U8 desc[UR30][R184.64+0xa1], R30 ;  /* 0x0000a11eb800a986 */ /* 0x0001e8000c10111e */
[----:B------:R-:W2:Y:S01]  /*4a630*/  @!P6 LDG.E.U8 R34, desc[UR30][R32.64+0xa0] ;  /* 0x0000a01e2022e981 */ /* 0x000ea2000c1e1100 */
[----:B------:R-:W-:-:S04]  /*4a640*/  @!P5 IADD3 R120, P3, P4, R3, R24, R7 ;  /* 0x000000180378d210 */ /* 0x000fc80007c7e007 */
[----:B------:R-:W-:Y:S02]  /*4a650*/  @!P5 IADD3.X R121, R4, R29, R6, P3, P4 ;  /* 0x0000001d0479d210 */ /* 0x000fe40001fe8406 */
[----:B------:R-:W-:Y:S01]  /*4a660*/  ISETP.LT.OR P5, PT, R28, 0x12a, !P1 ;  /* 0x0000012a1c00780c */ /* 0x000fe20004fa1670 */
[----:B0-----:R-:W0:-:S12]  /*4a670*/  @!P6 LDC.64 R30, c[0x0][0x5c0] ;  /* 0x00017000ff1eeb82 */ /* 0x001e180000000a00 */
[----:B------:R-:W-:-:S04]  /*4a680*/  @!P5 IADD3 R122, P3, P4, R3, R24, R7 ;  /* 0x00000018037ad210 */ /* 0x000fc80007c7e007 */
[----:B------:R-:W-:Y:S02]  /*4a690*/  @!P5 IADD3.X R123, R4, R29, R6, P3, P4 ;  /* 0x0000001d047bd210 */ /* 0x000fe40001fe8406 */
[C---:B------:R-:W-:Y:S02]  /*4a6a0*/  ISETP.LT.OR P5, PT, R28.reuse, 0x131, !P1 ;  /* 0x000001311c00780c */ /* 0x040fe40004fa1670 */
[----:B------:R-:W-:-:S11]  /*4a6b0*/  ISETP.LT.OR P2, PT, R28, 0x132, !P1 ;  /* 0x000001321c00780c */ /* 0x000fd60004f41670 */
[----:B------:R-:W-:-:S04]  /*4a6c0*/  @!P5 IADD3 R117, P3, P4, R3, R24, R7 ;  /* 0x000000180375d210 */ /* 0x000fc80007c7e007 */
[----:B------:R-:W-:Y:S02]  /*4a6d0*/  @!P5 IADD3.X R118, R4, R29, R6, P3, P4 ;  /* 0x0000001d0476d210 */ /* 0x000fe40001fe8406 */
[----:B------:R-:W-:-:S04]  /*4a6e0*/  @!P2 IADD3 R119, P3, P4, R3, R24, R7 ;  /* 0x000000180377a210 */ /* 0x000fc80007c7e007 */
[----:B------:R-:W-:Y:S02]  /*4a6f0*/  @!P2 IADD3.X R13, R4, R29, R6, P3, P4 ;  /* 0x0000001d040da210 */ /* 0x000fe40001fe8406 */
[----:B0-----:R-:W-:Y:S02]  /*4a700*/  @!P6 IADD3 R30, P3, R60, R30, RZ ;  /* 0x0000001e3c1ee210 */ /* 0x001fe40007f7e0ff */
[----:B------:R-:W-:-:S03]  /*4a710*/  LOP3.LUT P0, RZ, R0, 0x4000, RZ, 0xc0, !PT ;  /* 0x0000400000ff7812 */ /* 0x000fc6000780c0ff */
[----:B------:R-:W-:Y:S01]  /*4a720*/  @!P6 IMAD.X R31, R61, 0x1, R31, P3 ;  /* 0x000000013d1fe824 */ /* 0x000fe200018e061f */
[----:B--2---:R-:W-:-:S04]  /*4a730*/  LOP3.LUT R34, R34, 0xff, RZ, 0xc0, !PT ;  /* 0x000000ff22227812 */ /* 0x004fc800078ec0ff */
[----:B------:R-:W-:-:S05]  /*4a740*/  F2FP.F16.E4M3.UNPACK_B R34, R34 ;  /* 0x00000022ff22723e */ /* 0x000fca00020006ff */
[----:B------:R-:W-:-:S05]  /*4a750*/  HADD2.F32 R34, -RZ, R34.H0_H0 ;  /* 0x20000022ff227230 */ /* 0x000fca0000004100 */
[----:B------:R-:W-:-:S04]  /*4a760*/  FMUL R34, R34, UR25 ;  /* 0x0000001922227c20 */ /* 0x000fc80008400000 */
[----:B---3--:R-:W-:Y:S01]  /*4a770*/  FFMA R34, R165, UR26, R34 ;  /* 0x0000001aa5227c23 */ /* 0x008fe20008000022 */
[----:B------:R-:W-:Y:S02]  /*4a780*/  ISETP.LT.OR P5, PT, R28, 0x139, !P1 ;  /* 0x000001391c00780c */ /* 0x000fe40004fa1670 */
[----:B------:R-:W-:Y:S01]  /*4a790*/  LOP3.LUT P2, RZ, R11, 0x10000000, RZ, 0xc0, !PT ;  /* 0x100000000bff7812 */ /* 0x000fe2000784c0ff */
[----:B------:R-:W2:Y:S04]  /*4a7a0*/  LDL.LU R165, [R1+0x9d8] ;  /* 0x0009d80001a57983 */ /* 0x000ea80000300800 */
[----:B------:R-:W3:Y:S01]  /*4a7b0*/  LDL.LU R167, [R1+0x9dc] ;  /* 0x0009dc0001a77983 */ /* 0x000ee20000300800 */
[----:B------:R-:W-:-:S05]  /*4a7c0*/  F2FP.SATFINITE.E4M3.F32.PACK_AB_MERGE_C R34, RZ, R34, RZ ;  /* 0x00000022ff22723e */ /* 0x000fca00048070ff */
        /* <DEDUP_REMOVED lines=26> */
[----:B------:R-:W-:Y:S02]  /*4a970*/  LOP3.LUT P0, RZ, R0, 0x8000, RZ, 0xc0, !PT ;  /* 0x0000800000ff7812 */ /* 0x000fe4000780c0ff */
[----:B------:R-:W-:Y:S01]  /*4a980*/  PRMT R34, RZ, 0x7610, R34 ;  /* 0x00007610ff227816 */ /* 0x000fe20000000022 */
[----:B------:R-:W2:Y:S01]  /*4a990*/  LDL.LU R165, [R1+0x9e0] ;  /* 0x0009e00001a57983 */ /* 0x000ea20000300800 */
[----:B------:R-:W-:Y:S02]  /*4a9a0*/  ISETP.LT.OR P5, PT, R28, 0x141, !P1 ;  /* 0x000001411c00780c */ /* 0x000fe40004fa1670 */
[----:B------:R-:W-:Y:S01]  /*4a9b0*/  F2FP.SATFINITE.E4M3.F32.PACK_AB_MERGE_C R30, RZ, R30, RZ ;  /* 0x0000001eff1e723e */ /* 0x000fe200048070ff */
[----:B------:R-:W4:Y:S04]  /*4a9c0*/  LDL.LU R42, [R1+0x9e4] ;  /* 0x0009e400012a7983 */ /* 0x000f280000300800 */
[----:B------:R-:W4:Y:S04]  /*4a9d0*/  LDL.LU R39, [R1+0x9e8] ;  /* 0x0009e80001277983 */ /* 0x000f280000300800 */
[----:B------:R0:W-:Y:S04]  /*4a9e0*/  @!P2 STG.E.U8 desc[UR30][R194.64+0xa8], R30 ;  /* 0x0000a81ec200a986 */ /* 0x0001e8000c10111e */
[----:B------:R-:W4:Y:S01]  /*4a9f0*/  LDL.LU R41, [R1+0x9ec] ;  /* 0x0009ec0001297983 */ /* 0x000f220000300800 */
[----:B0-----:R-:W-:-:S06]  /*4aa00*/  PRMT R30, RZ, 0x7610, R30 ;  /* 0x00007610ff1e7816 */ /* 0x001fcc000000001e */
[----:B------:R-:W3:Y:S01]  /*4aa10*/  @!P6 LDG.E.U8 R30, desc[UR30][R22.64+0xa9] ;  /* 0x0000a91e161ee981 */ /* 0x000ee2000c1e1100 */
[----:B------:R-:W-:-:S04]  /*4aa20*/  @!P5 IADD3 R181, P3, P4, R3, R24, R7 ;  /* 0x0000001803b5d210 */ /* 0x000fc80007c7e007 */
[----:B------:R-:W-:Y:S02]  /*4aa30*/  @!P5 IADD3.X R183, R4, R29, R6, P3, P4 ;  /* 0x0000001d04b7d210 */ /* 0x000fe40001fe8406 */
        /* <DEDUP_REMOVED lines=25> */
[----:B--2---:R-:W-:-:S05]  /*4abd0*/  FFMA R34, R165, UR26, R34 ;  /* 0x0000001aa5227c23 */ /* 0x004fca0008000022 */
[----:B------:R-:W-:-:S05]  /*4abe0*/  F2FP.SATFINITE.E4M3.F32.PACK_AB_MERGE_C R34, RZ, R34, RZ ;  /* 0x00000022ff22723e */ /* 0x000fca00048070ff */
[----:B------:R0:W-:Y:S02]  /*4abf0*/  @!P0 STG.E.U8 desc[UR30][R30.64+0xa8], R34 ;  /* 0x0000a8221e008986 */ /* 0x0001e4000c10111e */
[----:B0-----:R-:W-:Y:S01]  /*4ac00*/  PRMT R34, RZ, 0x7610, R34 ;  /* 0x00007610ff227816 */ /* 0x001fe20000000022 */
[----:B------:R-:W0:Y:S05]  /*4ac10*/  @!P2 LDC.64 R30, c[0x0][0x5c0] ;  /* 0x00017000ff1eab82 */ /* 0x000e2a0000000a00 */
[----:B------:R-:W2:Y:S01]  /*4ac20*/  @!P2 LDG.E.U8 R34, desc[UR30][R32.64+0xa9] ;  /* 0x0000a91e2022a981 */ /* 0x000ea2000c1e1100 */
[----:B------:R-:W-:Y:S02]  /*4ac30*/  ISETP.LT.OR P5, PT, R28, 0x151, !P1 ;  /* 0x000001511c00780c */ /* 0x000fe40004fa1670 */
[----:B------:R-:W-:-:S11]  /*4ac40*/  LOP3.LUT P6, RZ, R12, 0x2, RZ, 0xc0, !PT ;  /* 0x000000020cff7812 */ /* 0x000fd600078cc0ff */
[----:B------:R-:W-:-:S04]  /*4ac50*/  @!P5 IADD3 R165, P3, P4, R3, R24, R7 ;  /* 0x0000001803a5d210 */ /* 0x000fc80007c7e007 */
[----:B------:R-:W-:Y:S02]  /*4ac60*/  @!P5 IADD3.X R167, R4, R29, R6, P3, P4 ;  /* 0x0000001d04a7d210 */ /* 0x000fe40001fe8406 */
[----:B0-----:R-:W-:-:S05]  /*4ac70*/  @!P2 IADD3 R30, P3, R46, R30, RZ ;  /* 0x0000001e2e1ea210 */ /* 0x001fca0007f7e0ff */
[----:B------:R-:W-:Y:S01]  /*4ac80*/  @!P2 IMAD.X R31, R64, 0x1, R31, P3 ;  /* 0x00000001401fa824 */ /* 0x000fe200018e061f */
[----:B--2---:R-:W-:-:S04]  /*4ac90*/  LOP3.LUT R34, R34, 0xff, RZ, 0xc0, !PT ;  /* 0x000000ff22227812 */ /* 0x004fc800078ec0ff */
[----:B------:R-:W-:-:S05]  /*4aca0*/  F2FP.F16.E4M3.UNPACK_B R34, R34 ;  /* 0x00000022ff22723e */ /* 0x000fca00020006ff */
[----:B------:R-:W-:-:S05]  /*4acb0*/  HADD2.F32 R34, -RZ, R34.H0_H0 ;  /* 0x20000022ff227230 */ /* 0x000fca0000004100 */
[----:B------:R-:W-:-:S04]  /*4acc0*/  FMUL R34, R34, UR25 ;  /* 0x0000001922227c20 */ /* 0x000fc80008400000 */
[----:B----4-:R-:W-:-:S05]  /*4acd0*/  FFMA R34, R42, UR26, R34 ;  /* 0x0000001a2a227c23 */ /* 0x010fca0008000022 */
[----:B------:R-:W-:-:S05]  /*4ace0*/  F2FP.SATFINITE.E4M3.F32.PACK_AB_MERGE_C R34, RZ, R34, RZ ;  /* 0x00000022ff22723e */ /* 0x000fca00048070ff */
[----:B------:R0:W-:Y:S02]  /*4acf0*/  @!P2 STG.E.U8 desc[UR30][R30.64+0xa9], R34 ;  /* 0x0000a9221e00a986 */ /* 0x0001e4000c10111e */
[----:B0-----:R-:W-:-:S06]  /*4ad00*/  PRMT R30, RZ, 0x7610, R30 ;  /* 0x00007610ff1e7816 */ /* 0x001fcc000000001e */
[----:B------:R-:W2:Y:S01]  /*4ad10*/  @!P6 LDG.E.U8 R30, desc[UR30][R22.64+0xb0] ;  /* 0x0000b01e161ee981 */ /* 0x000ea2000c1e1100 */
[----:B------:R-:W-:-:S13]  /*4ad20*/  ISETP.LT.OR P0, PT, R28, 0x152, !P1 ;  /* 0x000001521c00780c */ /* 0x000fda0004f01670 */
[----:B------:R-:W-:-:S04]  /*4ad30*/  @!P0 IADD3 R106, P4, P5, R3, R24, R7 ;  /* 0x00000018036a8210 */ /* 0x000fc80007d9e007 */
[----:B------:R-:W-:Y:S02]  /*4ad40*/  @!P0 IADD3.X R107, R4, R29, R6, P4, P5 ;  /* 0x0000001d046b8210 */ /* 0x000fe400027ea406 */
[----:B------:R-:W-:Y:S02]  /*4ad50*/  LOP3.LUT P0, RZ, R12, 0x4, RZ, 0xc0, !PT ;  /* 0x000000040cff7812 */ /* 0x000fe4000780c0ff */
[----:B--2---:R-:W-:-:S04]  /*4ad60*/  LOP3.LUT R30, R30, 0xff, RZ, 0xc0, !PT ;  /* 0x000000ff1e1e7812 */ /* 0x004fc800078ec0ff */
[----:B------:R-:W-:-:S05]  /*4ad70*/  F2FP.F16.E4M3.UNPACK_B R30, R30 ;  /* 0x0000001eff1e723e */ /* 0x000fca00020006ff */
[----:B------:R-:W-:-:S05]  /*4ad80*/  HADD2.F32 R30, -RZ, R30.H0_H0 ;  /* 0x2000001eff1e7230 */ /* 0x000fca0000004100 */
[----:B------:R-:W-:-:S04]  /*4ad90*/  FMUL R30, R30, UR25 ;  /* 0x000000191e1e7c20 */ /* 0x000fc80008400000 */
[----:B------:R-:W-:Y:S01]  /*4ada0*/  FFMA R30, R39, UR26, R30 ;  /* 0x0000001a271e7c23 */ /* 0x000fe2000800001e */
[----:B------:R-:W-:Y:S02]  /*4adb0*/  LOP3.LUT P2, RZ, R14, 0x40000000, RZ, 0xc0, !PT ;  /* 0x400000000eff7812 */ /* 0x000fe4000784c0ff */
[----:B------:R-:W-:Y:S01]  /*4adc0*/  PRMT R34, RZ, 0x7610, R34 ;  /* 0x00007610ff227816 */ /* 0x000fe20000000022 */
[----:B------:R-:W2:Y:S01]  /*4add0*/  LDL.LU R39, [R1+0x9f0] ;  /* 0x0009f00001277983 */ /* 0x000ea20000300800 */
[----:B------:R-:W-:-:S05]  /*4ade0*/  F2FP.SATFINITE.E4M3.F32.PACK_AB_MERGE_C R30, RZ, R30, RZ ;  /* 0x0000001eff1e723e */ /* 0x000fca00048070ff */
[----:B------:R0:W-:Y:S02]  /*4adf0*/  @!P6 STG.E.U8 desc[UR30][R192.64+0xb0], R30 ;  /* 0x0000b01ec000e986 */ /* 0x0001e4000c10111e */
[----:B0-----:R-:W-:-:S06]  /*4ae00*/  PRMT R30, RZ, 0x7610, R30 ;  /* 0x00007610ff1e7816 */ /* 0x001fcc000000001e */
[----:B------:R-:W3:Y:S01]  /*4ae10*/  @!P0 LDG.E.U8 R30, desc[UR30][R22.64+0xb1] ;  /* 0x0000b11e161e8981 */ /* 0x000ee2000c1e1100 */
[----:B------:R-:W-:Y:S02]  /*4ae20*/  ISETP.LT.OR P5, PT, R28, 0x159, !P1 ;  /* 0x000001591c00780c */ /* 0x000fe40004fa1670 */
[----:B---3--:R-:W-:-:S04]  /*4ae30*/  LOP3.LUT R30, R30, 0xff, RZ, 0xc0, !PT ;  /* 0x000000ff1e1e7812 */ /* 0x008fc800078ec0ff */
[----:B------:R-:W-:-:S05]  /*4ae40*/  F2FP.F16.E4M3.UNPACK_B R30, R30 ;  /* 0x0000001eff1e723e */ /* 0x000fca00020006ff */
[----:B------:R-:W-:-:S05]  /*4ae50*/  HADD2.F32 R30, -RZ, R30.H0_H0 ;  /* 0x2000001eff1e7230 */ /* 0x000fca0000004100 */
[----:B------:R-:W-:-:S04]  /*4ae60*/  FMUL R30, R30, UR25 ;  /* 0x000000191e1e7c20 */ /* 0x000fc80008400000 */
[----:B------:R-:W-:Y:S01]  /*4ae70*/  FFMA R30, R41, UR26, R30 ;  /* 0x0000001a291e7c23 */ /* 0x000fe2000800001e */
[----:B------:R-:W-:Y:S02]  /*4ae80*/  @!P5 IADD3 R62, P3, P4, R3, R24, R7 ;  /* 0x00000018033ed210 */ /* 0x000fe40007c7e007 */
[----:B------:R-:W-:Y:S01]  /*4ae90*/  LOP3.LUT P6, RZ, R0, 0x10000, RZ, 0xc0, !PT ;  /* 0x0001000000ff7812 */ /* 0x000fe200078cc0ff */
[----:B------:R-:W3:Y:S01]  /*4aea0*/  LDL.LU R41, [R1+0x9f4] ;  /* 0x0009f40001297983 */ /* 0x000ee20000300800 */
[----:B------:R-:W-:-:S05]  /*4aeb0*/  F2FP.SATFINITE.E4M3.F32.PACK_AB_MERGE_C R30, RZ, R30, RZ ;  /* 0x0000001eff1e723e */ /* 0x000fca00048070ff */
[----:B------:R0:W-:Y:S04]  /*4aec0*/  @!P0 STG.E.U8 desc[UR30][R190.64+0xb1], R30 ;  /* 0x0000b11ebe008986 */ /* 0x0001e8000c10111e */
[----:B------:R-:W4:Y:S01]  /*4aed0*/  @!P2 LDG.E.U8 R34, desc[UR30][R32.64+0xb0] ;  /* 0x0000b01e2022a981 */ /* 0x000f22000c1e1100 */
[----:B------:R-:W-:Y:S02]  /*4aee0*/  @!P5 IADD3.X R63, R4, R29, R6, P3, P4 ;  /* 0x0000001d043fd210 */ /* 0x000fe40001fe8406 */
[C---:B------:R-:W-:Y:S02]  /*4aef0*/  ISETP.LT.OR P5, PT, R28.reuse, 0x15a, !P1 ;  /* 0x0000015a1c00780c */ /* 0x040fe40004fa1670 */
[----:B------:R-:W-:Y:S01]  /*4af00*/  ISETP.LT.OR P0, PT, R28, 0x162, !P1 ;  /* 0x000001621c00780c */ /* 0x000fe20004f01670 */
[----:B0-----:R-:W0:Y:S10]  /*4af10*/  @!P2 LDC.64 R30, c[0x0][0x5c0] ;  /* 0x00017000ff1eab82 */ /* 0x001e340000000a00 */
[----:B------:R-:W-:-:S04]  /*4af20*/  @!P5 IADD3 R59, P3, P4, R3, R24, R7 ;  /* 0x00000018033bd210 */ /* 0x000fc80007c7e007 */
[----:B------:R-:W-:Y:S02]  /*4af30*/  @!P5 IADD3.X R61, R4, R29, R6, P3, P4 ;  /* 0x0000001d043dd210 */ /* 0x000fe40001fe8406 */
[----:B------:R-:W-:-:S13]  /*4af40*/  ISETP.LT.OR P5, PT, R28, 0x161, !P1 ;  /* 0x000001611c00780c */ /* 0x000fda0004fa1670 */
[----:B------:R-:W-:-:S04]  /*4af50*/  @!P5 IADD3 R58, P3, P4, R3, R24, R7 ;  /* 0x00000018033ad210 */ /* 0x000fc80007c7e007 */
[----:B------:R-:W-:Y:S02]  /*4af60*/  @!P5 IADD3.X R60, R4, R29, R6, P3, P4 ;  /* 0x0000001d043cd210 */ /* 0x000fe40001fe8406 */
        /* <DEDUP_REMOVED lines=10> */
[----:B------:R-:W2:Y:S04]  /*4b010*/  LDL.LU R39, [R1+0x9f8] ;  /* 0x0009f80001277983 */ /* 0x000ea80000300800 */
[----:B------:R-:W4:Y:S01]  /*4b020*/  LDL.LU R194, [R1+0x9fc] ;  /* 0x0009fc0001c27983 */ /* 0x000f220000300800 */
[----:B------:R-:W-:Y:S02]  /*4b030*/  LOP3.LUT R14, R14, 0xefffffff, RZ, 0xc0, !PT ;  /* 0xefffffff0e0e7812 */ /* 0x000fe400078ec0ff */
[----:B------:R-:W-:Y:S01]  /*4b040*/  F2FP.SATFINITE.E4M3.F32.PACK_AB_MERGE_C R34, RZ, R34, RZ ;  /* 0x00000022ff22723e */ /* 0x000fe200048070ff */
[----:B------:R-:W4:Y:S04]  /*4b050*/  LDL.LU R64, [R1+0xa00] ;  /* 0x000a000001407983 */ /* 0x000f280000300800 */
[----:B------:R-:W4:Y:S04]  /*4b060*/  LDL.LU R195, [R1+0xa04] ;  /* 0x000a040001c37983 */ /* 0x000f280000300800 */
[----:B------:R0:W-:Y:S02]  /*4b070*/  @!P2 STG.E.U8 desc[UR30][R30.64+0xb0], R34 ;  /* 0x0000b0221e00a986 */ /* 0x0001e4000c10111e */
[----:B0-----:R-:W-:Y:S01]  /*4b080*/  PRMT R34, RZ, 0x7610, R34 ;  /* 0x00007610ff227816 */ /* 0x001fe20000000022 */
[----:B------:R-:W0:Y:S05]  /*4b090*/  @!P6 LDC.64 R30, c[0x0][0x5c0] ;  /* 0x00017000ff1eeb82 */ /* 0x000e2a0000000a00 */
[----:B------:R-:W3:Y:S01]  /*4b0a0*/  @!P6 LDG.E.U8 R34, desc[UR30][R32.64+0xb1] ;  /* 0x0000b11e2022e981 */ /* 0x000ee2000c1e1100 */
[----:B------:R-:W-:-:S02]  /*4b0b0*/  ISETP.LT.OR P2, PT, R28, 0x16a, !P1 ;  /* 0x0000016a1c00780c */ /* 0x000fc40004f41670 */
[----:B------:R-:W-:-:S04]  /*4b0c0*/  @!P0 IADD3 R45, P3, P4, R3, R24, R7 ;  /* 0x00000018032d8210 */ /* 0x000fc80007c7e007 */
[----:B------:R-:W-:-:S07]  /*4b0d0*/  @!P0 IADD3.X R46, R4, R29, R6, P3, P4 ;  /* 0x0000001d042e8210 */ /* 0x000fce0001fe8406 */
[----:B------:R-:W-:Y:S02]  /*4b0e0*/  @!P2 IADD3 R43, P4, P5, R3, R24, R7 ;  /* 0x00000018032ba210 */ /* 0x000fe40007d9e007 */
[----:B0-----:R-:W-:Y:S02]  /*4b0f0*/  @!P6 IADD3 R30, P3, R65, R30, RZ ;  /* 0x0000001e411ee210 */ /* 0x001fe40007f7e0ff */
[----:B------:R-:W-:Y:S02]  /*4b100*/  @!P2 IADD3.X R44, R4, R29, R6, P4, P5 ;  /* 0x0000001d042ca210 */ /* 0x000fe400027ea406 */
[----:B------:R-:W-:Y:S01]  /*4b110*/  LOP3.LUT P5, RZ, R12, 0x80, RZ, 0xc0, !PT ;  /* 0x000000800cff7812 */ /* 0x000fe200078ac0ff */
        /* <DEDUP_REMOVED lines=10> */
[C---:B------:R-:W-:Y:S02]  /*4b1c0*/  ISETP.LT.OR P6, PT, R28.reuse, 0x171, !P1 ;  /* 0x000001711c00780c */ /* 0x040fe40004fc1670 */
[----:B------:R-:W-:-:S11]  /*4b1d0*/  ISETP.LT.OR P5, PT, R28, 0x172, !P1 ;  /* 0x000001721c00780c */ /* 0x000fd60004fa1670 */
[----:B------:R-:W-:-:S04]  /*4b1e0*/  @!P6 IADD3 R41, P3, P4, R3, R24, R7 ;  /* 0x000000180329e210 */ /* 0x000fc80007c7e007 */
[----:B------:R-:W-:Y:S02]  /*4b1f0*/  @!P6 IADD3.X R42, R4, R29, R6, P3, P4 ;  /* 0x0000001d042ae210 */ /* 0x000fe40001fe8406 */
[----:B------:R-:W-:Y:S02]  /*4b200*/  @!P5 IADD3 R35, P3, P4, R3, R24, R7 ;  /* 0x000000180323d210 */ /* 0x000fe40007c7e007 */
[----:B---3--:R-:W-:-:S04]  /*4b210*/  LOP3.LUT R30, R30, 0xff, RZ, 0xc0, !PT ;  /* 0x000000ff1e1e7812 */ /* 0x008fc800078ec0ff */
[----:B------:R-:W-:-:S05]  /*4b220*/  F2FP.F16.E4M3.UNPACK_B R30, R30 ;  /* 0x0000001eff1e723e */ /* 0x000fca00020006ff */
[----:B------:R-:W-:-:S05]  /*4b230*/  HADD2.F32 R30, -RZ, R30.H0_H0 ;  /* 0x2000001eff1e7230 */ /* 0x000fca0000004100 */
[----:B------:R-:W-:-:S04]  /*4b240*/  FMUL R30, R30, UR25 ;  /* 0x000000191e1e7c20 */ /* 0x000fc80008400000 */
[----:B--2---:R-:W-:Y:S01]  /*4b250*/  FFMA R30, R39, UR26, R30 ;  /* 0x0000001a271e7c23 */ /* 0x004fe2000800001e */
[----:B------:R-:W-:Y:S02]  /*4b260*/  @!P5 IADD3.X R39, R4, R29, R6, P3, P4 ;  /* 0x0000001d0427d210 */ /* 0x000fe40001fe8406 */
[C---:B------:R-:W-:Y:S02]  /*4b270*/  LOP3.LUT P3, RZ, R12.reuse, 0x80, RZ, 0xc0, !PT ;  /* 0x000000800cff7812 */ /* 0x040fe4000786c0ff */
[----:B------:R-:W-:Y:S02]  /*4b280*/  LOP3.LUT P4, RZ, R12, 0x10, RZ, 0xc0, !PT ;  /* 0x000000100cff7812 */ /* 0x000fe4000788c0ff */
[----:B------:R-:W-:Y:S02]  /*4b290*/  F2FP.SATFINITE.E4M3.F32.PACK_AB_MERGE_C R34, RZ, R30, RZ ;  /* 0x0000001eff22723e */ /* 0x000fe400048070ff */
[----:B------:R-:W-:-:S07]  /*4b2a0*/  PRMT R30, RZ, 0x7610, R30 ;  /* 0x00007610ff1e7816 */ /* 0x000fce000000001e */
[----:B------:R0:W-:Y:S04]  /*4b2b0*/  @!P3 STG.E.U8 desc[UR30][R198.64+0xb8], R34 ;  /* 0x0000b822c600b986 */ /* 0x0001e8000c10111e */
[----:B------:R-:W2:Y:S01]  /*4b2c0*/  @!P4 LDG.E.U8 R30, desc[UR30][R22.64+0xb9] ;  /* 0x0000b91e161ec981 */ /* 0x000ea2000c1e1100 */
[----:B------:R-:W-:Y:S02]  /*4b2d0*/  @P0 LOP3.LUT R14, R14, 0x10000000, RZ, 0xfc, !PT ;  /* 0x100000000e0e0812 */ /* 0x000fe400078efcff */
[----:B------:R-:W-:Y:S02]  /*4b2e0*/  LOP3.LUT P0, RZ, R0, 0x40000, RZ, 0xc0, !PT ;  /* 0x0004000000ff7812 */ /* 0x000fe4000780c0ff */
[----:B0-----:R-:W-:Y:S02]  /*4b2f0*/  PRMT R34, RZ, 0x7610, R34 ;  /* 0x00007610ff227816 */ /* 0x001fe40000000022 */
[----:B--2---:R-:W-:-:S04]  /*4b300*/  LOP3.LUT R30, R30, 0xff, RZ, 0xc0, !PT ;  /* 0x000000ff1e1e7812 */ /* 0x004fc800078ec0ff */
[----:B------:R-:W-:-:S05]  /*4b310*/  F2FP.F16.E4M3.UNPACK_B R30, R30 ;  /* 0x0000001eff1e723e */ /* 0x000fca00020006ff */
[----:B------:R-:W-:-:S05]  /*4b320*/  HADD2.F32 R30, -RZ, R30.H0_H0 ;  /* 0x2000001eff1e7230 */ /* 0x000fca0000004100 */
[----:B------:R-:W-:-:S04]  /*4b330*/  FMUL R30, R30, UR25 ;  /* 0x000000191e1e7c20 */ /* 0x000fc80008400000 */
[----:B----4-:R-:W-:Y:S01]  /*4b340*/  FFMA R30, R194, UR26, R30 ;  /* 0x0000001ac21e7c23 */ /* 0x010fe2000800001e */
[----:B------:R-:W-:Y:S01]  /*4b350*/  LOP3.LUT R14, R14, 0xdfffffff, RZ, 0xc0, !PT ;  /* 0xdfffffff0e0e7812 */ /* 0x000fe200078ec0ff */
[----:B------:R-:W2:Y:S03]  /*4b360*/  LDL.LU R194, [R1+0xa08] ;  /* 0x000a080001c27983 */ /* 0x000ea60000300800 */
[----:B------:R-:W-:-:S05]  /*4b370*/  F2FP.SATFINITE.E4M3.F32.PACK_AB_MERGE_C R30, RZ, R30, RZ ;  /* 0x0000001eff1e723e */ /* 0x000fca00048070ff */
[----:B------:R0:W-:Y:S04]  /*4b380*/  @!P4 STG.E.U8 desc[UR30][R196.64+0xb9], R30 ;  /* 0x0000b91ec400c986 */ /* 0x0001e8000c10111e */
[----:B------:R-:W3:Y:S01]  /*4b390*/  @!P0 LDG.E.U8 R34, desc[UR30][R32.64+0xb8] ;  /* 0x0000b81e20228981 */ /* 0x000ee2000c1e1100 */
[----:B0-----:R-:W0:Y:S01]  /*4b3a0*/  @!P0 LDC.64 R30, c[0x0][0x5c0] ;  /* 0x00017000ff1e8b82 */ /* 0x001e220000000a00 */
        /* <DEDUP_REMOVED lines=12> */
[----:B0-----:R-:W-:Y:S01]  /*4b470*/  PRMT R34, RZ, 0x7610, R34 ;  /* 0x00007610ff227816 */ /* 0x001fe20000000022 */
[----:B------:R-:W0:Y:S05]  /*4b480*/  @!P2 LDC.64 R30, c[0x0][0x5c0] ;  /* 0x00017000ff1eab82 */ /* 0x000e2a0000000a00 */
[----:B------:R-:W4:Y:S01]  /*4b490*/  @!P2 LDG.E.U8 R34, desc[UR30][R32.64+0xb9] ;  /* 0x0000b91e2022a981 */ /* 0x000f22000c1e1100 */
[----:B------:R-:W-:Y:S02]  /*4b4a0*/  ISETP.GE.AND P0, PT, R15, 0x1, PT ;  /* 0x000000010f00780c */ /* 0x000fe40003f06270 */
[----:B0-----:R-:W-:-:S05]  /*4b4b0*/  @!P2 IADD3 R30, P3, R69, R30, RZ ;  /* 0x0000001e451ea210 */ /* 0x001fca0007f7e0ff */
[----:B------:R-:W-:Y:S01]  /*4b4c0*/  @!P2 IMAD.X R31, R70, 0x1, R31, P3 ;  /* 0x00000001461fa824 */ /* 0x000fe200018e061f */
[----:B------:R-:W-:Y:S02]  /*4b4d0*/  ISETP.LT.OR P3, PT, R28, 0xc1, !P0 ;  /* 0x000000c11c00780c */ /* 0x000fe40004761670 */
[----:B----4-:R-:W-:-:S04]  /*4b4e0*/  LOP3.LUT R34, R34, 0xff, RZ, 0xc0, !PT ;  /* 0x000000ff22227812 */ /* 0x010fc800078ec0ff */
[----:B------:R-:W-:-:S05]  /*4b4f0*/  F2FP.F16.E4M3.UNPACK_B R34, R34 ;  /* 0x00000022ff22723e */ /* 0x000fca00020006ff */
[----:B------:R-:W-:-:S05]  /*4b500*/  HADD2.F32 R34, -RZ, R34.H0_H0 ;  /* 0x20000022ff227230 */ /* 0x000fca0000004100 */
[----:B------:R-:W-:-:S04]  /*4b510*/  FMUL R34, R34, UR25 ;  /* 0x0000001922227c20 */ /* 0x000fc80008400000 */
[----:B------:R-:W-:Y:S02]  /*4b520*/  FFMA R34, R195, UR26, R34 ;  /* 0x0000001ac3227c23 */ /* 0x000fe40008000022 */
[----:B------:R-:W4:Y:S03]  /*4b530*/  LDL.LU R195, [R1+0xa10] ;  /* 0x000a100001c37983 */ /* 0x000f260000300800 */
[----:B------:R-:W-:-:S05]  /*4b540*/  F2FP.SATFINITE.E4M3.F32.PACK_AB_MERGE_C R34, RZ, R34, RZ ;  /* 0x00000022ff22723e */ /* 0x000fca00048070ff */
[----:B------:R0:W-:Y:S02]  /*4b550*/  @!P2 STG.E.U8 desc[UR30][R30.64+0xb9], R34 ;  /* 0x0000b9221e00a986 */ /* 0x0001e4000c10111e */
[----:B0-----:R-:W-:Y:S01]  /*4b560*/  PRMT R34, RZ, 0x7610, R34 ;  /* 0x00007610ff227816 */ /* 0x001fe20000000022 */
[----:B------:R-:W0:Y:S05]  /*4b570*/  @!P3 LDC.64 R30, c[0x0][0x5c0] ;  /* 0x00017000ff1ebb82 */ /* 0x000e2a0000000a00 */
[----:B------:R-:W2:Y:S01]  /*4b580*/  @!P3 LDG.E.U8 R34, desc[UR30][R26.64+0xc0] ;  /* 0x0000c01e1a22b981 */ /* 0x000ea2000c1e1100 */
[----:B0-----:R-:W-:-:S05]  /*4b590*/  @!P3 IADD3 R30, P4, R24, R30, RZ ;  /* 0x0000001e181eb210 */ /* 0x001fca0007f9e0ff */
[----:B------:R-:W-:Y:S01]  /*4b5a0*/  @!P3 IMAD.X R31, R29, 0x1, R31, P4 ;  /* 0x000000011d1fb824 */ /* 0x000fe200020e061f */
[----:B--2---:R-:W-:-:S04]  /*4b5b0*/  LOP3.LUT R34, R34, 0xff, RZ, 0xc0, !PT ;  /* 0x000000ff22227812 */ /* 0x004fc800078ec0ff */
[----:B------:R-:W-:-:S05]  /*4b5c0*/  F2FP.F16.E4M3.UNPACK_B R34, R34 ;  /* 0x00000022ff22723e */ /* 0x000fca00020006ff */
[----:B------:R-:W-:-:S05]  /*4b5d0*/  HADD2.F32 R34, -RZ, R34.H0_H0 ;  /* 0x20000022ff227230 */ /* 0x000fca0000004100 */
[----:B------:R-:W-:-:S04]  /*4b5e0*/  FMUL R34, R34, UR25 ;  /* 0x0000001922227c20 */ /* 0x000fc80008400000 */
[----:B------:R-:W-:Y:S01]  /*4b5f0*/  FFMA R34, R194, UR26, R34 ;  /* 0x0000001ac2227c23 */ /* 0x000fe20008000022 */
[----:B------:R-:W-:Y:S01]  /*4b600*/  LOP3.LUT P2, RZ, R12, 0x8, RZ, 0xc0, !PT ;  /* 0x000000080cff7812 */ /* 0x000fe2000784c0ff */
[----:B------:R-:W2:Y:S03]  /*4b610*/  LDL.LU R194, [R1+0xa14] ;  /* 0x000a140001c27983 */ /* 0x000ea60000300800 */
[----:B------:R-:W-:-:S05]  /*4b620*/  F2FP.SATFINITE.E4M3.F32.PACK_AB_MERGE_C R34, RZ, R34, RZ ;  /* 0x00000022ff22723e */ /* 0x000fca00048070ff */
[----:B------:R0:W-:Y:S01]  /*4b630*/  @!P3 STG.E.U8 desc[UR30][R30.64+0xc0], R34 ;  /* 0x0000c0221e00b986 */ /* 0x0001e2000c10111e */
[----:B------:R-:W-:Y:S02]  /*4b640*/  ISETP.LT.OR P3, PT, R28, 0xc2, !P0 ;  /* 0x000000c21c00780c */ /* 0x000fe40004761670 */
[----:B0-----:R-:W-:-:S11]  /*4b650*/  PRMT R34, RZ, 0x7610, R34 ;  /* 0x00007610ff227816 */ /* 0x001fd60000000022 */
[----:B------:R-:W0:Y:S01]  /*4b660*/  @!P3 LDC.64 R30, c[0x0][0x5c0] ;  /* 0x00017000ff1ebb82 */ /* 0x000e220000000a00 */
[----:B------:R-:W3:Y:S01]  /*4b670*/  @!P3 LDG.E.U8 R34, desc[UR30][R26.64+0xc1] ;  /* 0x0000c11e1a22b981 */ /* 0x000ee2000c1e1100 */
[----:B0-----:R-:W-:-:S05]  /*4b680*/  @!P3 IADD3 R30, P4, R24, R30, RZ ;  /* 0x0000001e181eb210 */ /* 0x001fca0007f9e0ff */
[----:B------:R-:W-:Y:S01]  /*4b690*/  @!P3 IMAD.X R31, R29, 0x1, R31, P4 ;  /* 0x000000011d1fb824 */ /* 0x000fe200020e061f */
[----:B------:R-:W-:Y:S02]  /*4b6a0*/  LOP3.LUT P4, RZ, R12, 0x40, RZ, 0xc0, !PT ;  /* 0x000000400cff7812 */ /* 0x000fe4000788c0ff */
        /* <DEDUP_REMOVED lines=14> */
[----:B------:R-:W-:Y:S01]  /*4b790*/  FFMA R30, R195, UR26, R30 ;  /* 0x0000001ac31e7c23 */ /* 0x000fe2000800001e */
[----:B------:R-:W-:Y:S01]  /*4b7a0*/  ISETP.LT.OR P3, PT, R28, 0xc9, !P0 ;  /* 0x000000c91c00780c */ /* 0x000fe20004761670 */
[----:B------:R-:W4:Y:S03]  /*4b7b0*/  LDL.LU R195, [R1+0xa1c] ;  /* 0x000a1c0001c37983 */ /* 0x000f260000300800 */
[----:B------:R-:W-:Y:S02]  /*4b7c0*/  F2FP.SATFINITE.E4M3.F32.PACK_AB_MERGE_C R34, RZ, R30, RZ ;  /* 0x0000001eff22723e */ /* 0x000fe400048070ff */
[----:B------:R-:W-:-:S03]  /*4b7d0*/  PRMT R30, RZ, 0x7610, R30 ;  /* 0x00007610ff1e7816 */ /* 0x000fc6000000001e */
[----:B------:R0:W-:Y:S04]  /*4b7e0*/  @!P4 STG.E.U8 desc[UR30][R202.64+0xc0], R34 ;  /* 0x0000c022ca00c986 */ /* 0x0001e8000c10111e */
[----:B------:R-:W2:Y:S01]  /*4b7f0*/  @!P2 LDG.E.U8 R30, desc[UR30][R16.64+0xc1] ;  /* 0x0000c11e101ea981 */ /* 0x000ea2000c1e1100 */
[----:B0-----:R-:W-:Y:S02]  /*4b800*/  PRMT R34, RZ, 0x7610, R34 ;  /* 0x00007610ff227816 */ /* 0x001fe40000000022 */
[----:B--2---:R-:W-:-:S04]  /*4b810*/  LOP3.LUT R30, R30, 0xff, RZ, 0xc0, !PT ;  /* 0x000000ff1e1e7812 */ /* 0x004fc800078ec0ff */
[----:B------:R-:W-:-:S05]  /*4b820*/  F2FP.F16.E4M3.UNPACK_B R30, R30 ;  /* 0x0000001eff1e723e */ /* 0x000fca00020006ff */
[----:B------:R-:W-:-:S05]  /*4b830*/  HADD2.F32 R30, -RZ, R30.H0_H0 ;  /* 0x2000001eff1e7230 */ /* 0x000fca0000004100 */
[----:B------:R-:W-:-:S04]  /*4b840*/  FMUL R30, R30, UR25 ;  /* 0x000000191e1e7c20 */ /* 0x000fc80008400000 */
[----:B------:R-:W-:Y:S02]  /*4b850*/  FFMA R30, R194, UR26, R30 ;  /* 0x0000001ac21e7c23 */ /* 0x000fe4000800001e */
[----:B------:R-:W2:Y:S03]  /*4b860*/  LDL.LU R194, [R1+0xa20] ;  /* 0x000a200001c27983 */ /* 0x000ea60000300800 */
[----:B------:R-:W-:-:S05]  /*4b870*/  F2FP.SATFINITE.E4M3.F32.PACK_AB_MERGE_C R30, RZ, R30, RZ ;  /* 0x0000001eff1e723e */ /* 0x000fca00048070ff */
[----:B------:R0:W-:Y:S04]  /*4b880*/  @!P2 STG.E.U8 desc[UR30][R200.64+0xc1], R30 ;  /* 0x0000c11ec800a986 */ /* 0x0001e8000c10111e */
[----:B------:R-:W3:Y:S01]  /*4b890*/  @!P3 LDG.E.U8 R34, desc[UR30][R26.64+0xc8] ;  /* 0x0000c81e1a22b981 */ /* 0x000ee2000c1e1100 */
[----:B0-----:R-:W0:Y:S02]  /*4b8a0*/  @!P3 LDC.64 R30, c[0x0][0x5c0] ;  /* 0x00017000ff1ebb82 */ /* 0x001e240000000a00 */
[----:B0-----:R-:W-:-:S05]  /*4b8b0*/  @!P3 IADD3 R30, P4, R24, R30, RZ ;  /* 0x0000001e181eb210 */ /* 0x001fca0007f9e0ff */
[----:B------:R-:W-:Y:S01]  /*4b8c0*/  @!P3 IMAD.X R31, R29, 0x1, R31, P4 ;  /* 0x000000011d1fb824 */ /* 0x000fe200020e061f */
[----:B---3--:R-:W-:-:S04]  /*4b8d0*/  LOP3.LUT R34, R34, 0xff, RZ, 0xc0, !PT ;  /* 0x000000ff22227812 */ /* 0x008fc800078ec0ff */
[----:B------:R-:W-:-:S05]  /*4b8e0*/  F2FP.F16.E4M3.UNPACK_B R34, R34 ;  /* 0x00000022ff22723e */ /* 0x000fca00020006ff */
[----:B------:R-:W-:-:S05]  /*4b8f0*/  HADD2.F32 R34, -RZ, R34.H0_H0 ;  /* 0x20000022ff227230 */ /* 0x000fca0000004100 */
[----:B------:R-:W-:-:S04]  /*4b900*/  FMUL R34, R34, UR25 ;  /* 0x0000001922227c20 */ /* 0x000fc80008400000 */
[----:B------:R-:W-:Y:S01]  /*4b910*/  FFMA R34, R64, UR26, R34 ;  /* 0x0000001a40227c23 */ /* 0x000fe20008000022 */
[----:B------:R-:W-:Y:S01]  /*4b920*/  LOP3.LUT P2, RZ, R12, 0x1, RZ, 0xc0, !PT ;  /* 0x000000010cff7812 */ /* 0x000fe2000784c0ff */
[----:B------:R-:W3:Y:S03]  /*4b930*/  LDL.LU R64, [R1+0xa24] ;  /* 0x000a240001407983 */ /* 0x000ee60000300800 */
[----:B------:R-:W-:-:S05]  /*4b940*/  F2FP.SATFINITE.E4M3.F32.PACK_AB_MERGE_C R34, RZ, R34, RZ ;  /* 0x00000022ff22723e */ /* 0x000fca00048070ff */
[----:B------:R0:W-:Y:S01]  /*4b950*/  @!P3 STG.E.U8 desc[UR30][R30.64+0xc8], R34 ;  /* 0x0000c8221e00b986 */ /* 0x0001e2000c10111e */
[----:B------:R-:W-:Y:S02]  /*4b960*/  ISETP.LT.OR P3, PT, R28, 0xca, !P0 ;  /* 0x000000ca1c00780c */ /* 0x000fe40004761670 */
[----:B0-----:R-:W-:-:S11]  /*4b970*/  PRMT R34, RZ, 0x7610, R34 ;  /* 0x00007610ff227816 */ /* 0x001fd60000000022 */
[----:B------:R-:W0:Y:S01]  /*4b980*/  @!P3 LDC.64 R30, c[0x0][0x5c0] ;  /* 0x00017000ff1ebb82 */ /* 0x000e220000000a00 */
[----:B------:R-:W4:Y:S01]  /*4b990*/  @!P3 LDG.E.U8 R34, desc[UR30][R26.64+0xc9] ;  /* 0x0000c91e1a22b981 */ /* 0x000f22000c1e1100 */
[----:B0-----:R-:W-:-:S05]  /*4b9a0*/  @!P3 IADD3 R30, P4, R24, R30, RZ ;  /* 0x0000001e181eb210 */ /* 0x001fca0007f9e0ff */
[----:B------:R-:W-:Y:S01]  /*4b9b0*/  @!P3 IMAD.X R31, R29, 0x1, R31, P4 ;  /* 0x000000011d1fb824 */ /* 0x000fe200020e061f */
[----:B------:R-:W-:Y:S02]  /*4b9c0*/  LOP3.LUT P4, RZ, R12, 0x20, RZ, 0xc0, !PT ;  /* 0x000000200cff7812 */ /* 0x000fe4000788c0ff */
        /* <DEDUP_REMOVED lines=8> */
[----:B0-----:R-:W-:-:S06]  /*4ba50*/  PRMT R30, RZ, 0x7610, R30 ;  /* 0x00007610ff1e7816 */ /* 0x001fcc000000001e */
[----:B------:R-:W2:Y:S02]  /*4ba60*/  @!P4 LDG.E.U8 R30, desc[UR30][R16.64+0xc8] ;  /* 0x0000c81e101ec981 */ /* 0x000ea4000c1e1100 */
[----:B--2---:R-:W-:-:S04]  /*4ba70*/  LOP3.LUT R30, R30, 0xff, RZ, 0xc0, !PT ;  /* 0x000000ff1e1e7812 */ /* 0x004fc800078ec0ff */
[----:B------:R-:W-:-:S05]  /*4ba80*/  F2FP.F16.E4M3.UNPACK_B R30, R30 ;  /* 0x0000001eff1e723e */ /* 0x000fca00020006ff */
[----:B------:R-:W-:-:S05]  /*4ba90*/  HADD2.F32 R30, -RZ, R30.H0_H0 ;  /* 0x2000001eff1e7230 */ /* 0x000fca0000004100 */
[----:B------:R-:W-:-:S04]  /*4baa0*/  FMUL R30, R30, UR25 ;  /* 0x000000191e1e7c20 */ /* 0x000fc80008400000 */
[----:B------:R-:W-:Y:S01]  /*4bab0*/  FFMA R30, R194, UR26, R30 ;  /* 0x0000001ac21e7c23 */ /* 0x000fe2000800001e */
[----:B------:R-:W-:Y:S01]  /*4bac0*/  ISETP.LT.OR P3, PT, R28, 0xd1, !P0 ;  /* 0x000000d11c00780c */ /* 0x000fe20004761670 */
[----:B------:R-:W2:Y:S03]  /*4bad0*/  LDL.LU R194, [R1+0xa2c] ;  /* 0x000a2c0001c27983 */ /* 0x000ea60000300800 */
[----:B------:R-:W-:Y:S02]  /*4bae0*/  F2FP.SATFINITE.E4M3.F32.PACK_AB_MERGE_C R34, RZ, R30, RZ ;  /* 0x0000001eff22723e */ /* 0x000fe400048070ff */
[----:B------:R-:W-:-:S03]  /*4baf0*/  PRMT R30, RZ, 0x7610, R30 ;  /* 0x00007610ff1e7816 */ /* 0x000fc6000000001e */
[----:B------:R0:W-:Y:S04]  /*4bb00*/  @!P4 STG.E.U8 desc[UR30][R210.64+0xc8], R34 ;  /* 0x0000c822d200c986 */ /* 0x0001e8000c10111e */
[----:B------:R-:W3:Y:S01]  /*4bb10*/  @!P2 LDG.E.U8 R30, desc[UR30][R16.64+0xc9] ;  /* 0x0000c91e101ea981 */ /* 0x000ee2000c1e1100 */
[----:B0-----:R-:W-:Y:S02]  /*4bb20*/  PRMT R34, RZ, 0x7610, R34 ;  /* 0x00007610ff227816 */ /* 0x001fe40000000022 */
[----:B---3--:R-:W-:-:S04]  /*4bb30*/  LOP3.LUT R30, R30, 0xff, RZ, 0xc0, !PT ;  /* 0x000000ff1e1e7812 */ /* 0x008fc800078ec0ff */
[----:B------:R-:W-:-:S05]  /*4bb40*/  F2FP.F16.E4M3.UNPACK_B R30, R30 ;  /* 0x0000001eff1e723e */ /* 0x000fca00020006ff */
[----:B------:R-:W-:-:S05]  /*4bb50*/  HADD2.F32 R30, -RZ, R30.H0_H0 ;  /* 0x2000001eff1e7230 */ /* 0x000fca0000004100 */
[----:B------:R-:W-:-:S04]  /*4bb60*/  FMUL R30, R30, UR25 ;  /* 0x000000191e1e7c20 */ /* 0x000fc80008400000 */
[----:B------:R-:W-:Y:S02]  /*4bb70*/  FFMA R30, R64, UR26, R30 ;  /* 0x0000001a401e7c23 */ /* 0x000fe4000800001e */
[----:B------:R-:W3:Y:S03]  /*4bb80*/  LDL.LU R64, [R1+0xa30] ;  /* 0x000a300001407983 */ /* 0x000ee60000300800 */
[----:B------:R-:W-:-:S05]  /*4bb90*/  F2FP.SATFINITE.E4M3.F32.PACK_AB_MERGE_C R30, RZ, R30, RZ ;  /* 0x0000001eff1e723e */ /* 0x000fca00048070ff */
[----:B------:R0:W-:Y:S04]  /*4bba0*/  @!P2 STG.E.U8 desc[UR30][R204.64+0xc9], R30 ;  /* 0x0000c91ecc00a986 */ /* 0x0001e8000c10111e */
[----:B------:R-:W4:Y:S01]  /*4bbb0*/  @!P3 LDG.E.U8 R34, desc[UR30][R26.64+0xd0] ;  /* 0x0000d01e1a22b981 */ /* 0x000f22000c1e1100 */
[----:B0-----:R-:W0:Y:S02]  /*4bbc0*/  @!P3 LDC.64 R30, c[0x0][0x5c0] ;  /* 0x00017000ff1ebb82 */ /* 0x001e240000000a00 */
[----:B0-----:R-:W-:-:S05]  /*4bbd0*/  @!P3 IADD3 R30, P4, R24, R30, RZ ;  /* 0x0000001e181eb210 */ /* 0x001fca0007f9e0ff */
[----:B------:R-:W-:Y:S01]  /*4bbe0*/  @!P3 IMAD.X R31, R29, 0x1, R31, P4 ;  /* 0x000000011d1fb824 */ /* 0x000fe200020e061f */
[----:B----4-:R-:W-:-:S04]  /*4bbf0*/  LOP3.LUT R34, R34, 0xff, RZ, 0xc0, !PT ;  /* 0x000000ff22227812 */ /* 0x010fc800078ec0ff */
[----:B------:R-:W-:-:S05]  /*4bc00*/  F2FP.F16.E4M3.UNPACK_B R34, R34 ;  /* 0x00000022ff22723e */ /* 0x000fca00020006ff */
[----:B------:R-:W-:-:S05]  /*4bc10*/  HADD2.F32 R34, -RZ, R34.H0_H0 ;  /* 0x20000022ff227230 */ /* 0x000fca0000004100 */
[----:B------:R-:W-:-:S04]  /*4bc20*/  FMUL R34, R34, UR25 ;  /* 0x0000001922227c20 */ /* 0x000fc80008400000 */
[----:B------:R-:W-:Y:S01]  /*4bc30*/  FFMA R34, R195, UR26, R34 ;  /* 0x0000001ac3227c23 */ /* 0x000fe20008000022 */
[----:B------:R-:W-:Y:S01]  /*4bc40*/  LOP3.LUT P2, RZ, R11, 0x20000000, RZ, 0xc0, !PT ;  /* 0x200000000bff7812 */ /* 0x000fe2000784c0ff */
[----:B------:R-:W4:Y:S03]  /*4bc50*/  LDL.LU R195, [R1+0xa34] ;  /* 0x000a340001c37983 */ /* 0x000f260000300800 */
[----:B------:R-:W-:-:S05]  /*4bc60*/  F2FP.SATFINITE.E4M3.F32.PACK_AB_MERGE_C R34, RZ, R34, RZ ;  /* 0x00000022ff22723e */ /* 0x000fca00048070ff */
[----:B------:R0:W-:Y:S01]  /*4bc70*/  @!P3 STG.E.U8 desc[UR30][R30.64+0xd0], R34 ;  /* 0x0000d0221e00b986 */ /* 0x0001e2000c10111e */
[----:B------:R-:W-:Y:S02]  /*4bc80*/  ISETP.LT.OR P3, PT, R28, 0xd2, !P0 ;  /* 0x000000d21c00780c */ /* 0x000fe40004761670 */
[----:B0-----:R-:W-:-:S11]  /*4bc90*/  PRMT R34, RZ, 0x7610, R34 ;  /* 0x00007610ff227816 */ /* 0x001fd60000000022 */
        /* <DEDUP_REMOVED lines=13> */
[----:B0-----:R-:W-:-:S06]  /*4bd70*/  PRMT R30, RZ, 0x7610, R30 ;  /* 0x00007610ff1e7816 */ /* 0x001fcc000000001e */
[----:B------:R-:W3:Y:S02]  /*4bd80*/  @!P4 LDG.E.U8 R30, desc[UR30][R16.64+0xd0] ;  /* 0x0000d01e101ec981 */ /* 0x000ee4000c1e1100 */
[----:B---3--:R-:W-:-:S04]  /*4bd90*/  LOP3.LUT R30, R30, 0xff, RZ, 0xc0, !PT ;  /* 0x000000ff1e1e7812 */ /* 0x008fc800078ec0ff */
[----:B------:R-:W-:-:S05]  /*4bda0*/  F2FP.F16.E4M3.UNPACK_B R30, R30 ;  /* 0x0000001eff1e723e */ /* 0x000fca00020006ff */
[----:B------:R-:W-:-:S05]  /*4bdb0*/  HADD2.F32 R30, -RZ, R30.H0_H0 ;  /* 0x2000001eff1e7230 */ /* 0x000fca0000004100 */
[----:B------:R-:W-:-:S04]  /*4bdc0*/  FMUL R30, R30, UR25 ;  /* 0x000000191e1e7c20 */ /* 0x000fc80008400000 */
[----:B------:R-:W-:Y:S01]  /*4bdd0*/  FFMA R30, R64, UR26, R30 ;  /* 0x0000001a401e7c23 */ /* 0x000fe2000800001e */
[----:B------:R-:W-:Y:S01]  /*4bde0*/  ISETP.LT.OR P3, PT, R28, 0xd9, !P0 ;  /* 0x000000d91c00780c */ /* 0x000fe20004761670 */
[----:B------:R-:W3:Y:S03]  /*4bdf0*/  LDL.LU R64, [R1+0xa3c] ;  /* 0x000a3c0001407983 */ /* 0x000ee60000300800 */
[----:B------:R-:W-:Y:S02]  /*4be00*/  F2FP.SATFINITE.E4M3.F32.PACK_AB_MERGE_C R34, RZ, R30, RZ ;  /* 0x0000001eff22723e */ /* 0x000fe400048070ff */
[----:B------:R-:W-:-:S03]  /*4be10*/  PRMT R30, RZ, 0x7610, R30 ;  /* 0x00007610ff1e7816 */ /* 0x000fc6000000001e */
[----:B------:R0:W-:Y:S04]  /*4be20*/  @!P4 STG.E.U8 desc[UR30][R208.64+0xd0], R34 ;  /* 0x0000d022d000c986 */ /* 0x0001e8000c10111e */
[----:B------:R-:W4:Y:S01]  /*4be30*/  @!P2 LDG.E.U8 R30, desc[UR30][R16.64+0xd1] ;  /* 0x0000d11e101ea981 */ /* 0x000f22000c1e1100 */
[----:B0-----:R-:W-:Y:S02]  /*4be40*/  PRMT R34, RZ, 0x7610, R34 ;  /* 0x00007610ff227816 */ /* 0x001fe40000000022 */
[----:B----4-:R-:W-:-:S04]  /*4be50*/  LOP3.LUT R30, R30, 0xff, RZ, 0xc0, !PT ;  /* 0x000000ff1e1e7812 */ /* 0x010fc800078ec0ff */
[----:B------:R-:W-:-:S05]  /*4be60*/  F2FP.F16.E4M3.UNPACK_B R30, R30 ;  /* 0x0000001eff1e723e */ /* 0x000fca00020006ff */
[----:B------:R-:W-:-:S05]  /*4be70*/  HADD2.F32 R30, -RZ, R30.H0_H0 ;  /* 0x2000001eff1e7230 */ /* 0x000fca0000004100 */
[----:B------:R-:W-:-:S04]  /*4be80*/  FMUL R30, R30, UR25 ;  /* 0x000000191e1e7c20 */ /* 0x000fc80008400000 */
[----:B------:R-:W-:Y:S02]  /*4be90*/  FFMA R30, R195, UR26, R30 ;  /* 0x0000001ac31e7c23 */ /* 0x000fe4000800001e */
[----:B------:R-:W4:Y:S03]  /*4bea0*/  LDL.LU R195, [R1+0xa40] ;  /* 0x000a400001c37983 */ /* 0x000f260000300800 */
[----:B------:R-:W-:-:S05]  /*4beb0*/  F2FP.SATFINITE.E4M3.F32.PACK_AB_MERGE_C R30, RZ, R30, RZ ;  /* 0x0000001eff1e723e */ /* 0x000fca00048070ff */
[----:B------:R0:W-:Y:S04]  /*4bec0*/  @!P2 STG.E.U8 desc[UR30][R206.64+0xd1], R30 ;  /* 0x0000d11ece00a986 */ /* 0x0001e8000c10111e */
[----:B------:R-:W2:Y:S01]  /*4bed0*/  @!P3 LDG.E.U8 R34, desc[UR30][R26.64+0xd8] ;  /* 0x0000d81e1a22b981 */ /* 0x000ea2000c1e1100 */
[----:B0-----:R-:W0:Y:S02]  /*4bee0*/  @!P3 LDC.64 R30, c[0x0][0x5c0] ;  /* 0x00017000ff1ebb82 */ /* 0x001e240000000a00 */
        /* <DEDUP_REMOVED lines=282> */
[----:B------:R-:W-:-:S05]  /*4d090*/  FFMA R30, R64, UR26, R30 ;  /* 0x0000001a401e7c23 */ /* 0x000fca000800001e */
[----:B------:R-:W-:Y:S02]  /*4d0a0*/  F2FP.SATFINITE.E4M3.F32.PACK_AB_MERGE_C R34, RZ, R30, RZ ;  /* 0x0000001eff22723e */ /* 0x000fe400048070ff */
[----:B------:R-:W-:-:S03]  /*4d0b0*/  PRMT R30, RZ, 0x7610, R30 ;  /* 0x00007610ff1e7816 */ /* 0x000fc6000000001e */
[----:B------:R0:W-:Y:S04]  /*4d0c0*/  @!P4 STG.E.U8 desc[UR30][R230.64+0x100], R34 ;  /* 0x00010022e600c986 */ /* 0x0001e8000c10111e */
[----:B------:R-:W3:Y:S01]  /*4d0d0*/  @!P2 LDG.E.U8 R30, desc[UR30][R16.64+0x101] ;  /* 0x0001011e101ea981 */ /* 0x000ee2000c1e1100 */
[----:B------:R-:W-:Y:S02]  /*4d0e0*/  ISETP.LT.OR P3, PT, R28, 0x109, !P0 ;  /* 0x000001091c00780c */ /* 0x000fe40004761670 */
[----:B0-----:R-:W-:Y:S02]  /*4d0f0*/  PRMT R34, RZ, 0x7610, R34 ;  /* 0x00007610ff227816 */ /* 0x001fe40000000022 */
[----:B---3--:R-:W-:-:S04]  /*4d100*/  LOP3.LUT R30, R30, 0xff, RZ, 0xc0, !PT ;  /* 0x000000ff1e1e7812 */ /* 0x008fc800078ec0ff */
[----:B------:R-:W-:-:S05]  /*4d110*/  F2FP.F16.E4M3.UNPACK_B R30, R30 ;  /* 0x0000001eff1e723e */ /* 0x000fca00020006ff */
[----:B------:R-:W-:-:S05]  /*4d120*/  HADD2.F32 R30, -RZ, R30.H0_H0 ;  /* 0x2000001eff1e7230 */ /* 0x000fca0000004100 */
[----:B------:R-:W-:-:S04]  /*4d130*/  FMUL R30, R30, UR25 ;  /* 0x000000191e1e7c20 */ /* 0x000fc80008400000 */
[----:B----4-:R-:W-:Y:S02]  /*4d140*/  FFMA R30, R195, UR26, R30 ;  /* 0x0000001ac31e7c23 */ /* 0x010fe4000800001e */
[----:B------:R-:W3:Y:S04]  /*4d150*/  LDL.LU R195, [R1+0xa9c] ;  /* 0x000a9c0001c37983 */ /* 0x000ee80000300800 */
[----:B------:R-:W4:Y:S04]  /*4d160*/  LDL.LU R64, [R1+0xaa0] ;  /* 0x000aa00001407983 */ /* 0x000f280000300800 */
[----:B------:R-:W4:Y:S01]  /*4d170*/  LDL.LU.64 R192, [R1+0x8] ;  /* 0x0000080001c07983 */ /* 0x000f220000300a00 */
        /* <DEDUP_REMOVED lines=36> */
[----:B------:R-:W-:-:S05]  /*4d3c0*/  FFMA R30, R64, UR26, R30 ;  /* 0x0000001a401e7c23 */ /* 0x000fca000800001e */
[----:B------:R-:W-:Y:S02]  /*4d3d0*/  F2FP.SATFINITE.E4M3.F32.PACK_AB_MERGE_C R34, RZ, R30, RZ ;  /* 0x0000001eff22723e */ /* 0x000fe400048070ff */
[----:B------:R-:W-:-:S03]  /*4d3e0*/  PRMT R30, RZ, 0x7610, R30 ;  /* 0x00007610ff1e7816 */ /* 0x000fc6000000001e */
[----:B------:R0:W-:Y:S04]  /*4d3f0*/  @!P4 STG.E.U8 desc[UR30][R192.64+0x108], R34 ;  /* 0x00010822c000c986 */ /* 0x0001e8000c10111e */
[----:B------:R-:W4:Y:S01]  /*4d400*/  @!P2 LDG.E.U8 R30, desc[UR30][R16.64+0x109] ;  /* 0x0001091e101ea981 */ /* 0x000f22000c1e1100 */
[----:B------:R-:W-:Y:S02]  /*4d410*/  ISETP.LT.OR P3, PT, R28, 0x111, !P0 ;  /* 0x000001111c00780c */ /* 0x000fe40004761670 */
[----:B0-----:R-:W-:Y:S02]  /*4d420*/  PRMT R34, RZ, 0x7610, R34 ;  /* 0x00007610ff227816 */ /* 0x001fe40000000022 */
[----:B----4-:R-:W-:-:S04]  /*4d430*/  LOP3.LUT R30, R30, 0xff, RZ, 0xc0, !PT ;  /* 0x000000ff1e1e7812 */ /* 0x010fc800078ec0ff */
[----:B------:R-:W-:-:S05]  /*4d440*/  F2FP.F16.E4M3.UNPACK_B R30, R30 ;  /* 0x0000001eff1e723e */ /* 0x000fca00020006ff */
[----:B------:R-:W-:-:S05]  /*4d450*/  HADD2.F32 R30, -RZ, R30.H0_H0 ;  /* 0x2000001eff1e7230 */ /* 0x000fca0000004100 */
[----:B------:R-:W-:-:S04]  /*4d460*/  FMUL R30, R30, UR25 ;  /* 0x000000191e1e7c20 */ /* 0x000fc80008400000 */
[----:B--2---:R-:W-:Y:S02]  /*4d470*/  FFMA R30, R194, UR26, R30 ;  /* 0x0000001ac21e7c23 */ /* 0x004fe4000800001e */
[----:B------:R-:W2:Y:S04]  /*4d480*/  LDL.LU R194, [R1+0xaac] ;  /* 0x000aac0001c27983 */ /* 0x000ea80000300800 */
[----:B------:R-:W4:Y:S04]  /*4d490*/  LDL.LU R64, [R1+0xab0] ;  /* 0x000ab00001407983 */ /* 0x000f280000300800 */
[----:B------:R-:W4:Y:S01]  /*4d4a0*/  LDL.LU.64 R192, [R1] ;  /* 0x0000000001c07983 */ /* 0x000f220000300a00 */
        /* <DEDUP_REMOVED lines=47> */
[----:B---3--:R-:W-:Y:S02]  /*4d7a0*/  FFMA R30, R195, UR26, R30 ;  /* 0x0000001ac31e7c23 */ /* 0x008fe4000800001e */
        /* <DEDUP_REMOVED lines=15> */
[----:B------:R-:W2:Y:S04]  /*4d8a0*/  LDL.LU R194, [R1+0xac4] ;  /* 0x000ac40001c27983 */ /* 0x000ea80000300800 */
[----:B------:R-:W2:Y:S01]  /*4d8b0*/  LDL.LU.64 R192, [R1+0x10] ;  /* 0x0000100001c07983 */ /* 0x000ea20000300a00 */
        /* <DEDUP_REMOVED lines=37> */
[----:B------:R-:W4:Y:S01]  /*4db10*/  LDL.LU.64 R190, [R1+0x20] ;  /* 0x0000200001be7983 */ /* 0x000f220000300a00 */
        /* <DEDUP_REMOVED lines=12> */
[----:B------:R-:W3:Y:S04]  /*4dbe0*/  LDL.LU R195, [R1+0xad4] ;  /* 0x000ad40001c37983 */ /* 0x000ee80000300800 */
[----:B------:R-:W3:Y:S01]  /*4dbf0*/  LDL.LU.64 R192, [R1+0x18] ;  /* 0x0000180001c07983 */ /* 0x000ee20000300a00 */
        /* <DEDUP_REMOVED lines=36> */
[----:B------:R-:W4:Y:S01]  /*4de40*/  LDL.LU R64, [R1+0xae0] ;  /* 0x000ae00001407983 */ /* 0x000f220000300800 */
[----:B------:R-:W-:-:S05]  /*4de50*/  F2FP.SATFINITE.E4M3.F32.PACK_AB_MERGE_C R30, RZ, R30, RZ ;  /* 0x0000001eff1e723e */ /* 0x000fca00048070ff */
[----:B------:R0:W-:Y:S04]  /*4de60*/  @!P2 STG.E.U8 desc[UR30][R192.64+0x121], R30 ;  /* 0x0001211ec000a986 */ /* 0x0001e8000c10111e */
[----:B------:R-:W2:Y:S01]  /*4de70*/  @!P3 LDG.E.U8 R34, desc[UR30][R26.64+0x128] ;  /* 0x0001281e1a22b981 */ /* 0x000ea2000c1e1100 */
[----:B0-----:R-:W0:Y:S03]  /*4de80*/  @!P3 LDC.64 R30, c[0x0][0x5c0] ;  /* 0x00017000ff1ebb82 */ /* 0x001e260000000a00 */
[----:B------:R-:W4:Y:S01]  /*4de90*/  LDL.LU.64 R192, [R1+0x40] ;  /* 0x0000400001c07983 */ /* 0x000f220000300a00 */
        /* <DEDUP_REMOVED lines=400> */
[----:B------:R-:W-:Y:S02]  /*4f7a0*/  ISETP.LT.OR P3, PT, R28, 0x169, !P0 ;  /* 0x000001691c00780c */ /* 0x000fe40004761670 */
[----:B------:R-:W-:Y:S02]  /*4f7b0*/  PRMT R34, RZ, 0x7610, R34 ;  /* 0x00007610ff227816 */ /* 0x000fe40000000022 */
        /* <DEDUP_REMOVED lines=124> */
[----:B------:R-:W2:Y:S04]  /*4ff80*/  LDL.LU.64 R192, [R1+0xc0] ;  /* 0x0000c00001c07983 */ /* 0x000ea80000300a00 */
[----:B------:R-:W2:Y:S01]  /*4ff90*/  LDL.LU R64, [R1+0xb88] ;  /* 0x000b880001407983 */ /* 0x000ea20000300800 */
[----:B------:R-:W-:-:S05]  /*4ffa0*/  F2FP.SATFINITE.E4M3.F32.PACK_AB_MERGE_C R34, RZ, R34, RZ ;  /* 0x00000022ff22723e */ /* 0x000fca00048070ff */
[----:B------:R0:W-:Y:S01]  /*4ffb0*/  @!P3 STG.E.U8 desc[UR30][R30.64+0x178], R34 ;  /* 0x000178221e00b986 */ /* 0x0001e2000c10111e */
[----:B------:R-:W-:Y:S02]  /*4ffc0*/  ISETP.LT.OR P3, PT, R28, 0x17a, !P0 ;  /* 0x0000017a1c00780c */ /* 0x000fe40004761670 */
[----:B0-----:R-:W-:-:S11]  /*4ffd0*/  PRMT R34, RZ, 0x7610, R34 ;  /* 0x00007610ff227816 */ /* 0x001fd60000000022 */
[----:B------:R-:W0:Y:S01]  /*4ffe0*/  @!P3 LDC.64 R30, c[0x0][0x5c0] ;  /* 0x00017000ff1ebb82 */ /* 0x000e220000000a00 */
[----:B------:R1:W3:Y:S01]  /*4fff0*/  @!P3 LDG.E.U8 R34, desc[UR30][R26.64+0x179] ;  /* 0x0001791e1a22b981 */ /* 0x0002e2000c1e1100 */
[----:B0-----:R-:W-:-:S05]  /*50000*/  @!P3 IADD3 R30, P4, R24, R30, RZ ;  /* 0x0000001e181eb210 */ /* 0x001fca0007f9e0ff */
[----:B------:R-:W-:Y:S01]  /*50010*/  @!P3 IMAD.X R31, R29, 0x1, R31, P4 ;  /* 0x000000011d1fb824 */ /* 0x000fe200020e061f */
[----:B-1----:R-:W-:Y:S02]  /*50020*/  PRMT R26, RZ, 0x7610, R26 ;  /* 0x00007610ff1a7816 */ /* 0x002fe4000000001a */
[----:B---3--:R-:W-:-:S04]  /*50030*/  LOP3.LUT R34, R34, 0xff, RZ, 0xc0, !PT ;  /* 0x000000ff22227812 */ /* 0x008fc800078ec0ff */
[----:B------:R-:W-:-:S05]  /*50040*/  F2FP.F16.E4M3.UNPACK_B R34, R34 ;  /* 0x00000022ff22723e */ /* 0x000fca00020006ff */
[----:B------:R-:W-:-:S05]  /*50050*/  HADD2.F32 R34, -RZ, R34.H0_H0 ;  /* 0x20000022ff227230 */ /* 0x000fca0000004100 */
[----:B------:R-:W-:-:S04]  /*50060*/  FMUL R34, R34, UR25 ;  /* 0x0000001922227c20 */ /* 0x000fc80008400000 */
[----:B------:R-:W-:Y:S01]  /*50070*/  FFMA R34, R195, UR26, R34 ;  /* 0x0000001ac3227c23 */ /* 0x000fe20008000022 */
[C---:B------:R-:W-:Y:S02]  /*50080*/  LOP3.LUT P0, RZ, R10.reuse, 0x8, RZ, 0xc0, !PT ;  /* 0x000000080aff7812 */ /* 0x040fe4000780c0ff */
[----:B------:R-:W-:Y:S01]  /*50090*/  LOP3.LUT P4, RZ, R10, 0x4, RZ, 0xc0, !PT ;  /* 0x000000040aff7812 */ /* 0x000fe2000788c0ff */
[----:B------:R-:W3:Y:S01]  /*500a0*/  LDL.LU R195, [R1+0xb8c] ;  /* 0x000b8c0001c37983 */ /* 0x000ee20000300800 */
[----:B------:R-:W-:-:S05]  /*500b0*/  F2FP.SATFINITE.E4M3.F32.PACK_AB_MERGE_C R34, RZ, R34, RZ ;  /* 0x00000022ff22723e */ /* 0x000fca00048070ff */
[----:B------:R-:W-:Y:S01]  /*500c0*/  @!P3 STG.E.U8 desc[UR30][R30.64+0x179], R34 ;  /* 0x000179221e00b986 */ /* 0x000fe2000c10111e */
[----:B------:R-:W-:-:S13]  /*500d0*/  LOP3.LUT P3, RZ, R10, 0x100, RZ, 0xc0, !PT ;  /* 0x000001000aff7812 */ /* 0x000fda000786c0ff */
        /* <DEDUP_REMOVED lines=9> */
[----:B------:R0:W4:Y:S02]  /*50170*/  @!P2 LDG.E.U8 R26, desc[UR30][R16.64+0x179] ;  /* 0x0001791e101aa981 */ /* 0x000124000c1e1100 */
[----:B0-----:R-:W-:Y:S02]  /*50180*/  PRMT R16, RZ, 0x7610, R16 ;  /* 0x00007610ff107816 */ /* 0x001fe40000000010 */
[----:B----4-:R-:W-:-:S04]  /*50190*/  LOP3.LUT R26, R26, 0xff, RZ, 0xc0, !PT ;  /* 0x000000ff1a1a7812 */ /* 0x010fc800078ec0ff */
[----:B------:R-:W-:-:S05]  /*501a0*/  F2FP.F16.E4M3.UNPACK_B R26, R26 ;  /* 0x0000001aff1a723e */ /* 0x000fca00020006ff */
[----:B------:R-:W-:-:S05]  /*501b0*/  HADD2.F32 R26, -RZ, R26.H0_H0 ;  /* 0x2000001aff1a7230 */ /* 0x000fca0000004100 */
[----:B------:R-:W-:-:S04]  /*501c0*/  FMUL R26, R26, UR25 ;  /* 0x000000191a1a7c20 */ /* 0x000fc80008400000 */
[----:B--2---:R-:W-:Y:S02]  /*501d0*/  FFMA R26, R194, UR26, R26 ;  /* 0x0000001ac21a7c23 */ /* 0x004fe4000800001a */
[----:B------:R-:W2:Y:S03]  /*501e0*/  LDL.LU R194, [R1+0xb90] ;  /* 0x000b900001c27983 */ /* 0x000ea60000300800 */
[----:B------:R-:W-:-:S05]  /*501f0*/  F2FP.SATFINITE.E4M3.F32.PACK_AB_MERGE_C R26, RZ, R26, RZ ;  /* 0x0000001aff1a723e */ /* 0x000fca00048070ff */
[----:B------:R-:W-:Y:S04]  /*50200*/  @!P2 STG.E.U8 desc[UR30][R192.64+0x179], R26 ;  /* 0x0001791ac000a986 */ /* 0x000fe8000c10111e */
        /* <DEDUP_REMOVED lines=8> */
[----:B0-----:R-:W-:Y:S02]  /*50290*/  PRMT R16, RZ, 0x7610, R16 ;  /* 0x00007610ff107816 */ /* 0x001fe40000000010 */
[----:B------:R-:W4:Y:S04]  /*502a0*/  LDL.LU.64 R20, [R1+0xed0] ;  /* 0x000ed00001147983 */ /* 0x000f280000300a00 */
[----:B------:R-:W3:Y:S01]  /*502b0*/  @!P4 LDG.E.U8 R16, desc[UR30][R18.64+0xc1] ;  /* 0x0000c11e1210c981 */ /* 0x000ee2000c1e1100 */
[----:B------:R-:W-:Y:S02]  /*502c0*/  ISETP.LT.OR P2, PT, R28, 0xc1, !P1 ;  /* 0x000000c11c00780c */ /* 0x000fe40004f41670 */
[----:B------:R-:W-:-:S02]  /*502d0*/  PRMT R26, RZ, 0x7610, R26 ;  /* 0x00007610ff1a7816 */ /* 0x000fc4000000001a */
[----:B---3--:R-:W-:-:S04]  /*502e0*/  LOP3.LUT R16, R16, 0xff, RZ, 0xc0, !PT ;  /* 0x000000ff10107812 */ /* 0x008fc800078ec0ff */
[----:B------:R-:W-:-:S05]  /*502f0*/  F2FP.F16.E4M3.UNPACK_B R16, R16 ;  /* 0x00000010ff10723e */ /* 0x000fca00020006ff */
[----:B------:R-:W-:-:S05]  /*50300*/  HADD2.F32 R16, -RZ, R16.H0_H0 ;  /* 0x20000010ff107230 */ /* 0x000fca0000004100 */
[----:B------:R-:W-:-:S04]  /*50310*/  FMUL R16, R16, UR25 ;  /* 0x0000001910107c20 */ /* 0x000fc80008400000 */
[----:B------:R-:W-:Y:S02]  /*50320*/  FFMA R16, R195, UR26, R16 ;  /* 0x0000001ac3107c23 */ /* 0x000fe40008000010 */
[----:B------:R-:W3:Y:S01]  /*50330*/  LDL.LU R195, [R1+0xb94] ;  /* 0x000b940001c37983 */ /* 0x000ee20000300800 */
[----:B------:R-:W-:-:S03]  /*50340*/  LOP3.LUT P0, RZ, R10, 0x2, RZ, 0xc0, !PT ;  /* 0x000000020aff7812 */ /* 0x000fc6000780c0ff */
[----:B------:R-:W3:Y:S01]  /*50350*/  LDL.LU R64, [R1+0xb98] ;  /* 0x000b980001407983 */ /* 0x000ee20000300800 */
[----:B------:R-:W-:-:S03]  /*50360*/  F2FP.SATFINITE.E4M3.F32.PACK_AB_MERGE_C R16, RZ, R16, RZ ;  /* 0x00000010ff10723e */ /* 0x000fc600048070ff */
[----:B------:R-:W3:Y:S04]  /*50370*/  LDL.LU.64 R190, [R1+0xc8] ;  /* 0x0000c80001be7983 */ /* 0x000ee80000300a00 */
[----:B------:R0:W-:Y:S02]  /*50380*/  @!P4 STG.E.U8 desc[UR30][R138.64+0xc1], R16 ;  /* 0x0000c1108a00c986 */ /* 0x0001e4000c10111e */
[----:B0-----:R-:W0:Y:S02]  /*50390*/  @!P2 LDC.64 R16, c[0x0][0x5c0] ;  /* 0x00017000ff10ab82 */ /* 0x001e240000000a00 */
[----:B0-----:R-:W-:-:S05]  /*503a0*/  @!P2 IADD3 R16, P3, R36, R16, RZ ;  /* 0x000000102410a210 */ /* 0x001fca0007f7e0ff */
[----:B------:R-:W-:Y:S01]  /*503b0*/  @!P2 IMAD.X R17, R37, 0x1, R17, P3 ;  /* 0x000000012511a824 */ /* 0x000fe200018e0611 */
[----:B------:R-:W-:-:S13]  /*503c0*/  ISETP.LT.OR P3, PT, R28, 0xc1, !P1 ;  /* 0x000000c11c00780c */ /* 0x000fda0004f61670 */
[----:B----4-:R-:W4:Y:S01]  /*503d0*/  @!P3 LDG.E.U8 R26, desc[UR30][R20.64+0xc0] ;  /* 0x0000c01e141ab981 */ /* 0x010f22000c1e1100 */
[----:B------:R-:W-:Y:S02]  /*503e0*/  ISETP.LT.OR P2, PT, R28, 0xc2, !P1 ;  /* 0x000000c21c00780c */ /* 0x000fe40004f41670 */
[----:B----4-:R-:W-:-:S04]  /*503f0*/  LOP3.LUT R26, R26, 0xff, RZ, 0xc0, !PT ;  /* 0x000000ff1a1a7812 */ /* 0x010fc800078ec0ff */
[----:B------:R-:W-:-:S05]  /*50400*/  F2FP.F16.E4M3.UNPACK_B R26, R26 ;  /* 0x0000001aff1a723e */ /* 0x000fca00020006ff */
[----:B------:R-:W-:-:S05]  /*50410*/  HADD2.F32 R26, -RZ, R26.H0_H0 ;  /* 0x2000001aff1a7230 */ /* 0x000fca0000004100 */
[----:B------:R-:W-:-:S04]  /*50420*/  FMUL R26, R26, UR25 ;  /* 0x000000191a1a7c20 */ /* 0x000fc80008400000 */
[----:B--2---:R-:W-:Y:S01]  /*50430*/  FFMA R26, R194, UR26, R26 ;  /* 0x0000001ac21a7c23 */ /* 0x004fe2000800001a */
[----:B------:R-:W-:Y:S01]  /*50440*/  LOP3.LUT P4, RZ, R10, 0x1, RZ, 0xc0, !PT ;  /* 0x000000010aff7812 */ /* 0x000fe2000788c0ff */
[----:B------:R-:W2:Y:S04]  /*50450*/  LDL.LU R194, [R1+0xb9c] ;  /* 0x000b9c0001c27983 */ /* 0x000ea80000300800 */
[----:B------:R-:W4:Y:S01]  /*50460*/  LDL.LU.64 R192, [R1+0xd8] ;  /* 0x0000d80001c07983 */ /* 0x000f220000300a00 */
[----:B------:R-:W-:-:S05]  /*50470*/  F2FP.SATFINITE.E4M3.F32.PACK_AB_MERGE_C R26, RZ, R26, RZ ;  /* 0x0000001aff1a723e */ /* 0x000fca00048070ff */
[----:B------:R0:W-:Y:S02]  /*50480*/  @!P3 STG.E.U8 desc[UR30][R16.64+0xc0], R26 ;  /* 0x0000c01a1000b986 */ /* 0x0001e4000c10111e */
[----:B0-----:R-:W-:Y:S01]  /*50490*/  PRMT R26, RZ, 0x7610, R26 ;  /* 0x00007610ff1a7816 */ /* 0x001fe2000000001a */
[----:B------:R-:W0:Y:S05]  /*504a0*/  @!P2 LDC.64 R16, c[0x0][0x5c0] ;  /* 0x00017000ff10ab82 */ /* 0x000e2a0000000a00 */
[----:B------:R-:W3:Y:S01]  /*504b0*/  @!P2 LDG.E.U8 R26, desc[UR30][R20.64+0xc1] ;  /* 0x0000c11e141aa981 */ /* 0x000ee2000c1e1100 */
        /* <DEDUP_REMOVED lines=16> */
[----:B------:R-:W-:-:S05]  /*505c0*/  FFMA R16, R64, UR26, R16 ;  /* 0x0000001a40107c23 */ /* 0x000fca0008000010 */
[----:B------:R-:W-:-:S05]  /*505d0*/  F2FP.SATFINITE.E4M3.F32.PACK_AB_MERGE_C R16, RZ, R16, RZ ;  /* 0x00000010ff10723e */ /* 0x000fca00048070ff */
[----:B------:R0:W-:Y:S02]  /*505e0*/  @!P0 STG.E.U8 desc[UR30][R190.64+0xc8], R16 ;  /* 0x0000c810be008986 */ /* 0x0001e4000c10111e */
[----:B0-----:R-:W-:-:S06]  /*505f0*/  PRMT R16, RZ, 0x7610, R16 ;  /* 0x00007610ff107816 */ /* 0x001fcc0000000010 */
[----:B------:R-:W2:Y:S01]  /*50600*/  @!P4 LDG.E.U8 R16, desc[UR30][R18.64+0xc9] ;  /* 0x0000c91e1210c981 */ /* 0x000ea2000c1e1100 */
[----:B------:R-:W-:Y:S02]  /*50610*/  ISETP.LT.OR P2, PT, R28, 0xc9, !P1 ;  /* 0x000000c91c00780c */ /* 0x000fe40004f41670 */
[----:B------:R-:W-:Y:S02]  /*50620*/  PRMT R26, RZ, 0x7610, R26 ;  /* 0x00007610ff1a7816 */ /* 0x000fe4000000001a */
[----:B--2---:R-:W-:-:S04]  /*50630*/  LOP3.LUT R16, R16, 0xff, RZ, 0xc0, !PT ;  /* 0x000000ff10107812 */ /* 0x004fc800078ec0ff */
[----:B------:R-:W-:-:S05]  /*50640*/  F2FP.F16.E4M3.UNPACK_B R16, R16 ;  /* 0x00000010ff10723e */ /* 0x000fca00020006ff */
[----:B------:R-:W-:-:S05]  /*50650*/  HADD2.F32 R16, -RZ, R16.H0_H0 ;  /* 0x20000010ff107230 */ /* 0x000fca0000004100 */
[----:B------:R-:W-:-:S04]  /*50660*/  FMUL R16, R16, UR25 ;  /* 0x0000001910107c20 */ /* 0x000fc80008400000 */
[----:B------:R-:W-:Y:S02]  /*50670*/  FFMA R16, R194, UR26, R16 ;  /* 0x0000001ac2107c23 */ /* 0x000fe40008000010 */
[----:B------:R-:W2:Y:S01]  /*50680*/  LDL.LU R194, [R1+0xba4] ;  /* 0x000ba40001c27983 */ /* 0x000ea20000300800 */
[----:B------:R-:W-:-:S03]  /*50690*/  LOP3.LUT P0, RZ, R5, 0x20000000, RZ, 0xc0, !PT ;  /* 0x2000000005ff7812 */ /* 0x000fc6000780c0ff */
[----:B------:R-:W2:Y:S01]  /*506a0*/  LDL.LU R64, [R1+0xba8] ;  /* 0x000ba80001407983 */ /* 0x000ea20000300800 */
[----:B------:R-:W-:-:S03]  /*506b0*/  F2FP.SATFINITE.E4M3.F32.PACK_AB_MERGE_C R16, RZ, R16, RZ ;  /* 0x00000010ff10723e */ /* 0x000fc600048070ff */
[----:B------:R-:W2:Y:S04]  /*506c0*/  LDL.LU.64 R190, [R1+0xe0] ;  /* 0x0000e00001be7983 */ /* 0x000ea80000300a00 */
[----:B----4-:R0:W-:Y:S02]  /*506d0*/  @!P4 STG.E.U8 desc[UR30][R192.64+0xc9], R16 ;  /* 0x0000c910c000c986 */ /* 0x0101e4000c10111e */
[----:B0-----:R-:W0:Y:S02]  /*506e0*/  @!P2 LDC.64 R16, c[0x0][0x5c0] ;  /* 0x00017000ff10ab82 */ /* 0x001e240000000a00 */
[----:B0-----:R-:W-:-:S05]  /*506f0*/  @!P2 IADD3 R16, P3, R48, R16, RZ ;  /* 0x000000103010a210 */ /* 0x001fca0007f7e0ff */
[----:B------:R-:W-:Y:S01]  /*50700*/  @!P2 IMAD.X R17, R92, 0x1, R17, P3 ;  /* 0x000000015c11a824 */ /* 0x000fe200018e0611 */
[----:B------:R-:W-:-:S13]  /*50710*/  ISETP.LT.OR P3, PT, R28, 0xc9, !P1 ;  /* 0x000000c91c00780c */ /* 0x000fda0004f61670 */
[----:B------:R-:W4:Y:S01]  /*50720*/  @!P3 LDG.E.U8 R26, desc[UR30][R20.64+0xc8] ;  /* 0x0000c81e141ab981 */ /* 0x000f22000c1e1100 */
[----:B------:R-:W-:Y:S02]  /*50730*/  ISETP.LT.OR P2, PT, R28, 0xca, !P1 ;  /* 0x000000ca1c00780c */ /* 0x000fe40004f41670 */
[----:B----4-:R-:W-:-:S04]  /*50740*/  LOP3.LUT R26, R26, 0xff, RZ, 0xc0, !PT ;  /* 0x000000ff1a1a7812 */ /* 0x010fc800078ec0ff */
[----:B------:R-:W-:-:S05]  /*50750*/  F2FP.F16.E4M3.UNPACK_B R26, R26 ;  /* 0x0000001aff1a723e */ /* 0x000fca00020006ff */
[----:B------:R-:W-:-:S05]  /*50760*/  HADD2.F32 R26, -RZ, R26.H0_H0 ;  /* 0x2000001aff1a7230 */ /* 0x000fca0000004100 */
[----:B------:R-:W-:-:S04]  /*50770*/  FMUL R26, R26, UR25 ;  /* 0x000000191a1a7c20 */ /* 0x000fc80008400000 */
[----:B---3--:R-:W-:Y:S01]  /*50780*/  FFMA R26, R195, UR26, R26 ;  /* 0x0000001ac31a7c23 */ /* 0x008fe2000800001a */
[----:B------:R-:W-:Y:S01]  /*50790*/  LOP3.LUT P4, RZ, R5, 0x10000000, RZ, 0xc0, !PT ;  /* 0x1000000005ff7812 */ /* 0x000fe2000788c0ff */
[----:B------:R-:W3:Y:S04]  /*507a0*/  LDL.LU R195, [R1+0xbac] ;  /* 0x000bac0001c37983 */ /* 0x000ee80000300800 */
[----:B------:R-:W4:Y:S01]  /*507b0*/  LDL.LU.64 R192, [R1+0xd0] ;  /* 0x0000d00001c07983 */ /* 0x000f220000300a00 */
        /* <DEDUP_REMOVED lines=26> */
[----:B------:R-:W-:Y:S02]  /*50960*/  ISETP.LT.OR P2, PT, R28, 0xd1, !P1 ;  /* 0x000000d11c00780c */ /* 0x000fe40004f41670 */
[----:B------:R-:W-:Y:S02]  /*50970*/  PRMT R26, RZ, 0x7610, R26 ;  /* 0x00007610ff1a7816 */ /* 0x000fe4000000001a */
        /* <DEDUP_REMOVED lines=259> */
[----:B------:R-:W-:Y:S02]  /*519b0*/  ISETP.LT.OR P2, PT, R28, 0xf9, !P1 ;  /* 0x000000f91c00780c */ /* 0x000fe40004f41670 */
[----:B------:R-:W-:Y:S01]  /*519c0*/  PRMT R26, RZ, 0x7610, R26 ;  /* 0x00007610ff1a7816 */ /* 0x000fe2000000001a */
[----:B------:R-:W2:Y:S01]  /*519d0*/  LDL.LU R64, [R1+0xc04] ;  /* 0x000c040001407983 */ /* 0x000ea20000300800 */
        /* <DEDUP_REMOVED lines=9> */
[----:B------:R-:W-:Y:S01]  /*51a70*/  LOP3.LUT P0, RZ, R5, 0x20000, RZ, 0xc0, !PT ;  /* 0x0002000005ff7812 */ /* 0x000fe2000780c0ff */
[----:B------:R-:W4:Y:S04]  /*51a80*/  LDL.LU R194, [R1+0xc08] ;  /* 0x000c080001c27983 */ /* 0x000f280000300800 */
[----:B------:R-:W4:Y:S01]  /*51a90*/  LDL.LU.64 R190, [R1+0x148] ;  /* 0x0001480001be7983 */ /* 0x000f220000300a00 */
[----:B------:R-:W-:-:S05]  /*51aa0*/  F2FP.SATFINITE.E4M3.F32.PACK_AB_MERGE_C R16, RZ, R16, RZ ;  /* 0x00000010ff10723e */ /* 0x000fca00048070ff */
[----:B------:R0:W-:Y:S02]  /*51ab0*/  @!P4 STG.E.U8 desc[UR30][R192.64+0xf9], R16 ;  /* 0x0000f910c000c986 */ /* 0x0001e4000c10111e */
[----:B0-----:R-:W0:Y:S02]  /*51ac0*/  @!P2 LDC.64 R16, c[0x0][0x5c0] ;  /* 0x00017000ff10ab82 */ /* 0x001e240000000a00 */
[----:B0-----:R-:W-:-:S05]  /*51ad0*/  @!P2 IADD3 R16, P3, R55, R16, RZ ;  /* 0x000000103710a210 */ /* 0x001fca0007f7e0ff */
[----:B------:R-:W-:Y:S01]  /*51ae0*/  @!P2 IMAD.X R17, R154, 0x1, R17, P3 ;  /* 0x000000019a11a824 */ /* 0x000fe200018e0611 */
[----:B------:R-:W-:-:S13]  /*51af0*/  ISETP.LT.OR P3, PT, R28, 0xf9, !P1 ;  /* 0x000000f91c00780c */ /* 0x000fda0004f61670 */
[----:B------:R-:W3:Y:S01]  /*51b00*/  @!P3 LDG.E.U8 R26, desc[UR30][R20.64+0xf8] ;  /* 0x0000f81e141ab981 */ /* 0x000ee2000c1e1100 */
[----:B------:R-:W-:Y:S02]  /*51b10*/  ISETP.LT.OR P2, PT, R28, 0xfa, !P1 ;  /* 0x000000fa1c00780c */ /* 0x000fe40004f41670 */
        /* <DEDUP_REMOVED lines=41> */
[----:B------:R-:W3:Y:S01]  /*51db0*/  LDL.LU R195, [R1+0xc14] ;  /* 0x000c140001c37983 */ /* 0x000ee20000300800 */
[----:B------:R-:W-:-:S03]  /*51dc0*/  LOP3.LUT P0, RZ, R5, 0x8000, RZ, 0xc0, !PT ;  /* 0x0000800005ff7812 */ /* 0x000fc6000780c0ff */
[----:B------:R-:W4:Y:S01]  /*51dd0*/  LDL.LU R194, [R1+0xc18] ;  /* 0x000c180001c27983 */ /* 0x000f220000300800 */
[----:B------:R-:W-:-:S03]  /*51de0*/  F2FP.SATFINITE.E4M3.F32.PACK_AB_MERGE_C R16, RZ, R16, RZ ;  /* 0x00000010ff10723e */ /* 0x000fc600048070ff */
[----:B------:R-:W4:Y:S04]  /*51df0*/  LDL.LU.64 R190, [R1+0x150] ;  /* 0x0001500001be7983 */ /* 0x000f280000300a00 */
[----:B------:R0:W-:Y:S02]  /*51e00*/  @!P4 STG.E.U8 desc[UR30][R192.64+0x101], R16 ;  /* 0x00010110c000c986 */ /* 0x0001e4000c10111e */
[----:B0-----:R-:W0:Y:S02]  /*51e10*/  @!P2 LDC.64 R16, c[0x0][0x5c0] ;  /* 0x00017000ff10ab82 */ /* 0x001e240000000a00 */
[----:B0-----:R-:W-:-:S05]  /*51e20*/  @!P2 IADD3 R16, P3, R157, R16, RZ ;  /* 0x000000109d10a210 */ /* 0x001fca0007f7e0ff */
[----:B------:R-:W-:Y:S01]  /*51e30*/  @!P2 IMAD.X R17, R159, 0x1, R17, P3 ;  /* 0x000000019f11a824 */ /* 0x000fe200018e0611 */
[----:B------:R-:W-:-:S13]  /*51e40*/  ISETP.LT.OR P3, PT, R28, 0x101, !P1 ;  /* 0x000001011c00780c */ /* 0x000fda0004f61670 */
[----:B------:R-:W2:Y:S01]  /*51e50*/  @!P3 LDG.E.U8 R26, desc[UR30][R20.64+0x100] ;  /* 0x0001001e141ab981 */ /* 0x000ea2000c1e1100 */
[----:B------:R-:W-:Y:S02]  /*51e60*/  ISETP.LT.OR P2, PT, R28, 0x102, !P1 ;  /* 0x000001021c00780c */ /* 0x000fe40004f41670 */
        /* <DEDUP_REMOVED lines=30> */
[----:B------:R-:W-:Y:S02]  /*52050*/  ISETP.LT.OR P2, PT, R28, 0x109, !P1 ;  /* 0x000001091c00780c */ /* 0x000fe40004f41670 */
[----:B------:R-:W-:Y:S01]  /*52060*/  PRMT R26, RZ, 0x7610, R26 ;  /* 0x00007610ff1a7816 */ /* 0x000fe2000000001a */
[----:B------:R-:W4:Y:S01]  /*52070*/  LDL.LU R194, [R1+0xc24] ;  /* 0x000c240001c27983 */ /* 0x000f220000300800 */
        /* <DEDUP_REMOVED lines=27> */
[----:B------:R0:W-:Y:S02]  /*52230*/  @!P3 STG.E.U8 desc[UR30][R16.64+0x108], R26 ;  /* 0x0001081a1000b986 */ /* 0x0001e4000c10111e */
[----:B0-----:R-:W-:Y:S01]  /*52240*/  PRMT R26, RZ, 0x7610, R26 ;  /* 0x00007610ff1a7816 */ /* 0x001fe2000000001a */
[----:B------:R-:W0:Y:S05]  /*52250*/  @!P2 LDC.64 R16, c[0x0][0x5c0] ;  /* 0x00017000ff10ab82 */ /* 0x000e2a0000000a00 */
[----:B------:R-:W4:Y:S01]  /*52260*/  @!P2 LDG.E.U8 R26, desc[UR30][R20.64+0x109] ;  /* 0x0001091e141aa981 */ /* 0x000f22000c1e1100 */
[----:B0-----:R-:W-:-:S05]  /*52270*/  @!P2 IADD3 R16, P3, R163, R16, RZ ;  /* 0x00000010a310a210 */ /* 0x001fca0007f7e0ff */
[----:B------:R-:W-:Y:S01]  /*52280*/  @!P2 IMAD.X R17, R164, 0x1, R17, P3 ;  /* 0x00000001a411a824 */ /* 0x000fe200018e0611 */
        /* <DEDUP_REMOVED lines=66> */
[----:B------:R-:W-:Y:S02]  /*526b0*/  ISETP.LT.OR P2, PT, R28, 0x119, !P1 ;  /* 0x000001191c00780c */ /* 0x000fe40004f41670 */
[----:B------:R-:W-:Y:S01]  /*526c0*/  PRMT R26, RZ, 0x7610, R26 ;  /* 0x00007610ff1a7816 */ /* 0x000fe2000000001a */
[----:B------:R-:W3:Y:S01]  /*526d0*/  LDL.LU R195, [R1+0xc44] ;  /* 0x000c440001c37983 */ /* 0x000ee20000300800 */
        /* <DEDUP_REMOVED lines=81> */
[----:B0-----:R-:W-:-:S05]  /*52bf0*/  @!P2 IADD3 R16, P3, R189, R16, RZ ;  /* 0x00000010bd10a210 */ /* 0x001fca0007f7e0ff */
[----:B------:R-:W-:Y:S02]  /*52c00*/  @!P2 IMAD.X R17, R129, 0x1, R17, P3 ;  /* 0x000000018111a824 */ /* 0x000fe400018e0611 */
[----:B------:R-:W3:Y:S01]  /*52c10*/  LDL.LU R129, [R1+0xec8] ;  /* 0x000ec80001817983 */ /* 0x000ee20000300800 */
        /* <DEDUP_REMOVED lines=20> */
[----:B---3--:R0:W-:Y:S02]  /*52d60*/  @!P0 STG.E.U8 desc[UR30][R128.64+0x128], R16 ;  /* 0x0001281080008986 */ /* 0x0081e4000c10111e */
        /* <DEDUP_REMOVED lines=11> */
[----:B------:R-:W-:Y:S01]  /*52e20*/  LOP3.LUT P0, RZ, R5, 0x20, RZ, 0xc0, !PT ;  /* 0x0000002005ff7812 */ /* 0x000fe2000780c0ff */
[----:B------:R-:W3:Y:S02]  /*52e30*/  LDL.LU R120, [R1+0xec4] ;  /* 0x000ec40001787983 */ /* 0x000ee40000300800 */
[----:B------:R-:W-:Y:S01]  /*52e40*/  @!P2 IMAD.X R17, R121, 0x1, R17, P3 ;  /* 0x000000017911a824 */ /* 0x000fe200018e0611 */
[C---:B------:R-:W-:Y:S01]  /*52e50*/  ISETP.LT.OR P3, PT, R28.reuse, 0x129, !P1 ;  /* 0x000001291c00780c */ /* 0x040fe20004f61670 */
[----:B------:R-:W3:Y:S01]  /*52e60*/  LDL.LU R121, [R1+0xec0] ;  /* 0x000ec00001797983 */ /* 0x000ee20000300800 */
[----:B------:R-:W-:-:S03]  /*52e70*/  ISETP.LT.OR P2, PT, R28, 0x12a, !P1 ;  /* 0x0000012a1c00780c */ /* 0x000fc60004f41670 */
[----:B------:R-:W3:Y:S08]  /*52e80*/  LDL.LU R195, [R1+0xc68] ;  /* 0x000c680001c37983 */ /* 0x000ef00000300800 */
[----:B------:R-:W4:Y:S02]  /*52e90*/  @!P3 LDG.E.U8 R26, desc[UR30][R20.64+0x128] ;  /* 0x0001281e141ab981 */ /* 0x000f24000c1e1100 */
        /* <DEDUP_REMOVED lines=11> */
[----:B0-----:R-:W-:-:S03]  /*52f50*/  @!P2 IADD3 R16, P3, R122, R16, RZ ;  /* 0x000000107a10a210 */ /* 0x001fc60007f7e0ff */
[----:B------:R-:W4:Y:S02]  /*52f60*/  LDL.LU R122, [R1+0xebc] ;  /* 0x000ebc00017a7983 */ /* 0x000f240000300800 */
[----:B------:R-:W-:Y:S02]  /*52f70*/  @!P2 IMAD.X R17, R123, 0x1, R17, P3 ;  /* 0x000000017b11a824 */ /* 0x000fe400018e0611 */
[----:B------:R-:W4:Y:S01]  /*52f80*/  LDL.LU R123, [R1+0xeb8] ;  /* 0x000eb800017b7983 */ /* 0x000f220000300800 */
        /* <DEDUP_REMOVED lines=17> */
[----:B------:R-:W-:Y:S02]  /*530a0*/  PRMT R26, RZ, 0x7610, R26 ;  /* 0x00007610ff1a7816 */ /* 0x000fe4000000001a */
[----:B------:R-:W-:Y:S01]  /*530b0*/  PRMT R27, RZ, 0x7610, R27 ;  /* 0x00007610ff1b7816 */ /* 0x000fe2000000001b */
[----:B------:R-:W3:Y:S01]  /*530c0*/  LDL.LU R195, [R1+0xc74] ;  /* 0x000c740001c37983 */ /* 0x000ee20000300800 */
[----:B------:R-:W-:-:S05]  /*530d0*/  F2FP.SATFINITE.E4M3.F32.PACK_AB_MERGE_C R16, RZ, R16, RZ ;  /* 0x00000010ff10723e */ /* 0x000fca00048070ff */
[----:B----4-:R0:W-:Y:S02]  /*530e0*/  @!P0 STG.E.U8 desc[UR30][R122.64+0x130], R16 ;  /* 0x000130107a008986 */ /* 0x0101e4000c10111e */
        /* <DEDUP_REMOVED lines=12> */
[----:B------:R-:W4:Y:S02]  /*531b0*/  LDL.LU R117, [R1+0xeb4] ;  /* 0x000eb40001757983 */ /* 0x000f240000300800 */
[----:B------:R-:W-:Y:S01]  /*531c0*/  @!P2 IMAD.X R17, R118, 0x1, R17, P3 ;  /* 0x000000017611a824 */ /* 0x000fe200018e0611 */
[C---:B------:R-:W-:Y:S01]  /*531d0*/  ISETP.LT.OR P3, PT, R28.reuse, 0x131, !P1 ;  /* 0x000001311c00780c */ /* 0x040fe20004f61670 */
[----:B------:R-:W4:Y:S01]  /*531e0*/  LDL.LU R118, [R1+0xeb0] ;  /* 0x000eb00001767983 */ /* 0x000f220000300800 */
[----:B------:R-:W-:-:S03]  /*531f0*/  ISETP.LT.OR P2, PT, R28, 0x132, !P1 ;  /* 0x000001321c00780c */ /* 0x000fc60004f41670 */
[----:B------:R-:W4:Y:S08]  /*53200*/  LDL.LU R194, [R1+0xc78] ;  /* 0x000c780001c27983 */ /* 0x000f300000300800 */
[----:B------:R-:W2:Y:S02]  /*53210*/  @!P3 LDG.E.U8 R26, desc[UR30][R20.64+0x130] ;  /* 0x0001301e141ab981 */ /* 0x000ea4000c1e1100 */
        /* <DEDUP_REMOVED lines=9> */
[----:B0-----:R-:W0:Y:S01]  /*532b0*/  @!P2 LDC.64 R16, c[0x0][0x5c0] ;  /* 0x00017000ff10ab82 */ /* 0x001e220000000a00 */
[----:B------:R-:W-:Y:S02]  /*532c0*/  PRMT R26, RZ, 0x7610, R26 ;  /* 0x00007610ff1a7816 */ /* 0x000fe4000000001a */
[----:B0-----:R-:W-:Y:S02]  /*532d0*/  @!P2 IADD3 R16, P3, R119, R16, RZ ;  /* 0x000000107710a210 */ /* 0x001fe40007f7e0ff */
[----:B------:R-:W2:Y:S03]  /*532e0*/  LDL.LU R119, [R1+0xeac] ;  /* 0x000eac0001777983 */ /* 0x000ea60000300800 */
[----:B------:R-:W-:Y:S01]  /*532f0*/  @!P2 IMAD.X R17, R13, 0x1, R17, P3 ;  /* 0x000000010d11a824 */ /* 0x000fe200018e0611 */
[----:B------:R-:W-:Y:S01]  /*53300*/  LOP3.LUT P4, RZ, R5, 0x4, RZ, 0xc0, !PT ;  /* 0x0000000405ff7812 */ /* 0x000fe2000788c0ff */
[----:B------:R-:W5:Y:S01]  /*53310*/  LDL.LU R13, [R1+0xea8] ;  /* 0x000ea800010d7983 */ /* 0x000f620000300800 */
        /* <DEDUP_REMOVED lines=18> */
[----:B--2---:R-:W-:Y:S04]  /*53440*/  @!P0 STG.E.U8 desc[UR30][R118.64+0x138], R31 ;  /* 0x0001381f76008986 */ /* 0x004fe8000c10111e */
        /* <DEDUP_REMOVED lines=9> */
[----:B------:R-:W-:Y:S01]  /*534e0*/  FFMA R26, R64, UR26, R26 ;  /* 0x0000001a401a7c23 */ /* 0x000fe2000800001a */
[----:B------:R-:W-:Y:S02]  /*534f0*/  ISETP.LT.OR P2, PT, R28, 0x13a, !P1 ;  /* 0x0000013a1c00780c */ /* 0x000fe40004f41670 */
[----:B------:R-:W-:Y:S01]  /*53500*/  LOP3.LUT P0, RZ, R5, 0x2, RZ, 0xc0, !PT ;  /* 0x0000000205ff7812 */ /* 0x000fe2000780c0ff */
[----:B------:R-:W2:Y:S01]  /*53510*/  LDL.LU R64, [R1+0xc88] ;  /* 0x000c880001407983 */ /* 0x000ea20000300800 */
[----:B------:R-:W-:Y:S02]  /*53520*/  F2FP.SATFINITE.E4M3.F32.PACK_AB_MERGE_C R27, RZ, R26, RZ ;  /* 0x0000001aff1b723e */ /* 0x000fe400048070ff */
[----:B------:R-:W-:-:S03]  /*53530*/  PRMT R26, RZ, 0x7610, R26 ;  /* 0x00007610ff1a7816 */ /* 0x000fc6000000001a */
[----:B------:R0:W-:Y:S04]  /*53540*/  @!P4 STG.E.U8 desc[UR30][R116.64+0x139], R27 ;  /* 0x0001391b7400c986 */ /* 0x0001e8000c10111e */
        /* <DEDUP_REMOVED lines=8> */
[----:B0-----:R-:W-:Y:S02]  /*535d0*/  F2FP.SATFINITE.E4M3.F32.PACK_AB_MERGE_C R27, RZ, R26, RZ ;  /* 0x0000001aff1b723e */ /* 0x001fe400048070ff */
[----:B------:R-:W-:-:S03]  /*535e0*/  PRMT R26, RZ, 0x7610, R26 ;  /* 0x00007610ff1a7816 */ /* 0x000fc6000000001a */
        /* <DEDUP_REMOVED lines=11> */
[----:B------:R-:W-:Y:S02]  /*536a0*/  F2FP.SATFINITE.E4M3.F32.PACK_AB_MERGE_C R27, RZ, R26, RZ ;  /* 0x0000001aff1b723e */ /* 0x000fe400048070ff */
[----:B------:R-:W-:-:S03]  /*536b0*/  PRMT R26, RZ, 0x7610, R26 ;  /* 0x00007610ff1a7816 */ /* 0x000fc6000000001a */
[----:B------:R0:W-:Y:S04]  /*536c0*/  @!P2 STG.E.U8 desc[UR30][R16.64+0x139], R27 ;  /* 0x0001391b1000a986 */ /* 0x0001e8000c10111e */
        /* <DEDUP_REMOVED lines=10> */
[----:B------:R-:W-:Y:S04]  /*53770*/  @!P0 STG.E.U8 desc[UR30][R112.64+0x140], R31 ;  /* 0x0001401f70008986 */ /* 0x000fe8000c10111e */
[----:B------:R-:W3:Y:S01]  /*53780*/  @!P4 LDG.E.U8 R26, desc[UR30][R18.64+0x141] ;  /* 0x0001411e121ac981 */ /* 0x000ee2000c1e1100 */
[----:B0-----:R-:W0:Y:S02]  /*53790*/  @!P2 LDC.64 R16, c[0x0][0x5c0] ;  /* 0x00017000ff10ab82 */ /* 0x001e240000000a00 */
[----:B0-----:R-:W-:-:S05]  /*537a0*/  @!P2 IADD3 R16, P3, R181, R16, RZ ;  /* 0x00000010b510a210 */ /* 0x001fca0007f7e0ff */
[----:B------:R-:W-:Y:S01]  /*537b0*/  @!P2 IMAD.X R17, R183, 0x1, R17, P3 ;  /* 0x00000001b711a824 */ /* 0x000fe200018e0611 */
[----:B------:R-:W-:Y:S02]  /*537c0*/  ISETP.LT.OR P3, PT, R28, 0x141, !P1 ;  /* 0x000001411c00780c */ /* 0x000fe40004f61670 */
[----:B---3--:R-:W-:-:S04]  /*537d0*/  LOP3.LUT R26, R26, 0xff, RZ, 0xc0, !PT ;  /* 0x000000ff1a1a7812 */ /* 0x008fc800078ec0ff */
[----:B------:R-:W-:-:S05]  /*537e0*/  F2FP.F16.E4M3.UNPACK_B R26, R26 ;  /* 0x0000001aff1a723e */ /* 0x000fca00020006ff */
[----:B------:R-:W-:-:S05]  /*537f0*/  HADD2.F32 R26, -RZ, R26.H0_H0 ;  /* 0x2000001aff1a7230 */ /* 0x000fca0000004100 */
[----:B------:R-:W-:-:S04]  /*53800*/  FMUL R26, R26, UR25 ;  /* 0x000000191a1a7c20 */ /* 0x000fc80008400000 */
[----:B------:R-:W-:Y:S01]  /*53810*/  FFMA R26, R195, UR26, R26 ;  /* 0x0000001ac31a7c23 */ /* 0x000fe2000800001a */
[----:B------:R-:W-:Y:S02]  /*53820*/  ISETP.LT.OR P2, PT, R28, 0x142, !P1 ;  /* 0x000001421c00780c */ /* 0x000fe40004f41670 */
[----:B------:R-:W-:Y:S01]  /*53830*/  LOP3.LUT P0, RZ, R2, 0x80000000, RZ, 0xc0, !PT ;  /* 0x8000000002ff7812 */ /* 0x000fe2000780c0ff */
[----:B------:R-:W3:Y:S01]  /*53840*/  LDL.LU R195, [R1+0xc98] ;  /* 0x000c980001c37983 */ /* 0x000ee20000300800 */
[----:B------:R-:W-:Y:S02]  /*53850*/  F2FP.SATFINITE.E4M3.F32.PACK_AB_MERGE_C R27, RZ, R26, RZ ;  /* 0x0000001aff1b723e */ /* 0x000fe400048070ff */
[----:B------:R-:W-:-:S03]  /*53860*/  PRMT R26, RZ, 0x7610, R26 ;  /* 0x00007610ff1a7816 */ /* 0x000fc6000000001a */
[----:B------:R0:W-:Y:S04]  /*53870*/  @!P4 STG.E.U8 desc[UR30][R110.64+0x141], R27 ;  /* 0x0001411b6e00c986 */ /* 0x0001e8000c10111e */
        /* <DEDUP_REMOVED lines=8> */
[----:B0-----:R-:W-:Y:S02]  /*53900*/  F2FP.SATFINITE.E4M3.F32.PACK_AB_MERGE_C R27, RZ, R26, RZ ;  /* 0x0000001aff1b723e */ /* 0x001fe400048070ff */
[----:B------:R-:W-:-:S03]  /*53910*/  PRMT R26, RZ, 0x7610, R26 ;  /* 0x00007610ff1a7816 */ /* 0x000fc6000000001a */
        /* <DEDUP_REMOVED lines=24> */
[----:B------:R-:W-:Y:S04]  /*53aa0*/  @!P0 STG.E.U8 desc[UR30][R108.64+0x148], R31 ;  /* 0x0001481f6c008986 */ /* 0x000fe8000c10111e */
[----:B------:R-:W4:Y:S01]  /*53ab0*/  @!P4 LDG.E.U8 R26, desc[UR30][R18.64+0x149] ;  /* 0x0001491e121ac981 */ /* 0x000f22000c1e1100 */
[----:B0-----:R-:W0:Y:S02]  /*53ac0*/  @!P2 LDC.64 R16, c[0x0][0x5c0] ;  /* 0x00017000ff10ab82 */ /* 0x001e240000000a00 */
[----:B0-----:R-:W-:-:S05]  /*53ad0*/  @!P2 IADD3 R16, P3, R173, R16, RZ ;  /* 0x00000010ad10a210 */ /* 0x001fca0007f7e0ff */
[----:B------:R-:W-:Y:S01]  /*53ae0*/  @!P2 IMAD.X R17, R178, 0x1, R17, P3 ;  /* 0x00000001b211a824 */ /* 0x000fe200018e0611 */
[----:B------:R-:W-:Y:S02]  /*53af0*/  ISETP.LT.OR P3, PT, R28, 0x149, !P1 ;  /* 0x000001491c00780c */ /* 0x000fe40004f61670 */
[----:B----4-:R-:W-:-:S04]  /*53b00*/  LOP3.LUT R26, R26, 0xff, RZ, 0xc0, !PT ;  /* 0x000000ff1a1a7812 */ /* 0x010fc800078ec0ff */
[----:B------:R-:W-:-:S05]  /*53b10*/  F2FP.F16.E4M3.UNPACK_B R26, R26 ;  /* 0x0000001aff1a723e */ /* 0x000fca00020006ff */
[----:B------:R-:W-:-:S05]  /*53b20*/  HADD2.F32 R26, -RZ, R26.H0_H0 ;  /* 0x2000001aff1a7230 */ /* 0x000fca0000004100 */
[----:B------:R-:W-:-:S04]  /*53b30*/  FMUL R26, R26, UR25 ;  /* 0x000000191a1a7c20 */ /* 0x000fc80008400000 */
[----:B------:R-:W-:Y:S01]  /*53b40*/  FFMA R26, R194, UR26, R26 ;  /* 0x0000001ac21a7c23 */ /* 0x000fe2000800001a */
[----:B------:R-:W-:Y:S02]  /*53b50*/  ISETP.LT.OR P2, PT, R28, 0x14a, !P1 ;  /* 0x0000014a1c00780c */ /* 0x000fe40004f41670 */
[----:B------:R-:W-:Y:S01]  /*53b60*/  LOP3.LUT P0, RZ, R2, 0x20000000, RZ, 0xc0, !PT ;  /* 0x2000000002ff7812 */ /* 0x000fe2000780c0ff */
[----:B------:R-:W4:Y:S01]  /*53b70*/  LDL.LU R194, [R1+0xca8] ;  /* 0x000ca80001c27983 */ /* 0x000f220000300800 */
        /* <DEDUP_REMOVED lines=11> */
[----:B0-----:R-:W-:Y:S02]  /*53c30*/  F2FP.SATFINITE.E4M3.F32.PACK_AB_MERGE_C R27, RZ, R26, RZ ;  /* 0x0000001aff1b723e */ /* 0x001fe400048070ff */
[----:B------:R-:W-:-:S03]  /*53c40*/  PRMT R26, RZ, 0x7610, R26 ;  /* 0x00007610ff1a7816 */ /* 0x000fc6000000001a */
        /* <DEDUP_REMOVED lines=24> */
[----:B------:R-:W-:Y:S04]  /*53dd0*/  @!P0 STG.E.U8 desc[UR30][R102.64+0x150], R31 ;  /* 0x0001501f66008986 */ /* 0x000fe8000c10111e */
        /* <DEDUP_REMOVED lines=45> */
[----:B------:R-:W-:-:S05]  /*540b0*/  FFMA R26, R64, UR26, R26 ;  /* 0x0000001a401a7c23 */ /* 0x000fca000800001a */
[----:B------:R-:W-:Y:S02]  /*540c0*/  F2FP.SATFINITE.E4M3.F32.PACK_AB_MERGE_C R31, RZ, R26, RZ ;  /* 0x0000001aff1f723e */ /* 0x000fe400048070ff */
[----:B------:R-:W-:-:S03]  /*540d0*/  PRMT R26, RZ, 0x7610, R26 ;  /* 0x00007610ff1a7816 */ /* 0x000fc6000000001a */
[----:B------:R-:W-:Y:S04]  /*540e0*/  @!P0 STG.E.U8 desc[UR30][R88.64+0x158], R31 ;  /* 0x0001581f58008986 */ /* 0x000fe8000c10111e */
[----:B------:R-:W2:Y:S01]  /*540f0*/  @!P4 LDG.E.U8 R26, desc[UR30][R18.64+0x159] ;  /* 0x0001591e121ac981 */ /* 0x000ea2000c1e1100 */
[----:B------:R-:W-:-:S13]  /*54100*/  ISETP.LT.OR P2, PT, R28, 0x159, !P1 ;  /* 0x000001591c00780c */ /* 0x000fda0004f41670 */
        /* <DEDUP_REMOVED lines=8> */
[----:B---3--:R-:W-:Y:S01]  /*54190*/  FFMA R26, R195, UR26, R26 ;  /* 0x0000001ac31a7c23 */ /* 0x008fe2000800001a */
[----:B------:R-:W-:Y:S01]  /*541a0*/  ISETP.LT.OR P2, PT, R28, 0x15a, !P1 ;  /* 0x0000015a1c00780c */ /* 0x000fe20004f41670 */
[----:B------:R-:W2:Y:S01]  /*541b0*/  LDL.LU R195, [R1+0xcc4] ;  /* 0x000cc40001c37983 */ /* 0x000ea20000300800 */
[----:B------:R-:W-:-:S03]  /*541c0*/  LOP3.LUT P0, RZ, R2, 0x2000000, RZ, 0xc0, !PT ;  /* 0x0200000002ff7812 */ /* 0x000fc6000780c0ff */
        /* <DEDUP_REMOVED lines=12> */
[----:B0-----:R-:W-:-:S05]  /*54290*/  F2FP.SATFINITE.E4M3.F32.PACK_AB_MERGE_C R27, RZ, R26, RZ ;  /* 0x0000001aff1b723e */ /* 0x001fca00048070ff */
[----:B------:R0:W-:Y:S02]  /*542a0*/  @!P3 STG.E.U8 desc[UR30][R16.64+0x158], R27 ;  /* 0x0001581b1000b986 */ /* 0x0001e4000c10111e */
[----:B0-----:R-:W0:Y:S01]  /*542b0*/  @!P2 LDC.64 R16, c[0x0][0x5c0] ;  /* 0x00017000ff10ab82 */ /* 0x001e220000000a00 */
[----:B------:R-:W-:Y:S02]  /*542c0*/  PRMT R26, RZ, 0x7610, R26 ;  /* 0x00007610ff1a7816 */ /* 0x000fe4000000001a */
[----:B0-----:R-:W-:-:S05]  /*542d0*/  @!P2 IADD3 R16, P3, R59, R16, RZ ;  /* 0x000000103b10a210 */ /* 0x001fca0007f7e0ff */
[----:B------:R-:W-:Y:S01]  /*542e0*/  @!P2 IMAD.X R17, R61, 0x1, R17, P3 ;  /* 0x000000013d11a824 */ /* 0x000fe200018e0611 */
[----:B------:R-:W-:-:S13]  /*542f0*/  ISETP.LT.OR P3, PT, R28, 0x15a, !P1 ;  /* 0x0000015a1c00780c */ /* 0x000fda0004f61670 */
[----:B------:R-:W2:Y:S02]  /*54300*/  @!P3 LDG.E.U8 R26, desc[UR30][R20.64+0x159] ;  /* 0x0001591e141ab981 */ /* 0x000ea4000c1e1100 */
        /* <DEDUP_REMOVED lines=17> */
[----:B------:R-:W-:Y:S04]  /*54420*/  @!P0 STG.E.U8 desc[UR30][R84.64+0x160], R31 ;  /* 0x0001601f54008986 */ /* 0x000fe8000c10111e */
[----:B------:R-:W3:Y:S01]  /*54430*/  @!P4 LDG.E.U8 R26, desc[UR30][R18.64+0x161] ;  /* 0x0001611e121ac981 */ /* 0x000ee2000c1e1100 */
[----:B------:R-:W-:-:S13]  /*54440*/  ISETP.LT.OR P0, PT, R28, 0x161, !P1 ;  /* 0x000001611c00780c */ /* 0x000fda0004f01670 */
        /* <DEDUP_REMOVED lines=8> */
[----:B----4-:R-:W-:Y:S01]  /*544d0*/  FFMA R26, R194, UR26, R26 ;  /* 0x0000001ac21a7c23 */ /* 0x010fe2000800001a */
[----:B------:R-:W-:Y:S01]  /*544e0*/  ISETP.LT.OR P0, PT, R28, 0x162, !P1 ;  /* 0x000001621c00780c */ /* 0x000fe20004f01670 */
[----:B------:R-:W3:Y:S04]  /*544f0*/  LDL.LU R194, [R1+0xcd4] ;  /* 0x000cd40001c27983 */ /* 0x000ee80000300800 */
        /* <DEDUP_REMOVED lines=35> */
[C---:B------:R-:W-:Y:S02]  /*54730*/  LOP3.LUT P0, RZ, R14.reuse, 0x10000000, RZ, 0xc0, !PT ;  /* 0x100000000eff7812 */ /* 0x040fe4000780c0ff */
[----:B------:R-:W-:Y:S01]  /*54740*/  LOP3.LUT P2, RZ, R14, 0x20000000, RZ, 0xc0, !PT ;  /* 0x200000000eff7812 */ /* 0x000fe2000784c0ff */
[----:B------:R-:W4:Y:S01]  /*54750*/  LDL.LU R64, [R1+0xce4] ;  /* 0x000ce40001407983 */ /* 0x000f220000300800 */
        /* <DEDUP_REMOVED lines=32> */
[----:B------:R-:W-:Y:S02]  /*54960*/  LOP3.LUT P3, RZ, R2, 0x200000, RZ, 0xc0, !PT ;  /* 0x0020000002ff7812 */ /* 0x000fe4000786c0ff */
[----:B----4-:R-:W-:-:S04]  /*54970*/  LOP3.LUT R26, R26, 0xff, RZ, 0xc0, !PT ;  /* 0x000000ff1a1a7812 */ /* 0x010fc800078ec0ff */
[----:B------:R-:W-:-:S05]  /*54980*/  F2FP.F16.E4M3.UNPACK_B R26, R26 ;  /* 0x0000001aff1a723e */ /* 0x000fca00020006ff */
[----:B------:R-:W-:-:S05]  /*54990*/  HADD2.F32 R26, -RZ, R26.H0_H0 ;  /* 0x2000001aff1a7230 */ /* 0x000fca0000004100 */
[----:B------:R-:W-:-:S04]  /*549a0*/  FMUL R26, R26, UR25 ;  /* 0x000000191a1a7c20 */ /* 0x000fc80008400000 */
[----:B------:R-:W-:Y:S01]  /*549b0*/  FFMA R26, R64, UR26, R26 ;  /* 0x0000001a401a7c23 */ /* 0x000fe2000800001a */
[----:B------:R-:W-:Y:S01]  /*549c0*/  PRMT R30, RZ, 0x7610, R30 ;  /* 0x00007610ff1e7816 */ /* 0x000fe2000000001e */
[----:B------:R-:W4:Y:S03]  /*549d0*/  LDL.LU R64, [R1+0xcf0] ;  /* 0x000cf00001407983 */ /* 0x000f260000300800 */
[----:B------:R-:W-:Y:S02]  /*549e0*/  F2FP.SATFINITE.E4M3.F32.PACK_AB_MERGE_C R27, RZ, R26, RZ ;  /* 0x0000001aff1b723e */ /* 0x000fe400048070ff */
[----:B------:R-:W-:-:S03]  /*549f0*/  PRMT R26, RZ, 0x7610, R26 ;  /* 0x00007610ff1a7816 */ /* 0x000fc6000000001a */
[----:B------:R0:W-:Y:S04]  /*54a00*/  @!P2 STG.E.U8 desc[UR30][R16.64+0x169], R27 ;  /* 0x0001691b1000a986 */ /* 0x0001e8000c10111e */
[----:B------:R-:W2:Y:S01]  /*54a10*/  @!P3 LDG.E.U8 R26, desc[UR30][R18.64+0x170] ;  /* 0x0001701e121ab981 */ /* 0x000ea2000c1e1100 */
[----:B0-----:R-:W0:Y:S01]  /*54a20*/  @!P6 LDC.64 R16, c[0x0][0x5c0] ;  /* 0x00017000ff10eb82 */ /* 0x001e220000000a00 */
        /* <DEDUP_REMOVED lines=18> */
[----:B------:R-:W-:Y:S04]  /*54b50*/  @!P4 STG.E.U8 desc[UR30][R74.64+0x171], R37 ;  /* 0x000171254a00c986 */ /* 0x000fe8000c10111e */
[----:B------:R-:W4:Y:S01]  /*54b60*/  @!P6 LDG.E.U8 R30, desc[UR30][R20.64+0x170] ;  /* 0x0001701e141ee981 */ /* 0x000f22000c1e1100 */
[----:B0-----:R-:W-:-:S05]  /*54b70*/  @!P6 IADD3 R26, P3, R41, R16, RZ ;  /* 0x00000010291ae210 */ /* 0x001fca0007f7e0ff */
[----:B------:R-:W-:Y:S02]  /*54b80*/  @!P6 IMAD.X R27, R42, 0x1, R17, P3 ;  /* 0x000000012a1be824 */ /* 0x000fe400018e0611 */
[----:B------:R-:W0:Y:S01]  /*54b90*/  @!P5 LDC.64 R16, c[0x0][0x5c0] ;  /* 0x00017000ff10db82 */ /* 0x000e220000000a00 */
[----:B----4-:R-:W-:-:S04]  /*54ba0*/  LOP3.LUT R30, R30, 0xff, RZ, 0xc0, !PT ;  /* 0x000000ff1e1e7812 */ /* 0x010fc800078ec0ff */
[----:B------:R-:W-:-:S05]  /*54bb0*/  F2FP.F16.E4M3.UNPACK_B R30, R30 ;  /* 0x0000001eff1e723e */ /* 0x000fca00020006ff */
[----:B------:R-:W-:-:S05]  /*54bc0*/  HADD2.F32 R30, -RZ, R30.H0_H0 ;  /* 0x2000001eff1e7230 */ /* 0x000fca0000004100 */
[----:B------:R-:W-:-:S04]  /*54bd0*/  FMUL R30, R30, UR25 ;  /* 0x000000191e1e7c20 */ /* 0x000fc80008400000 */
[----:B------:R-:W-:Y:S01]  /*54be0*/  FFMA R30, R64, UR26, R30 ;  /* 0x0000001a401e7c23 */ /* 0x000fe2000800001e */
[----:B0-----:R-:W-:Y:S02]  /*54bf0*/  @!P5 IADD3 R16, P3, R35, R16, RZ ;  /* 0x000000102310d210 */ /* 0x001fe40007f7e0ff */
[----:B------:R-:W-:Y:S01]  /*54c00*/  ISETP.GE.AND P4, PT, R15, 0x81, PT ;  /* 0x000000810f00780c */ /* 0x000fe20003f86270 */
[----:B------:R-:W4:Y:S01]  /*54c10*/  LDL.LU R64, [R1+0xcfc] ;  /* 0x000cfc0001407983 */ /* 0x000f220000300800 */
[----:B-1----:R-:W-:Y:S02]  /*54c20*/  F2FP.SATFINITE.E4M3.F32.PACK_AB_MERGE_C R31, RZ, R30, RZ ;  /* 0x0000001eff1f723e */ /* 0x002fe400048070ff */
[----:B------:R-:W-:-:S03]  /*54c30*/  PRMT R30, RZ, 0x7610, R30 ;  /* 0x00007610ff1e7816 */ /* 0x000fc6000000001e */
[----:B------:R-:W-:Y:S04]  /*54c40*/  @!P6 STG.E.U8 desc[UR30][R26.64+0x170], R31 ;  /* 0x0001701f1a00e986 */ /* 0x000fe8000c10111e */
[----:B------:R-:W2:Y:S01]  /*54c50*/  @!P5 LDG.E.U8 R30, desc[UR30][R20.64+0x171] ;  /* 0x0001711e141ed981 */ /* 0x000ea2000c1e1100 */
[----:B------:R-:W-:Y:S01]  /*54c60*/  @!P5 IMAD.X R17, R39, 0x1, R17, P3 ;  /* 0x000000012711d824 */ /* 0x000fe200018e0611 */
        /* <DEDUP_REMOVED lines=8> */
[----:B------:R-:W-:Y:S02]  /*54cf0*/  F2FP.SATFINITE.E4M3.F32.PACK_AB_MERGE_C R35, RZ, R30, RZ ;  /* 0x0000001eff23723e */ /* 0x000fe400048070ff */
[----:B------:R-:W-:-:S03]  /*54d00*/  PRMT R30, RZ, 0x7610, R30 ;  /* 0x00007610ff1e7816 */ /* 0x000fc6000000001e */
[----:B------:R0:W-:Y:S04]  /*54d10*/  @!P5 STG.E.U8 desc[UR30][R16.64+0x171], R35 ;  /* 0x000171231000d986 */ /* 0x0001e8000c10111e */
[----:B------:R-:W3:Y:S01]  /*54d20*/  @!P2 LDG.E.U8 R30, desc[UR30][R18.64+0x178] ;  /* 0x0001781e121ea981 */ /* 0x000ee2000c1e1100 */
[----:B0-----:R-:W0:Y:S01]  /*54d30*/  @!P4 LDC.64 R16, c[0x0][0x5c0] ;  /* 0x00017000ff10cb82 */ /* 0x001e220000000a00 */
[----:B---3--:R-:W-:-:S04]  /*54d40*/  LOP3.LUT R30, R30, 0xff, RZ, 0xc0, !PT ;  /* 0x000000ff1e1e7812 */ /* 0x008fc800078ec0ff */
[----:B------:R-:W-:-:S05]  /*54d50*/  F2FP.F16.E4M3.UNPACK_B R30, R30 ;  /* 0x0000001eff1e723e */ /* 0x000fca00020006ff */
[----:B------:R-:W-:-:S05]  /*54d60*/  HADD2.F32 R30, -RZ, R30.H0_H0 ;  /* 0x2000001eff1e7230 */ /* 0x000fca0000004100 */
[----:B------:R-:W-:-:S04]  /*54d70*/  FMUL R30, R30, UR25 ;  /* 0x000000191e1e7c20 */ /* 0x000fc80008400000 */
[----:B------:R-:W-:Y:S01]  /*54d80*/  FFMA R30, R194, UR26, R30 ;  /* 0x0000001ac21e7c23 */ /* 0x000fe2000800001e */
[----:B0-----:R-:W-:Y:S01]  /*54d90*/  @!P4 IADD3 R16, P3, P5, R24, R16, R7 ;  /* 0x000000101810c210 */ /* 0x001fe20007d7e007 */
[----:B------:R-:W3:Y:S03]  /*54da0*/  LDL.LU R194, [R1+0xd04] ;  /* 0x000d040001c27983 */ /* 0x000ee60000300800 */
[----:B------:R-:W-:-:S05]  /*54db0*/  F2FP.SATFINITE.E4M3.F32.PACK_AB_MERGE_C R27, RZ, R30, RZ ;  /* 0x0000001eff1b723e */ /* 0x000fca00048070ff */
[----:B------:R0:W-:Y:S04]  /*54dc0*/  @!P2 STG.E.U8 desc[UR30][R72.64+0x178], R27 ;  /* 0x0001781b4800a986 */ /* 0x0001e8000c10111e */
[----:B------:R-:W4:Y:S01]  /*54dd0*/  @!P4 LDG.E.U8 R15, desc[UR30][R18.64+0x179] ;  /* 0x0001791e120fc981 */ /* 0x000f22000c1e1100 */
[----:B------:R-:W-:Y:S02]  /*54de0*/  @!P4 IADD3.X R17, R29, R17, R6, P3, P5 ;  /* 0x000000111d11c210 */ /* 0x000fe40001fea406 */
        /* <DEDUP_REMOVED lines=9> */
[----:B0-----:R-:W-:Y:S02]  /*54e80*/  F2FP.SATFINITE.E4M3.F32.PACK_AB_MERGE_C R27, RZ, R15, RZ ;  /* 0x0000000fff1b723e */ /* 0x001fe400048070ff */
[----:B------:R-:W-:-:S03]  /*54e90*/  PRMT R15, RZ, 0x7610, R15 ;  /* 0x00007610ff0f7816 */ /* 0x000fc6000000000f */
[----:B------:R0:W-:Y:S04]  /*54ea0*/  @!P4 STG.E.U8 desc[UR30][R16.64+0x179], R27 ;  /* 0x0001791b1000c986 */ /* 0x0001e8000c10111e */
[----:B------:R-:W2:Y:S01]  /*54eb0*/  @!P3 LDG.E.U8 R15, desc[UR30][R20.64+0x178] ;  /* 0x0001781e140fb981 */ /* 0x000ea2000c1e1100 */
[----:B0-----:R-:W0:Y:S01]  /*54ec0*/  @!P3 LDC.64 R16, c[0x0][0x5c0] ;  /* 0x00017000ff10bb82 */ /* 0x001e220000000a00 */
        /* <DEDUP_REMOVED lines=8> */
[----:B------:R-:W-:Y:S01]  /*54f50*/  FFMA R15, R195, UR26, R15 ;  /* 0x0000001ac30f7c23 */ /* 0x000fe2000800000f */
[----:B------:R-:W-:Y:S01]  /*54f60*/  @!P1 IADD3 R27, P4, P5, R3, R24, R7 ;  /* 0x00000018031b9210 */ /* 0x000fe20007d9e007 */
[----:B------:R-:W2:Y:S03]  /*54f70*/  LDL.LU R195, [R1+0xd0c] ;  /* 0x000d0c0001c37983 */ /* 0x000ea60000300800 */
[----:B------:R-:W-:Y:S02]  /*54f80*/  F2FP.SATFINITE.E4M3.F32.PACK_AB_MERGE_C R19, RZ, R15, RZ ;  /* 0x0000000fff13723e */ /* 0x000fe400048070ff */
[----:B------:R-:W-:-:S03]  /*54f90*/  PRMT R15, RZ, 0x7610, R15 ;  /* 0x00007610ff0f7816 */ /* 0x000fc6000000000f */
[----:B------:R0:W-:Y:S04]  /*54fa0*/  @!P3 STG.E.U8 desc[UR30][R16.64+0x178], R19 ;  /* 0x000178131000b986 */ /* 0x0001e8000c10111e */
[----:B------:R-:W3:Y:S01]  /*54fb0*/  @!P1 LDG.E.U8 R15, desc[UR30][R20.64+0x179] ;  /* 0x0001791e140f9981 */ /* 0x000ee2000c1e1100 */
[----:B0-----:R-:W0:Y:S01]  /*54fc0*/  @!P1 LDC.64 R16, c[0x0][0x5c0] ;  /* 0x00017000ff109b82 */ /* 0x001e220000000a00 */
[----:B------:R-:W-:Y:S02]  /*54fd0*/  ISETP.LT.OR P3, PT, R28, 0xc1, !P2 ;  /* 0x000000c11c00780c */ /* 0x000fe40005761670 */
[----:B------:R-:W-:Y:S02]  /*54fe0*/  @!P1 IADD3.X R18, R4, R29, R6, P4, P5 ;  /* 0x0000001d04129210 */ /* 0x000fe400027ea406 */
        /* <DEDUP_REMOVED lines=9> */
[----:B------:R-:W-:Y:S02]  /*55080*/  F2FP.SATFINITE.E4M3.F32.PACK_AB_MERGE_C R19, RZ, R15, RZ ;  /* 0x0000000fff13723e */ /* 0x000fe400048070ff */
[----:B------:R-:W-:-:S03]  /*55090*/  PRMT R15, RZ, 0x7610, R15 ;  /* 0x00007610ff0f7816 */ /* 0x000fc6000000000f */
[----:B------:R0:W-:Y:S04]  /*550a0*/  @!P1 STG.E.U8 desc[UR30][R16.64+0x179], R19 ;  /* 0x0001791310009986 */ /* 0x0001e8000c10111e */
[----:B------:R-:W4:Y:S01]  /*550b0*/  @!P3 LDG.E.U8 R15, desc[UR30][R22.64+0xc0] ;  /* 0x0000c01e160fb981 */ /* 0x000f22000c1e1100 */
[----:B0-----:R-:W0:Y:S01]  /*550c0*/  @!P3 LDC.64 R16, c[0x0][0x5c0] ;  /* 0x00017000ff10bb82 */ /* 0x001e220000000a00 */
[----:B------:R-:W-:Y:S02]  /*550d0*/  ISETP.LT.OR P1, PT, R28, 0xc2, !P2 ;  /* 0x000000c21c00780c */ /* 0x000fe40005721670 */
[----:B0-----:R-:W-:-:S04]  /*550e0*/  @!P3 IADD3 R16, P4, P5, R24, R16, R9 ;  /* 0x000000101810b210 */ /* 0x001fc80007d9e009 */
[----:B------:R-:W-:Y:S02]  /*550f0*/  @!P3 IADD3.X R17, R29, R17, R8, P4, P5 ;  /* 0x000000111d11b210 */ /* 0x000fe400027ea408 */
        /* <DEDUP_REMOVED lines=17> */
[----:B--2---:R-:W-:Y:S01]  /*55210*/  FFMA R15, R195, UR26, R15 ;  /* 0x0000001ac30f7c23 */ /* 0x004fe2000800000f */
[----:B------:R-:W-:Y:S01]  /*55220*/  @!P3 IADD3 R21, P4, P5, R3, R24, R9 ;  /* 0x000000180315b210 */ /* 0x000fe20007d9e009 */
[----:B------:R-:W2:Y:S04]  /*55230*/  LDL.LU R195, [R1+0xd14] ;  /* 0x000d140001c37983 */ /* 0x000ea80000300800 */
[----:B------:R-:W4:Y:S01]  /*55240*/  LDL.LU R64, [R1+0xd18] ;  /* 0x000d180001407983 */ /* 0x000f220000300800 */
        /* <DEDUP_REMOVED lines=14> */
[----:B------:R-:W-:Y:S01]  /*55330*/  @!P1 IADD3 R21, P4, P5, R3, R24, R9 ;  /* 0x0000001803159210 */ /* 0x000fe20007d9e009 */
[----:B------:R-:W3:Y:S03]  /*55340*/  LDL.LU R194, [R1+0xd1c] ;  /* 0x000d1c0001c27983 */ /* 0x000ee60000300800 */
[----:B------:R-:W-:Y:S02]  /*55350*/  F2FP.SATFINITE.E4M3.F32.PACK_AB_MERGE_C R19, RZ, R15, RZ ;  /* 0x0000000fff13723e */ /* 0x000fe400048070ff */
[----:B------:R-:W-:-:S03]  /*55360*/  PRMT R15, RZ, 0x7610, R15 ;  /* 0x00007610ff0f7816 */ /* 0x000fc6000000000f */
[----:B------:R0:W-:Y:S04]  /*55370*/  @!P3 STG.E.U8 desc[UR30][R16.64+0xc0], R19 ;  /* 0x0000c0131000b986 */ /* 0x0001e8000c10111e */
[----:B------:R-:W2:Y:S01]  /*55380*/  @!P1 LDG.E.U8 R15, desc[UR30][R32.64+0xc1] ;  /* 0x0000c11e200f9981 */ /* 0x000ea2000c1e1100 */
[----:B0-----:R-:W0:Y:S01]  /*55390*/  @!P1 LDC.64 R16, c[0x0][0x5c0] ;  /* 0x00017000ff109b82 */ /* 0x001e220000000a00 */
[----:B------:R-:W-:Y:S02]  /*553a0*/  ISETP.LT.OR P3, PT, R28, 0xc9, !P2 ;  /* 0x000000c91c00780c */ /* 0x000fe40005761670 */
[----:B------:R-:W-:Y:S02]  /*553b0*/  @!P1 IADD3.X R18, R4, R29, R8, P4, P5 ;  /* 0x0000001d04129210 */ /* 0x000fe400027ea408 */
        /* <DEDUP_REMOVED lines=26> */
[----:B------:R-:W-:-:S13]  /*55560*/  ISETP.LT.OR P3, PT, R28, 0xc9, !P0 ;  /* 0x000000c91c00780c */ /* 0x000fda0004761670 */
[----:B------:R-:W1:Y:S01]  /*55570*/  @!P3 LDC.64 R18, c[0x0][0x5c0] ;  /* 0x00017000ff12bb82 */ /* 0x000e620000000a00 */
[----:B0-----:R-:W-:-:S04]  /*55580*/  @!P1 IADD3 R16, P4, P5, R24, R16, R9 ;  /* 0x0000001018109210 */ /* 0x001fc80007d9e009 */
[----:B------:R-:W-:Y:S02]  /*55590*/  @!P1 IADD3.X R17, R29, R17, R8, P4, P5 ;  /* 0x000000111d119210 */ /* 0x000fe400027ea408 */
[----:B----4-:R-:W-:-:S04]  /*555a0*/  LOP3.LUT R15, R15, 0xff, RZ, 0xc0, !PT ;  /* 0x000000ff0f0f7812 */ /* 0x010fc800078ec0ff */
[----:B------:R-:W-:-:S05]  /*555b0*/  F2FP.F16.E4M3.UNPACK_B R15, R15 ;  /* 0x0000000fff0f723e */ /* 0x000fca00020006ff */
[----:B------:R-:W-:-:S05]  /*555c0*/  HADD2.F32 R15, -RZ, R15.H0_H0 ;  /* 0x2000000fff0f7230 */ /* 0x000fca0000004100 */
[----:B------:R-:W-:-:S04]  /*555d0*/  FMUL R15, R15, UR25 ;  /* 0x000000190f0f7c20 */ /* 0x000fc80008400000 */
[----:B---3--:R-:W-:Y:S01]  /*555e0*/  FFMA R15, R194, UR26, R15 ;  /* 0x0000001ac20f7c23 */ /* 0x008fe2000800000f */
[----:B------:R-:W-:Y:S01]  /*555f0*/  @!P3 IADD3 R27, P4, P5, R3, R24, R9 ;  /* 0x00000018031bb210 */ /* 0x000fe20007d9e009 */
[----:B------:R-:W3:Y:S04]  /*55600*/  LDL.LU R194, [R1+0xd24] ;  /* 0x000d240001c27983 */ /* 0x000ee80000300800 */
[----:B------:R-:W4:Y:S01]  /*55610*/  LDL.LU R64, [R1+0xd28] ;  /* 0x000d280001407983 */ /* 0x000f220000300800 */
[----:B------:R-:W-:Y:S02]  /*55620*/  F2FP.SATFINITE.E4M3.F32.PACK_AB_MERGE_C R21, RZ, R15, RZ ;  /* 0x0000000fff15723e */ /* 0x000fe400048070ff */
[----:B------:R-:W-:-:S03]  /*55630*/  PRMT R15, RZ, 0x7610, R15 ;  /* 0x00007610ff0f7816 */ /* 0x000fc6000000000f */
[----:B------:R0:W-:Y:S04]  /*55640*/  @!P1 STG.E.U8 desc[UR30][R16.64+0xc9], R21 ;  /* 0x0000c91510009986 */ /* 0x0001e8000c10111e */
[----:B------:R-:W2:Y:S01]  /*55650*/  @!P3 LDG.E.U8 R15, desc[UR30][R32.64+0xc8] ;  /* 0x0000c81e200fb981 */ /* 0x000ea2000c1e1100 */
[----:B------:R-:W-:Y:S02]  /*55660*/  ISETP.LT.OR P1, PT, R28, 0xca, !P0 ;  /* 0x000000ca1c00780c */ /* 0x000fe40004721670 */
[----:B------:R-:W-:Y:S02]  /*55670*/  @!P3 IADD3.X R20, R4, R29, R8, P4, P5 ;  /* 0x0000001d0414b210 */ /* 0x000fe400027ea408 */
[----:B-1----:R-:W-:-:S05]  /*55680*/  @!P3 IADD3 R18, P4, R27, R18, RZ ;  /* 0x000000121b12b210 */ /* 0x002fca0007f9e0ff */
[----:B------:R-:W-:-:S04]  /*55690*/  @!P3 IMAD.X R19, R20, 0x1, R19, P4 ;  /* 0x000000011413b824 */ /* 0x000fc800020e0613 */
[----:B0-----:R-:W0:Y:S01]  /*556a0*/  @!P1 LDC.64 R16, c[0x0][0x5c0] ;  /* 0x00017000ff109b82 */ /* 0x001e220000000a00 */
        /* <DEDUP_REMOVED lines=11> */
[----:B------:R-:W-:Y:S02]  /*55760*/  ISETP.LT.OR P3, PT, R28, 0xd1, !P2 ;  /* 0x000000d11c00780c */ /* 0x000fe40005761670 */
[----:B------:R-:W-:Y:S02]  /*55770*/  @!P1 IADD3.X R20, R4, R29, R8, P4, P5 ;  /* 0x0000001d04149210 */ /* 0x000fe400027ea408 */
[----:B0-----:R-:W-:-:S05]  /*55780*/  @!P1 IADD3 R16, P4, R27, R16, RZ ;  /* 0x000000101b109210 */ /* 0x001fca0007f9e0ff */
[----:B------:R-:W-:-:S04]  /*55790*/  @!P1 IMAD.X R17, R20, 0x1, R17, P4 ;  /* 0x0000000114119824 */ /* 0x000fc800020e0611 */
[----:B-1----:R-:W0:Y:S01]  /*557a0*/  @!P3 LDC.64 R18, c[0x0][0x5c0] ;  /* 0x00017000ff12bb82 */ /* 0x002e220000000a00 */
[----:B---3--:R-:W-:-:S04]  /*557b0*/  LOP3.LUT R15, R15, 0xff, RZ, 0xc0, !PT ;  /* 0x000000ff0f0f7812 */ /* 0x008fc800078ec0ff */
[----:B------:R-:W-:-:S05]  /*557c0*/  F2FP.F16.E4M3.UNPACK_B R15, R15 ;  /* 0x0000000fff0f723e */ /* 0x000fca00020006ff */
[----:B------:R-:W-:-:S05]  /*557d0*/  HADD2.F32 R15, -RZ, R15.H0_H0 ;  /* 0x2000000fff0f7230 */ /* 0x000fca0000004100 */
[----:B------:R-:W-:-:S04]  /*557e0*/  FMUL R15, R15, UR25 ;  /* 0x000000190f0f7c20 */ /* 0x000fc80008400000 */
[----:B------:R-:W-:Y:S01]  /*557f0*/  FFMA R15, R194, UR26, R15 ;  /* 0x0000001ac20f7c23 */ /* 0x000fe2000800000f */
[----:B0-----:R-:W-:Y:S01]  /*55800*/  @!P3 IADD3 R18, P4, P5, R24, R18, R9 ;  /* 0x000000121812b210 */ /* 0x001fe20007d9e009 */
[----:B------:R-:W3:Y:S03]  /*55810*/  LDL.LU R194, [R1+0xd30] ;  /* 0x000d300001c27983 */ /* 0x000ee60000300800 */
[----:B------:R-:W-:Y:S02]  /*55820*/  F2FP.SATFINITE.E4M3.F32.PACK_AB_MERGE_C R21, RZ, R15, RZ ;  /* 0x0000000fff15723e */ /* 0x000fe400048070ff */
[----:B------:R-:W-:-:S03]  /*55830*/  PRMT R15, RZ, 0x7610, R15 ;  /* 0x00007610ff0f7816 */ /* 0x000fc6000000000f */
[----:B------:R0:W-:Y:S04]  /*55840*/  @!P1 STG.E.U8 desc[UR30][R16.64+0xc9], R21 ;  /* 0x0000c91510009986 */ /* 0x0001e8000c10111e */
[----:B------:R-:W4:Y:S01]  /*55850*/  @!P3 LDG.E.U8 R15, desc[UR30][R22.64+0xd0] ;  /* 0x0000d01e160fb981 */ /* 0x000f22000c1e1100 */
[----:B------:R-:W-:Y:S02]  /*55860*/  ISETP.LT.OR P1, PT, R28, 0xd2, !P2 ;  /* 0x000000d21c00780c */ /* 0x000fe40005721670 */
[----:B------:R-:W-:-:S11]  /*55870*/  @!P3 IADD3.X R19, R29, R19, R8, P4, P5 ;  /* 0x000000131d13b210 */ /* 0x000fd600027ea408 */
[----:B0-----:R-:W0:Y:S01]  /*55880*/  @!P1 LDC.64 R16, c[0x0][0x5c0] ;  /* 0x00017000ff109b82 */ /* 0x001e220000000a00 */
        /* <DEDUP_REMOVED lines=10> */
[----:B0-----:R-:W-:-:S04]  /*55930*/  @!P1 IADD3 R20, P4, P5, R24, R16, R9 ;  /* 0x0000001018149210 */ /* 0x001fc80007d9e009 */
[----:B------:R-:W-:-:S07]  /*55940*/  @!P1 IADD3.X R21, R29, R17, R8, P4, P5 ;  /* 0x000000111d159210 */ /* 0x000fce00027ea408 */
[----:B------:R-:W0:Y:S01]  /*55950*/  @!P3 LDC.64 R16, c[0x0][0x5c0] ;  /* 0x00017000ff10bb82 */ /* 0x000e220000000a00 */
[----:B----4-:R-:W-:-:S04]  /*55960*/  LOP3.LUT R15, R15, 0xff, RZ, 0xc0, !PT ;  /* 0x000000ff0f0f7812 */ /* 0x010fc800078ec0ff */
[----:B------:R-:W-:-:S05]  /*55970*/  F2FP.F16.E4M3.UNPACK_B R15, R15 ;  /* 0x0000000fff0f723e */ /* 0x000fca00020006ff */
[----:B------:R-:W-:-:S05]  /*55980*/  HADD2.F32 R15, -RZ, R15.H0_H0 ;  /* 0x2000000fff0f7230 */ /* 0x000fca0000004100 */
[----:B------:R-:W-:-:S04]  /*55990*/  FMUL R15, R15, UR25 ;  /* 0x000000190f0f7c20 */ /* 0x000fc80008400000 */
[----:B--2---:R-:W-:Y:S01]  /*559a0*/  FFMA R15, R195, UR26, R15 ;  /* 0x0000001ac30f7c23 */ /* 0x004fe2000800000f */
[----:B-1----:R-:W-:Y:S01]  /*559b0*/  @!P3 IADD3 R19, P4, P5, R3, R24, R9 ;  /* 0x000000180313b210 */ /* 0x002fe20007d9e009 */
[----:B------:R-:W2:Y:S04]  /*559c0*/  LDL.LU R195, [R1+0xd34] ;  /* 0x000d340001c37983 */ /* 0x000ea80000300800 */
[----:B------:R-:W4:Y:S01]  /*559d0*/  LDL.LU R64, [R1+0xd38] ;  /* 0x000d380001407983 */ /* 0x000f220000300800 */
        /* <DEDUP_REMOVED lines=8> */
[----:B------:R-:W0:Y:S01]  /*55a60*/  @!P1 LDC.64 R16, c[0x0][0x5c0] ;  /* 0x00017000ff109b82 */ /* 0x000e220000000a00 */
[----:B---3--:R-:W-:-:S04]  /*55a70*/  LOP3.LUT R15, R15, 0xff, RZ, 0xc0, !PT ;  /* 0x000000ff0f0f7812 */ /* 0x008fc800078ec0ff */
[----:B------:R-:W-:-:S05]  /*55a80*/  F2FP.F16.E4M3.UNPACK_B R15, R15 ;  /* 0x0000000fff0f723e */ /* 0x000fca00020006ff */
[----:B------:R-:W-:-:S05]  /*55a90*/  HADD2.F32 R15, -RZ, R15.H0_H0 ;  /* 0x2000000fff0f7230 */ /* 0x000fca0000004100 */
[----:B------:R-:W-:-:S04]  /*55aa0*/  FMUL R15, R15, UR25 ;  /* 0x000000190f0f7c20 */ /* 0x000fc80008400000 */
[----:B------:R-:W-:Y:S01]  /*55ab0*/  FFMA R15, R194, UR26, R15 ;  /* 0x0000001ac20f7c23 */ /* 0x000fe2000800000f */
[----:B-1----:R-:W-:Y:S01]  /*55ac0*/  @!P1 IADD3 R27, P4, P5, R3, R24, R9 ;  /* 0x00000018031b9210 */ /* 0x002fe20007d9e009 */
[----:B------:R-:W3:Y:S03]  /*55ad0*/  LDL.LU R194, [R1+0xd3c] ;  /* 0x000d3c0001c27983 */ /* 0x000ee60000300800 */
[----:B------:R-:W-:Y:S02]  /*55ae0*/  F2FP.SATFINITE.E4M3.F32.PACK_AB_MERGE_C R21, RZ, R15, RZ ;  /* 0x0000000fff15723e */ /* 0x000fe400048070ff */
[----:B------:R-:W-:-:S03]  /*55af0*/  PRMT R15, RZ, 0x7610, R15 ;  /* 0x00007610ff0f7816 */ /* 0x000fc6000000000f */
[----:B------:R1:W-:Y:S04]  /*55b00*/  @!P3 STG.E.U8 desc[UR30][R18.64+0xd0], R21 ;  /* 0x0000d0151200b986 */ /* 0x0003e8000c10111e */
[----:B------:R-:W2:Y:S01]  /*55b10*/  @!P1 LDG.E.U8 R15, desc[UR30][R32.64+0xd1] ;  /* 0x0000d11e200f9981 */ /* 0x000ea2000c1e1100 */
[----:B------:R-:W-:Y:S02]  /*55b20*/  ISETP.LT.OR P3, PT, R28, 0xd9, !P2 ;  /* 0x000000d91c00780c */ /* 0x000fe40005761670 */
[----:B------:R-:W-:Y:S02]  /*55b30*/  @!P1 IADD3.X R20, R4, R29, R8, P4, P5 ;  /* 0x0000001d04149210 */ /* 0x000fe400027ea408 */
[----:B0-----:R-:W-:-:S05]  /*55b40*/  @!P1 IADD3 R16, P4, R27, R16, RZ ;  /* 0x000000101b109210 */ /* 0x001fca0007f9e0ff */
[----:B------:R-:W-:-:S04]  /*55b50*/  @!P1 IMAD.X R17, R20, 0x1, R17, P4 ;  /* 0x0000000114119824 */ /* 0x000fc800020e0611 */
[----:B-1----:R-:W0:Y:S01]  /*55b60*/  @!P3 LDC.64 R18, c[0x0][0x5c0] ;  /* 0x00017000ff12bb82 */ /* 0x002e220000000a00 */
[----:B--2---:R-:W-:-:S04]  /*55b70*/  LOP3.LUT R15, R15, 0xff, RZ, 0xc0, !PT ;  /* 0x000000ff0f0f7812 */ /* 0x004fc800078ec0ff */
[----:B------:R-:W-:-:S05]  /*55b80*/  F2FP.F16.E4M3.UNPACK_B R15, R15 ;  /* 0x0000000fff0f723e */ /* 0x000fca00020006ff */
[----:B------:R-:W-:-:S05]  /*55b90*/  HADD2.F32 R15, -RZ, R15.H0_H0 ;  /* 0x2000000fff0f7230 */ /* 0x000fca0000004100 */
[----:B------:R-:W-:-:S04]  /*55ba0*/  FMUL R15, R15, UR25 ;  /* 0x000000190f0f7c20 */ /* 0x000fc80008400000 */
[----:B------:R-:W-:Y:S01]  /*55bb0*/  FFMA R15, R195, UR26, R15 ;  /* 0x0000001ac30f7c23 */ /* 0x000fe2000800000f */
[----:B0-----:R-:W-:Y:S01]  /*55bc0*/  @!P3 IADD3 R18, P4, P5, R24, R18, R9 ;  /* 0x000000121812b210 */ /* 0x001fe20007d9e009 */
[----:B------:R-:W2:Y:S03]  /*55bd0*/  LDL.LU R195, [R1+0xd40] ;  /* 0x000d400001c37983 */ /* 0x000ea60000300800 */
        /* <DEDUP_REMOVED lines=24> */
[----:B---3--:R-:W-:Y:S01]  /*55d60*/  FFMA R15, R194, UR26, R15 ;  /* 0x0000001ac20f7c23 */ /* 0x008fe2000800000f */
[----:B-1----:R-:W-:Y:S01]  /*55d70*/  @!P3 IADD3 R19, P4, P5, R3, R24, R9 ;  /* 0x000000180313b210 */ /* 0x002fe20007d9e009 */
        /* <DEDUP_REMOVED lines=10> */
[----:B------:R-:W0:Y:S01]  /*55e20*/  @!P1 LDC.64 R26, c[0x0][0x5c0] ;  /* 0x00017000ff1a9b82 */ /* 0x000e220000000a00 */
[----:B--2---:R-:W-:-:S04]  /*55e30*/  LOP3.LUT R15, R15, 0xff, RZ, 0xc0, !PT ;  /* 0x000000ff0f0f7812 */ /* 0x004fc800078ec0ff */
[----:B------:R-:W-:-:S05]  /*55e40*/  F2FP.F16.E4M3.UNPACK_B R15, R15 ;  /* 0x0000000fff0f723e */ /* 0x000fca00020006ff */
[----:B------:R-:W-:-:S05]  /*55e50*/  HADD2.F32 R15, -RZ, R15.H0_H0 ;  /* 0x2000000fff0f7230 */ /* 0x000fca0000004100 */
[----:B------:R-:W-:-:S04]  /*55e60*/  FMUL R15, R15, UR25 ;  /* 0x000000190f0f7c20 */ /* 0x000fc80008400000 */
[----:B------:R-:W-:Y:S01]  /*55e70*/  FFMA R15, R195, UR26, R15 ;  /* 0x0000001ac30f7c23 */ /* 0x000fe2000800000f */
[----:B-1----:R-:W-:Y:S01]  /*55e80*/  @!P1 IADD3 R17, P4, P5, R3, R24, R9 ;  /* 0x0000001803119210 */ /* 0x002fe20007d9e009 */
        /* <DEDUP_REMOVED lines=1160> */
[----:B------:R-:W4:Y:S01]  /*5a710*/  @!P3 LDG.E.U8 R15, desc[UR30][R22.64+0x178] ;  /* 0x0001781e160fb981 */ /* 0x000f22000c1e1100 */
[----:B0-----:R-:W-:-:S04]  /*5a720*/  @!P3 IADD3 R16, P1, P4, R24, R16, R9 ;  /* 0x000000101810b210 */ /* 0x001fc80007c3e009 */
[----:B------:R-:W-:Y:S01]  /*5a730*/  @!P3 IADD3.X R17, R29, R17, R8, P1, P4 ;  /* 0x000000111d11b210 */ /* 0x000fe20000fe8408 */
[----:B-1----:R-:W0:Y:S01]  /*5a740*/  @!P2 LDC.64 R18, c[0x0][0x5c0] ;  /* 0x00017000ff12ab82 */ /* 0x002e220000000a00 */
        /* <DEDUP_REMOVED lines=8> */
[----:B------:R4:W3:Y:S01]  /*5a7d0*/  @!P2 LDG.E.U8 R15, desc[UR30][R22.64+0x179] ;  /* 0x0001791e160fa981 */ /* 0x0008e2000c1e1100 */
[----:B------:R-:W-:Y:S02]  /*5a7e0*/  ISETP.LT.OR P1, PT, R28, 0x179, !P0 ;  /* 0x000001791c00780c */ /* 0x000fe40004721670 */
[----:B0-----:R-:W-:-:S04]  /*5a7f0*/  @!P2 IADD3 R18, P3, P4, R24, R18, R9 ;  /* 0x000000121812a210 */ /* 0x001fc80007c7e009 */
[----:B------:R-:W-:-:S07]  /*5a800*/  @!P2 IADD3.X R19, R29, R19, R8, P3, P4 ;  /* 0x000000131d13a210 */ /* 0x000fce0001fe8408 */
[----:B----4-:R-:W0:Y:S01]  /*5a810*/  @!P1 LDC.64 R22, c[0x0][0x5c0] ;  /* 0x00017000ff169b82 */ /* 0x010e220000000a00 */
[----:B---3--:R-:W-:-:S04]  /*5a820*/  LOP3.LUT R15, R15, 0xff, RZ, 0xc0, !PT ;  /* 0x000000ff0f0f7812 */ /* 0x008fc800078ec0ff */
[----:B------:R-:W-:-:S05]  /*5a830*/  F2FP.F16.E4M3.UNPACK_B R15, R15 ;  /* 0x0000000fff0f723e */ /* 0x000fca00020006ff */
[----:B------:R-:W-:-:S05]  /*5a840*/  HADD2.F32 R15, -RZ, R15.H0_H0 ;  /* 0x2000000fff0f7230 */ /* 0x000fca0000004100 */
[----:B------:R-:W-:-:S04]  /*5a850*/  FMUL R15, R15, UR25 ;  /* 0x000000190f0f7c20 */ /* 0x000fc80008400000 */
[----:B------:R-:W-:-:S05]  /*5a860*/  FFMA R15, R194, UR26, R15 ;  /* 0x0000001ac20f7c23 */ /* 0x000fca000800000f */
[----:B-1----:R-:W-:Y:S02]  /*5a870*/  F2FP.SATFINITE.E4M3.F32.PACK_AB_MERGE_C R21, RZ, R15, RZ ;  /* 0x0000000fff15723e */ /* 0x002fe400048070ff */
[----:B------:R-:W-:-:S03]  /*5a880*/  PRMT R15, RZ, 0x7610, R15 ;  /* 0x00007610ff0f7816 */ /* 0x000fc6000000000f */
[----:B------:R1:W-:Y:S04]  /*5a890*/  @!P2 STG.E.U8 desc[UR30][R18.64+0x179], R21 ;  /* 0x000179151200a986 */ /* 0x0003e8000c10111e */
[----:B------:R-:W3:Y:S01]  /*5a8a0*/  @!P1 LDG.E.U8 R15, desc[UR30][R32.64+0x178] ;  /* 0x0001781e200f9981 */ /* 0x000ee2000c1e1100 */
[----:B------:R-:W-:-:S04]  /*5a8b0*/  @!P1 IADD3 R17, P2, P3, R3, R24, R9 ;  /* 0x0000001803119210 */ /* 0x000fc80007b5e009 */
[----:B0-----:R-:W-:Y:S02]  /*5a8c0*/  @!P1 IADD3 R16, P4, R17, R22, RZ ;  /* 0x0000001611109210 */ /* 0x001fe40007f9e0ff */
[----:B------:R-:W-:-:S05]  /*5a8d0*/  @!P1 IADD3.X R20, R4, R29, R8, P2, P3 ;  /* 0x0000001d04149210 */ /* 0x000fca00017e6408 */
[----:B------:R-:W-:Y:S01]  /*5a8e0*/  @!P1 IMAD.X R17, R20, 0x1, R23, P4 ;  /* 0x0000000114119824 */ /* 0x000fe200020e0617 */
[----:B------:R-:W-:Y:S01]  /*5a8f0*/  ISETP.LT.OR P0, PT, R28, 0x17a, !P0 ;  /* 0x0000017a1c00780c */ /* 0x000fe20004701670 */
[----:B------:R-:W-:Y:S01]  /*5a900*/  BSSY B1, `(.L_x_37) ;  /* 0x000000b000017945 */ /* 0x000fe20003800000 */
[----:B---3--:R-:W-:-:S04]  /*5a910*/  LOP3.LUT R15, R15, 0xff, RZ, 0xc0, !PT ;  /* 0x000000ff0f0f7812 */ /* 0x008fc800078ec0ff */
[----:B------:R-:W-:-:S05]  /*5a920*/  F2FP.F16.E4M3.UNPACK_B R15, R15 ;  /* 0x0000000fff0f723e */ /* 0x000fca00020006ff */
[----:B------:R-:W-:-:S05]  /*5a930*/  HADD2.F32 R15, -RZ, R15.H0_H0 ;  /* 0x2000000fff0f7230 */ /* 0x000fca0000004100 */
[----:B------:R-:W-:-:S04]  /*5a940*/  FMUL R15, R15, UR25 ;  /* 0x000000190f0f7c20 */ /* 0x000fc80008400000 */
[----:B--2---:R-:W-:-:S05]  /*5a950*/  FFMA R15, R195, UR26, R15 ;  /* 0x0000001ac30f7c23 */ /* 0x004fca000800000f */
[----:B-1----:R-:W-:-:S05]  /*5a960*/  F2FP.SATFINITE.E4M3.F32.PACK_AB_MERGE_C R19, RZ, R15, RZ ;  /* 0x0000000fff13723e */ /* 0x002fca00048070ff */
[----:B------:R0:W-:Y:S01]  /*5a970*/  @!P1 STG.E.U8 desc[UR30][R16.64+0x178], R19 ;  /* 0x0001781310009986 */ /* 0x0001e2000c10111e */
[----:B------:R-:W-:Y:S01]  /*5a980*/  PRMT R15, RZ, 0x7610, R15 ;  /* 0x00007610ff0f7816 */ /* 0x000fe2000000000f */
[----:B------:R-:W-:Y:S06]  /*5a990*/  @P0 BRA `(.L_x_38) ;  /* 0x0000000000040947 */ /* 0x000fec0003800000 */
[----:B------:R1:W5:Y:S02]  /*5a9a0*/  LDG.E.U8 R15, desc[UR30][R32.64+0x179] ;  /* 0x0001791e200f7981 */ /* 0x000364000c1e1100 */
.L_x_38:
[----:B------:R-:W-:Y:S05]  /*5a9b0*/  BSYNC B1 ;  /* 0x0000000000017941 */ /* 0x000fea0003800000 */
.L_x_37:
[----:B------:R-:W-:Y:S05]  /*5a9c0*/  @P0 BRA `(.L_x_39) ;  /* 0x000001a000a80947 */ /* 0x000fea0003800000 */
[----:B------:R-:W2:Y:S01]  /*5a9d0*/  LDL.LU R18, [R1+0xe84] ;  /* 0x000e840001127983 */ /* 0x000ea20000300800 */
[----:B-----5:R-:W-:Y:S01]  /*5a9e0*/  LOP3.LUT R15, R15, 0xff, RZ, 0xc0, !PT ;  /* 0x000000ff0f0f7812 */ /* 0x020fe200078ec0ff */
[----:B------:R-:W-:Y:S01]  /*5a9f0*/  ULDC.64 UR10, c[0x0][0x5c0] ;  /* 0x00017000000a7ab9 */ /* 0x000fe20000000a00 */
[----:B0-----:R-:W-:Y:S02]  /*5aa00*/  IADD3 R16, P0, P1, R3, R24, R9 ;  /* 0x0000001803107210 */ /* 0x001fe4000791e009 */
[----:B------:R-:W-:Y:S02]  /*5aa10*/  F2FP.F16.E4M3.UNPACK_B R15, R15 ;  /* 0x0000000fff0f723e */ /* 0x000fe400020006ff */
[----:B------:R-:W-:Y:S02]  /*5aa20*/  IADD3.X R29, R4, R29, R8, P0, P1 ;  /* 0x0000001d041d7210 */ /* 0x000fe400007e2408 */
[----:B------:R-:W-:Y:S01]  /*5aa30*/  IADD3 R16, P0, R16, UR10, RZ ;  /* 0x0000000a10107c10 */ /* 0x000fe2000ff1e0ff */
[----:B------:R-:W-:-:S03]  /*5aa40*/  HADD2.F32 R15, -RZ, R15.H0_H0 ;  /* 0x2000000fff0f7230 */ /* 0x000fc60000004100 */
[----:B------:R-:W-:Y:S02]  /*5aa50*/  IADD3.X R17, R29, UR11, RZ, P0, !PT ;  /* 0x0000000b1d117c10 */ /* 0x000fe400087fe4ff */
[----:B------:R-:W-:-:S04]  /*5aa60*/  FMUL R15, R15, UR25 ;  /* 0x000000190f0f7c20 */ /* 0x000fc80008400000 */
[----:B--2---:R-:W-:-:S05]  /*5aa70*/  FFMA R15, R18, UR26, R15 ;  /* 0x0000001a120f7c23 */ /* 0x004fca000800000f */
[----:B------:R-:W-:-:S05]  /*5aa80*/  F2FP.SATFINITE.E4M3.F32.PACK_AB_MERGE_C R15, RZ, R15, RZ ;  /* 0x0000000fff0f723e */ /* 0x000fca00048070ff */
[----:B------:R2:W-:Y:S01]  /*5aa90*/  STG.E.U8 desc[UR30][R16.64+0x179], R15 ;  /* 0x0001790f10007986 */ /* 0x0005e2000c10111e */
[----:B------:R-:W-:Y:S05]  /*5aaa0*/  BRA `(.L_x_39) ;  /* 0x000001a000707947 */ /* 0x000fea0003800000 */
.L_x_36:
[----:B------:R-:W-:Y:S01]  /*5aab0*/  ISETP.GE.AND P6, PT, R15, 0x1, PT ;  /* 0x000000010f00780c */ /* 0x000fe20003fc6270 */
[----:B------:R-:W2:Y:S03]  /*5aac0*/  LDL.LU R60, [R1+0x600] ;  /* 0x00060000013c7983 */ /* 0x000ea60000300800 */
[----:B------:R-:W-:Y:S01]  /*5aad0*/  ISETP.LT.OR P0, PT, R28, 0x1, !P6 ;  /* 0x000000011c00780c */ /* 0x000fe20007701670 */
[----:B------:R-:W-:Y:S01]  /*5aae0*/  FMUL R25, R16, UR26 ;  /* 0x0000001a10197c20 */ /* 0x000fe20008400000 */
[----:B------:R-:W-:Y:S01]  /*5aaf0*/  ISETP.LT.OR P3, PT, R28, 0x2, !P6 ;  /* 0x000000021c00780c */ /* 0x000fe20007761670 */
[----:B------:R-:W-:Y:S01]  /*5ab00*/  FMUL R18, R18, UR26 ;  /* 0x0000001a12127c20 */ /* 0x000fe20008400000 */
[----:B------:R-:W-:Y:S01]  /*5ab10*/  FMUL R19, R19, UR26 ;  /* 0x0000001a13137c20 */ /* 0x000fe20008400000 */
[----:B------:R-:W-:Y:S01]  /*5ab20*/  FMUL R20, R20, UR26 ;  /* 0x0000001a14147c20 */ /* 0x000fe20008400000 */
[----:B------:R-:W-:Y:S01]  /*5ab30*/  FMUL R21, R21, UR26 ;  /* 0x0000001a15157c20 */ /* 0x000fe20008400000 */
[----:B-----5:R-:W-:Y:S01]  /*5ab40*/  LOP3.LUT R14, R14, 0xffffffdf, RZ, 0xc0, !PT ;  /* 0xffffffdf0e0e7812 */ /* 0x020fe200078ec0ff */
[----:B------:R-:W-:Y:S01]  /*5ab50*/  FMUL R22, R22, UR26 ;  /* 0x0000001a16167c20 */ /* 0x000fe20008400000 */
[----:B------:R-:W-:Y:S01]  /*5ab60*/  FMUL R23, R23, UR26 ;  /* 0x0000001a17177c20 */ /* 0x000fe20008400000 */
[----:B------:R-:W-:Y:S01]  /*5ab70*/  FMUL R216, R216, UR26 ;  /* 0x0000001ad8d87c20 */ /* 0x000fe20008400000 */
[----:B------:R-:W-:Y:S01]  /*5ab80*/  FMUL R217, R217, UR26 ;  /* 0x0000001ad9d97c20 */ /* 0x000fe20008400000 */
[----:B------:R-:W-:Y:S01]  /*5ab90*/  FMUL R218, R218, UR26 ;  /* 0x0000001adada7c20 */ /* 0x000fe20008400000 */
[----:B------:R-:W0:Y:S01]  /*5aba0*/  @!P0 LDC.64 R26, c[0x0][0x5c0] ;  /* 0x00017000ff1a8b82 */ /* 0x000e220000000a00 */
[----:B------:R-:W-:Y:S01]  /*5abb0*/  FMUL R219, R219, UR26 ;  /* 0x0000001adbdb7c20 */ /* 0x000fe20008400000 */
[----:B------:R-:W-:Y:S01]  /*5abc0*/  FMUL R220, R220, UR26 ;  /* 0x0000001adcdc7c20 */ /* 0x000fe20008400000 */
[----:B------:R-:W-:Y:S01]  /*5abd0*/  FMUL R221, R221, UR26 ;  /* 0x0000001adddd7c20 */ /* 0x000fe20008400000 */
[----:B------:R-:W-:Y:S01]  /*5abe0*/  FMUL R222, R222, UR26 ;  /* 0x0000001adede7c20 */ /* 0x000fe20008400000 */
[----:B------:R-:W-:Y:S01]  /*5abf0*/  FMUL R223, R223, UR26 ;  /* 0x0000001adfdf7c20 */ /* 0x000fe20008400000 */
[----:B------:R-:W-:Y:S01]  /*5ac00*/  FMUL R224, R224, UR26 ;  /* 0x0000001ae0e07c20 */ /* 0x000fe20008400000 */
[----:B------:R-:W-:Y:S01]  /*5ac10*/  FMUL R225, R225, UR26 ;  /* 0x0000001ae1e17c20 */ /* 0x000fe20008400000 */
[----:B------:R-:W1:Y:S01]  /*5ac20*/  @!P3 LDC.64 R30, c[0x0][0x5c0] ;  /* 0x00017000ff1ebb82 */ /* 0x000e620000000a00 */
[----:B------:R-:W-:Y:S01]  /*5ac30*/  F2FP.SATFINITE.E4M3.F32.PACK_AB_MERGE_C R25, RZ, R25, RZ ;  /* 0x00000019ff19723e */ /* 0x000fe200048070ff */
[----:B------:R-:W-:Y:S01]  /*5ac40*/  FMUL R226, R226, UR26 ;  /* 0x0000001ae2e27c20 */ /* 0x000fe20008400000 */
[----:B------:R-:W-:Y:S01]  /*5ac50*/  FMUL R227, R227, UR26 ;  /* 0x0000001ae3e37c20 */ /* 0x000fe20008400000 */
[----:B------:R-:W-:Y:S01]  /*5ac60*/  FMUL R228, R228, UR26 ;  /* 0x0000001ae4e47c20 */ /* 0x000fe20008400000 */
[----:B------:R-:W-:Y:S01]  /*5ac70*/  FMUL R229, R229, UR26 ;  /* 0x0000001ae5e57c20 */ /* 0x000fe20008400000 */
[----:B------:R-:W-:Y:S01]  /*5ac80*/  FMUL R230, R230, UR26 ;  /* 0x0000001ae6e67c20 */ /* 0x000fe20008400000 */
[----:B------:R-:W-:Y:S01]  /*5ac90*/  FMUL R231, R231, UR26 ;  /* 0x0000001ae7e77c20 */ /* 0x000fe20008400000 */
[----:B------:R-:W-:Y:S01]  /*5aca0*/  FMUL R232, R232, UR26 ;  /* 0x0000001ae8e87c20 */ /* 0x000fe20008400000 */
[----:B------:R-:W-:Y:S01]  /*5acb0*/  FMUL R233, R233, UR26 ;  /* 0x0000001ae9e97c20 */ /* 0x000fe20008400000 */
[----:B------:R-:W-:Y:S01]  /*5acc0*/  LOP3.LUT R0, R0, 0xfffffffd, RZ, 0xc0, !PT ;  /* 0xfffffffd00007812 */ /* 0x000fe200078ec0ff */
[----:B------:R-:W-:Y:S01]  /*5acd0*/  FMUL R234, R234, UR26 ;  /* 0x0000001aeaea7c20 */ /* 0x000fe20008400000 */
[----:B------:R-:W-:Y:S01]  /*5ace0*/  FMUL R235, R235, UR26 ;  /* 0x0000001aebeb7c20 */ /* 0x000fe20008400000 */
[----:B------:R-:W3:Y:S01]  /*5acf0*/  LDL.LU R62, [R1+0x604] ;  /* 0x00060400013e7983 */ /* 0x000ee20000300800 */
[----:B0-----:R-:W-:Y:S01]  /*5ad00*/  @!P0 IADD3 R26, P1, R24, R26, RZ ;  /* 0x0000001a181a8210 */ /* 0x001fe20007f3e0ff */
[----:B------:R-:W-:Y:S01]  /*5ad10*/  FMUL R236, R236, UR26 ;  /* 0x0000001aecec7c20 */ /* 0x000fe20008400000 */
[----:B------:R-:W-:Y:S01]  /*5ad20*/  F2FP.SATFINITE.E4M3.F32.PACK_AB_MERGE_C R18, RZ, R18, RZ ;  /* 0x00000012ff12723e */ /* 0x000fe200048070ff */
[----:B------:R-:W-:Y:S01]  /*5ad30*/  FMUL R237, R237, UR26 ;  /* 0x0000001aeded7c20 */ /* 0x000fe20008400000 */
[----:B------:R-:W-:Y:S01]  /*5ad40*/  F2FP.SATFINITE.E4M3.F32.PACK_AB_MERGE_C R19, RZ, R19, RZ ;  /* 0x00000013ff13723e */ /* 0x000fe200048070ff */
[----:B------:R-:W-:Y:S01]  /*5ad50*/  @!P0 IMAD.X R27, R29, 0x1, R27, P1 ;  /* 0x000000011d1b8824 */ /* 0x000fe200008e061b */
[----:B------:R-:W-:Y:S01]  /*5ad60*/  ISETP.GE.AND P1, PT, R15, 0x9, PT ;  /* 0x000000090f00780c */ /* 0x000fe20003f26270 */
[----:B------:R-:W4:Y:S01]  /*5ad70*/  LDL.LU R61, [R1+0x608] ;  /* 0x00060800013d7983 */ /* 0x000f220000300800 */
[----:B------:R-:W-:-:S02]  /*5ad80*/  F2FP.SATFINITE.E4M3.F32.PACK_AB_MERGE_C R20, RZ, R20, RZ ;  /* 0x00000014ff14723e */ /* 0x000fc400048070ff */
[C---:B------:R-:W-:Y:S01]  /*5ad90*/  ISETP.LT.OR P2, PT, R28.reuse, 0x1, !P1 ;  /* 0x000000011c00780c */ /* 0x040fe20004f41670 */
[----:B------:R0:W-:Y:S01]  /*5ada0*/  @!P0 STG.E.U8 desc[UR30][R26.64], R25 ;  /* 0x000000191a008986 */ /* 0x0001e2000c10111e */
[----:B------:R-:W-:Y:S02]  /*5adb0*/  ISETP.LT.OR P0, PT, R28, 0x2, !P1 ;  /* 0x000000021c00780c */ /* 0x000fe40004f01670 */
[----:B------:R-:W-:Y:S02]  /*5adc0*/  F2FP.SATFINITE.E4M3.F32.PACK_AB_MERGE_C R21, RZ, R21, RZ ;  /* 0x00000015ff15723e */ /* 0x000fe400048070ff */
[----:B------:R-:W-:Y:S02]  /*5add0*/  F2FP.SATFINITE.E4M3.F32.PACK_AB_MERGE_C R22, RZ, R22, RZ ;  /* 0x00000016ff16723e */ /* 0x000fe400048070ff */
[----:B------:R-:W-:Y:S02]  /*5ade0*/  F2FP.SATFINITE.E4M3.F32.PACK_AB_MERGE_C R23, RZ, R23, RZ ;  /* 0x00000017ff17723e */ /* 0x000fe400048070ff */
[----:B------:R-:W-:-:S02]  /*5adf0*/  F2FP.SATFINITE.E4M3.F32.PACK_AB_MERGE_C R216, RZ, R216, RZ ;  /* 0x000000d8ffd8723e */ /* 0x000fc400048070ff */
[----:B------:R-:W-:Y:S01]  /*5ae00*/  F2FP.SATFINITE.E4M3.F32.PACK_AB_MERGE_C R217, RZ, R217, RZ ;  /* 0x000000d9ffd9723e */ /* 0x000fe200048070ff */
[----:B0-----:R-:W-:Y:S01]  /*5ae10*/  FMUL R25, R17, UR26 ;  /* 0x0000001a11197c20 */ /* 0x001fe20008400000 */
[----:B-1----:R-:W-:Y:S02]  /*5ae20*/  @!P3 IADD3 R26, P4, R24, R30, RZ ;  /* 0x0000001e181ab210 */ /* 0x002fe40007f9e0ff */
[----:B------:R-:W-:Y:S02]  /*5ae30*/  F2FP.SATFINITE.E4M3.F32.PACK_AB_MERGE_C R218, RZ, R218, RZ ;  /* 0x000000daffda723e */ /* 0x000fe400048070ff */
[----:B------:R-:W-:Y:S01]  /*5ae40*/  F2FP.SATFINITE.E4M3.F32.PACK_AB_MERGE_C R25, RZ, R25, RZ ;  /* 0x00000019ff19723e */ /* 0x000fe200048070ff */
[----:B------:R-:W-:Y:S01]  /*5ae50*/  @!P3 IMAD.X R27, R29, 0x1, R31, P4 ;  /* 0x000000011d1bb824 */ /* 0x000fe200020e061f */
[----:B------:R-:W-:Y:S01]  /*5ae60*/  F2FP.SATFINITE.E4M3.F32.PACK_AB_MERGE_C R219, RZ, R219, RZ ;  /* 0x000000dbffdb723e */ /* 0x000fe200048070ff */
[----:B------:R-:W0:Y:S01]  /*5ae70*/  @!P2 LDC.64 R30, c[0x0][0x5c0] ;  /* 0x00017000ff1eab82 */ /* 0x000e220000000a00 */
[----:B------:R-:W-:-:S02]  /*5ae80*/  F2FP.SATFINITE.E4M3.F32.PACK_AB_MERGE_C R220, RZ, R220, RZ ;  /* 0x000000dcffdc723e */ /* 0x000fc400048070ff */
[----:B------:R1:W-:Y:S01]  /*5ae90*/  @!P3 STG.E.U8 desc[UR30][R26.64+0x1], R25 ;  /* 0x000001191a00b986 */ /* 0x0003e2000c10111e */
[----:B------:R-:W-:Y:S02]  /*5aea0*/  F2FP.SATFINITE.E4M3.F32.PACK_AB_MERGE_C R221, RZ, R221, RZ ;  /* 0x000000ddffdd723e */ /* 0x000fe400048070ff */
[----:B------:R-:W-:Y:S02]  /*5aeb0*/  F2FP.SATFINITE.E4M3.F32.PACK_AB_MERGE_C R222, RZ, R222, RZ ;  /* 0x000000deffde723e */ /* 0x000fe400048070ff */
[----:B------:R-:W-:Y:S02]  /*5aec0*/  F2FP.SATFINITE.E4M3.F32.PACK_AB_MERGE_C R223, RZ, R223, RZ ;  /* 0x000000dfffdf723e */ /* 0x000fe400048070ff */
[----:B------:R-:W-:Y:S02]  /*5aed0*/  F2FP.SATFINITE.E4M3.F32.PACK_AB_MERGE_C R224, RZ, R224, RZ ;  /* 0x000000e0ffe0723e */ /* 0x000fe400048070ff */
[----:B------:R-:W-:Y:S02]  /*5aee0*/  F2FP.SATFINITE.E4M3.F32.PACK_AB_MERGE_C R225, RZ, R225, RZ ;  /* 0x000000e1ffe1723e */ /* 0x000fe400048070ff */
[----:B------:R-:W-:Y:S01]  /*5aef0*/  F2FP.SATFINITE.E4M3.F32.PACK_AB_MERGE_C R226, RZ, R226, RZ ;  /* 0x000000e2ffe2723e */ /* 0x000fe200048070ff */
[----:B-1----:R-:W1:Y:S01]  /*5af00*/  @!P0 LDC.64 R26, c[0x0][0x5c0] ;  /* 0x00017000ff1a8b82 */ /* 0x002e620000000a00 */
[----:B------:R-:W-:-:S02]  /*5af10*/  F2FP.SATFINITE.E4M3.F32.PACK_AB_MERGE_C R227, RZ, R227, RZ ;  /* 0x000000e3ffe3723e */ /* 0x000fc400048070ff */
[----:B------:R-:W-:Y:S02]  /*5af20*/  F2FP.SATFINITE.E4M3.F32.PACK_AB_MERGE_C R228, RZ, R228, RZ ;  /* 0x000000e4ffe4723e */ /* 0x000fe400048070ff */
[----:B------:R-:W-:Y:S02]  /*5af30*/  F2FP.SATFINITE.E4M3.F32.PACK_AB_MERGE_C R229, RZ, R229, RZ ;  /* 0x000000e5ffe5723e */ /* 0x000fe400048070ff */
[----:B------:R-:W-:Y:S02]  /*5af40*/  F2FP.SATFINITE.E4M3.F32.PACK_AB_MERGE_C R230, RZ, R230, RZ ;  /* 0x000000e6ffe6723e */ /* 0x000fe400048070ff */
[----:B0-----:R-:W-:Y:S02]  /*5af50*/  @!P2 IADD3 R32, P3, P4, R24, R30, R3 ;  /* 0x0000001e1820a210 */ /* 0x001fe40007c7e003 */
[----:B------:R-:W-:Y:S02]  /*5af60*/  F2FP.SATFINITE.E4M3.F32.PACK_AB_MERGE_C R231, RZ, R231, RZ ;  /* 0x000000e7ffe7723e */ /* 0x000fe400048070ff */
[----:B------:R-:W-:-:S02]  /*5af70*/  @!P2 IADD3.X R33, R29, R31, R4, P3, P4 ;  /* 0x0000001f1d21a210 */ /* 0x000fc40001fe8404 */
[----:B------:R-:W-:Y:S02]  /*5af80*/  F2FP.SATFINITE.E4M3.F32.PACK_AB_MERGE_C R232, RZ, R232, RZ ;  /* 0x000000e8ffe8723e */ /* 0x000fe400048070ff */
[----:B------:R-:W-:Y:S01]  /*5af90*/  F2FP.SATFINITE.E4M3.F32.PACK_AB_MERGE_C R233, RZ, R233, RZ ;  /* 0x000000e9ffe9723e */ /* 0x000fe200048070ff */
[----:B------:R-:W-:Y:S01]  /*5afa0*/  @!P2 STG.E.U8 desc[UR30][R32.64], R18 ;  /* 0x000000122000a986 */ /* 0x000fe2000c10111e */
[----:B------:R-:W-:Y:S02]  /*5afb0*/  F2FP.SATFINITE.E4M3.F32.PACK_AB_MERGE_C R234, RZ, R234, RZ ;  /* 0x000000eaffea723e */ /* 0x000fe400048070ff */
[----:B------:R-:W-:Y:S02]  /*5afc0*/  F2FP.SATFINITE.E4M3.F32.PACK_AB_MERGE_C R235, RZ, R235, RZ ;  /* 0x000000ebffeb723e */ /* 0x000fe400048070ff */
[----:B------:R-:W-:Y:S02]  /*5afd0*/  F2FP.SATFINITE.E4M3.F32.PACK_AB_MERGE_C R236, RZ, R236, RZ ;  /* 0x000000ecffec723e */ /* 0x000fe400048070ff */
[----:B-1----:R-:W-:-:S02]  /*5afe0*/  @!P0 IADD3 R30, P3, P4, R24, R26, R3 ;  /* 0x0000001a181e8210 */ /* 0x002fc40007c7e003 */
[----:B------:R-:W-:Y:S02]  /*5aff0*/  F2FP.SATFINITE.E4M3.F32.PACK_AB_MERGE_C R237, RZ, R237, RZ ;  /* 0x000000edffed723e */ /* 0x000fe400048070ff */
[----:B------:R-:W-:Y:S02]  /*5b000*/  @!P0 IADD3.X R31, R29, R27, R4, P3, P4 ;  /* 0x0000001b1d1f8210 */ /* 0x000fe40001fe8404 */
[----:B------:R-:W-:-:S03]  /*5b010*/  ISETP.LT.OR P4, PT, R28, 0x9, !P1 ;  /* 0x000000091c00780c */ /* 0x000fc60004f81670 */
[----:B------:R0:W-:Y:S10]  /*5b020*/  @!P0 STG.E.U8 desc[UR30][R30.64+0x1], R19 ;  /* 0x000001131e008986 */ /* 0x0001f4000c10111e */
[----:B------:R-:W1:Y:S02]  /*5b030*/  @!P4 LDC.64 R26, c[0x0][0x5c0] ;  /* 0x00017000ff1acb82 */ /* 0x000e640000000a00 */
[----:B-1----:R-:W-:-:S04]  /*5b040*/  @!P4 IADD3 R34, P3, P5, R24, R26, R3 ;  /* 0x0000001a1822c210 */ /* 0x002fc80007d7e003 */
[----:B------:R-:W-:Y:S02]  /*5b050*/  @!P4 IADD3.X R35, R29, R27, R4, P3, P5 ;  /* 0x0000001b1d23c210 */ /* 0x000fe40001fea404 */
[----:B------:R-:W-:-:S13]  /*5b060*/  ISETP.LT.OR P3, PT, R28, 0xa, !P1 ;  /* 0x0000000a1c00780c */ /* 0x000fda0004f61670 */
[----:B------:R-:W1:Y:S02]  /*5b070*/  @!P3 LDC.64 R26, c[0x0][0x5c0] ;  /* 0x00017000ff1abb82 */ /* 0x000e640000000a00 */
[----:B-1----:R-:W-:-:S04]  /*5b080*/  @!P3 IADD3 R26, P2, P5, R24, R26, R3 ;  /* 0x0000001a181ab210 */ /* 0x002fc80007d5e003 */
[----:B------:R-:W-:Y:S02]  /*5b090*/  @!P3 IADD3.X R27, R29, R27, R4, P2, P5 ;  /* 0x0000001b1d1bb210 */ /* 0x000fe400017ea404 */
[----:B------:R-:W-:-:S13]  /*5b0a0*/  ISETP.LT.OR P2, PT, R28, 0x11, !P1 ;  /* 0x000000111c00780c */ /* 0x000fda0004f41670 */
[----:B0-----:R-:W0:Y:S01]  /*5b0b0*/  @!P2 LDC.64 R18, c[0x0][0x5c0] ;  /* 0x00017000ff12ab82 */ /* 0x001e220000000a00 */
[----:B------:R-:W-:Y:S02]  /*5b0c0*/  @P2 LOP3.LUT R14, R14, 0x20, RZ, 0xfc, !PT ;  /* 0x000000200e0e2812 */ /* 0x000fe400078efcff */
[----:B0-----:R-:W-:-:S04]  /*5b0d0*/  @!P2 IADD3 R32, P0, P5, R24, R18, R3 ;  /* 0x000000121820a210 */ /* 0x001fc80007d1e003 */
[----:B------:R-:W-:Y:S02]  /*5b0e0*/  @!P2 IADD3.X R33, R29, R19, R4, P0, P5 ;  /* 0x000000131d21a210 */ /* 0x000fe400007ea404 */
[C---:B------:R-:W-:Y:S02]  /*5b0f0*/  ISETP.LT.OR P0, PT, R28.reuse, 0x9, !P6 ;  /* 0x000000091c00780c */ /* 0x040fe40007701670 */
[----:B------:R-:W-:-:S11]  /*5b100*/  ISETP.LT.OR P2, PT, R28, 0x19, !P1 ;  /* 0x000000191c00780c */ /* 0x000fd60004f41670 */
[----:B------:R-:W0:Y:S02]  /*5b110*/  @!P0 LDC.64 R18, c[0x0][0x5c0] ;  /* 0x00017000ff128b82 */ /* 0x000e240000000a00 */
[----:B0-----:R-:W-:-:S05]  /*5b120*/  @!P0 IADD3 R18, P5, R24, R18, RZ ;  /* 0x0000001218128210 */ /* 0x001fca0007fbe0ff */
[----:B------:R-:W-:-:S05]  /*5b130*/  @!P0 IMAD.X R19, R29, 0x1, R19, P5 ;  /* 0x000000011d138824 */ /* 0x000fca00028e0613 */
[----:B------:R0:W-:Y:S01]  /*5b140*/  @!P0 STG.E.U8 desc[UR30][R18.64+0x8], R20 ;  /* 0x0000081412008986 */ /* 0x0001e2000c10111e */
[----:B------:R-:W-:-:S13]  /*5b150*/  ISETP.LT.OR P0, PT, R28, 0xa, !P6 ;  /* 0x0000000a1c00780c */ /* 0x000fda0007701670 */
[----:B0-----:R-:W0:Y:S02]  /*5b160*/  @!P0 LDC.64 R18, c[0x0][0x5c0] ;  /* 0x00017000ff128b82 */ /* 0x001e240000000a00 */
[----:B0-----:R-:W-:-:S05]  /*5b170*/  @!P0 IADD3 R18, P5, R24, R18, RZ ;  /* 0x0000001218128210 */ /* 0x001fca0007fbe0ff */
[----:B------:R-:W-:-:S05]  /*5b180*/  @!P0 IMAD.X R19, R29, 0x1, R19, P5 ;  /* 0x000000011d138824 */ /* 0x000fca00028e0613 */
[----:B------:R0:W-:Y:S01]  /*5b190*/  @!P0 STG.E.U8 desc[UR30][R18.64+0x9], R21 ;  /* 0x0000091512008986 */ /* 0x0001e2000c10111e */
[----:B------:R-:W-:-:S03]  /*5b1a0*/  ISETP.LT.OR P0, PT, R28, 0x12, !P1 ;  /* 0x000000121c00780c */ /* 0x000fc60004f01670 */
[----:B------:R1:W-:Y:S01]  /*5b1b0*/  @!P4 STG.E.U8 desc[UR30][R34.64+0x8], R22 ;  /* 0x000008162200c986 */ /* 0x0003e2000c10111e */
[----:B------:R-:W-:-:S03]  /*5b1c0*/  ISETP.LT.OR P4, PT, R28, 0x1a, !P1 ;  /* 0x0000001a1c00780c */ /* 0x000fc60004f81670 */
[----:B------:R-:W-:Y:S06]  /*5b1d0*/  @!P3 STG.E.U8 desc[UR30][R26.64+0x9], R23 ;  /* 0x000009171a00b986 */ /* 0x000fec000c10111e */
[----:B0-----:R-:W0:Y:S02]  /*5b1e0*/  @!P0 LDC.64 R18, c[0x0][0x5c0] ;  /* 0x00017000ff128b82 */ /* 0x001e240000000a00 */
[----:B0-----:R-:W-:-:S04]  /*5b1f0*/  @!P0 IADD3 R20, P5, P6, R24, R18, R3 ;  /* 0x0000001218148210 */ /* 0x001fc80007ebe003 */
[----:B------:R-:W-:Y:S02]  /*5b200*/  @!P0 IADD3.X R21, R29, R19, R4, P5, P6 ;  /* 0x000000131d158210 */ /* 0x000fe40002fec404 */
[----:B------:R-:W0:Y:S02]  /*5b210*/  @!P2 LDC.64 R18, c[0x0][0x5c0] ;  /* 0x00017000ff12ab82 */ /* 0x000e240000000a00 */
[----:B0-----:R-:W-:-:S04]  /*5b220*/  @!P2 IADD3 R36, P5, P6, R24, R18, R3 ;  /* 0x000000121824a210 */ /* 0x001fc80007ebe003 */
[----:B------:R-:W-:Y:S02]  /*5b230*/  @!P2 IADD3.X R37, R29, R19, R4, P5, P6 ;  /* 0x000000131d25a210 */ /* 0x000fe40002fec404 */
[----:B------:R-:W0:Y:S01]  /*5b240*/  @!P4 LDC.64 R18, c[0x0][0x5c0] ;  /* 0x00017000ff12cb82 */ /* 0x000e220000000a00 */
[----:B------:R-:W-:Y:S02]  /*5b250*/  ISETP.LT.OR P2, PT, R28, 0x21, !P1 ;  /* 0x000000211c00780c */ /* 0x000fe40004f41670 */
[----:B0-----:R-:W-:-:S04]  /*5b260*/  @!P4 IADD3 R30, P5, P6, R24, R18, R3 ;  /* 0x00000012181ec210 */ /* 0x001fc80007ebe003 */
[----:B------:R-:W-:-:S07]  /*5b270*/  @!P4 IADD3.X R31, R29, R19, R4, P5, P6 ;  /* 0x000000131d1fc210 */ /* 0x000fce0002fec404 */
[----:B------:R-:W1:Y:S01]  /*5b280*/  @!P2 LDC.64 R18, c[0x0][0x5c0] ;  /* 0x00017000ff12ab82 */ /* 0x000e620000000a00 */
[----:B------:R-:W-:Y:S02]  /*5b290*/  ISETP.GE.AND P6, PT, R15, 0x1, PT ;  /* 0x000000010f00780c */ /* 0x000fe40003fc6270 */
[----:B-1----:R-:W-:-:S04]  /*5b2a0*/  @!P2 IADD3 R34, P3, P5, R24, R18, R3 ;  /* 0x000000121822a210 */ /* 0x002fc80007d7e003 */
[----:B------:R-:W-:Y:S02]  /*5b2b0*/  @!P2 IADD3.X R35, R29, R19, R4, P3, P5 ;  /* 0x000000131d23a210 */ /* 0x000fe40001fea404 */
[----:B------:R-:W-:Y:S02]  /*5b2c0*/  ISETP.LT.OR P3, PT, R28, 0x11, !P6 ;  /* 0x000000111c00780c */ /* 0x000fe40007761670 */
[C---:B------:R-:W-:Y:S02]  /*5b2d0*/  LOP3.LUT P2, RZ, R14.reuse, 0x20, RZ, 0xc0, !PT ;  /* 0x000000200eff7812 */ /* 0x040fe4000784c0ff */
[----:B------:R-:W-:-:S09]  /*5b2e0*/  LOP3.LUT R14, R14, 0xfffffff7, RZ, 0xc0, !PT ;  /* 0xfffffff70e0e7812 */ /* 0x000fd200078ec0ff */
        /* <DEDUP_REMOVED lines=13> */
[----:B0-----:R-:W0:Y:S01]  /*5b3c0*/  @!P3 LDC.64 R18, c[0x0][0x5c0] ;  /* 0x00017000ff12bb82 */ /* 0x001e220000000a00 */
[----:B------:R-:W-:-:S04]  /*5b3d0*/  @P3 LOP3.LUT R14, R14, 0x8, RZ, 0xfc, !PT ;  /* 0x000000080e0e3812 */ /* 0x000fc800078efcff */
        /* <DEDUP_REMOVED lines=8> */
[----:B------:R-:W1:Y:S01]  /*5b460*/  @!P2 LDC.64 R18, c[0x0][0x5c0] ;  /* 0x00017000ff12ab82 */ /* 0x000e620000000a00 */
[----:B------:R-:W-:Y:S02]  /*5b470*/  ISETP.GE.AND P3, PT, R15, 0x1, PT ;  /* 0x000000010f00780c */ /* 0x000fe40003f66270 */
[----:B-1----:R-:W-:-:S04]  /*5b480*/  @!P2 IADD3 R32, P5, P6, R24, R18, R3 ;  /* 0x000000121820a210 */ /* 0x002fc80007ebe003 */
[----:B------:R-:W-:Y:S02]  /*5b490*/  @!P2 IADD3.X R33, R29, R19, R4, P5, P6 ;  /* 0x000000131d21a210 */ /* 0x000fe40002fec404 */
[C---:B------:R-:W-:Y:S02]  /*5b4a0*/  ISETP.LT.OR P6, PT, R28.reuse, 0x31, !P1 ;  /* 0x000000311c00780c */ /* 0x040fe40004fc1670 */
[----:B------:R-:W-:-:S11]  /*5b4b0*/  ISETP.LT.OR P2, PT, R28, 0x39, !P1 ;  /* 0x000000391c00780c */ /* 0x000fd60004f41670 */
[----:B------:R-:W0:Y:S02]  /*5b4c0*/  @!P6 LDC.64 R18, c[0x0][0x5c0] ;  /* 0x00017000ff12eb82 */ /* 0x000e240000000a00 */
[----:B0-----:R-:W-:-:S04]  /*5b4d0*/  @!P6 IADD3 R42, P0, P5, R24, R18, R3 ;  /* 0x00000012182ae210 */ /* 0x001fc80007d1e003 */
[----:B------:R-:W-:Y:S02]  /*5b4e0*/  @!P6 IADD3.X R43, R29, R19, R4, P0, P5 ;  /* 0x000000131d2be210 */ /* 0x000fe400007ea404 */
[----:B------:R-:W-:-:S13]  /*5b4f0*/  ISETP.LT.OR P0, PT, R28, 0x19, !P3 ;  /* 0x000000191c00780c */ /* 0x000fda0005f01670 */
[----:B------:R-:W0:Y:S02]  /*5b500*/  @!P0 LDC.64 R18, c[0x0][0x5c0] ;  /* 0x00017000ff128b82 */ /* 0x000e240000000a00 */
[----:B0-----:R-:W-:-:S05]  /*5b510*/  @!P0 IADD3 R18, P5, R24, R18, RZ ;  /* 0x0000001218128210 */ /* 0x001fca0007fbe0ff */
[----:B------:R-:W-:-:S05]  /*5b520*/  @!P0 IMAD.X R19, R29, 0x1, R19, P5 ;  /* 0x000000011d138824 */ /* 0x000fca00028e0613 */
[----:B------:R0:W-:Y:S01]  /*5b530*/  @!P0 STG.E.U8 desc[UR30][R18.64+0x18], R220 ;  /* 0x000018dc12008986 */ /* 0x0001e2000c10111e */
[C---:B------:R-:W-:Y:S02]  /*5b540*/  ISETP.LT.OR P0, PT, R28.reuse, 0x1a, !P3 ;  /* 0x0000001a1c00780c */ /* 0x040fe40005f01670 */
[----:B------:R-:W-:-:S11]  /*5b550*/  ISETP.LT.OR P3, PT, R28, 0x19, !P1 ;  /* 0x000000191c00780c */ /* 0x000fd60004f61670 */
        /* <DEDUP_REMOVED lines=14> */
[----:B------:R-:W-:-:S13]  /*5b640*/  ISETP.LT.OR P2, PT, R28, 0x3a, !P1 ;  /* 0x0000003a1c00780c */ /* 0x000fda0004f41670 */
[----:B------:R-:W1:Y:S02]  /*5b650*/  @!P2 LDC.64 R18, c[0x0][0x5c0] ;  /* 0x00017000ff12ab82 */ /* 0x000e640000000a00 */
[----:B-1----:R-:W-:-:S04]  /*5b660*/  @!P2 IADD3 R36, P5, P6, R24, R18, R3 ;  /* 0x000000121824a210 */ /* 0x002fc80007ebe003 */
[----:B------:R-:W-:Y:S02]  /*5b670*/  @!P2 IADD3.X R37, R29, R19, R4, P5, P6 ;  /* 0x000000131d25a210 */ /* 0x000fe40002fec404 */
[----:B------:R-:W-:Y:S02]  /*5b680*/  ISETP.LT.OR P2, PT, R28, 0x41, !P1 ;  /* 0x000000411c00780c */ /* 0x000fe40004f41670 */
[----:B------:R-:W-:-:S11]  /*5b690*/  ISETP.GE.AND P6, PT, R15, 0x1, PT ;  /* 0x000000010f00780c */ /* 0x000fd60003fc6270 */
[----:B------:R-:W0:Y:S02]  /*5b6a0*/  @!P2 LDC.64 R18, c[0x0][0x5c0] ;  /* 0x00017000ff12ab82 */ /* 0x000e240000000a00 */
        /* <DEDUP_REMOVED lines=12> */
[----:B------:R0:W-:Y:S04]  /*5b770*/  @!P4 STG.E.U8 desc[UR30][R18.64+0x21], R225 ;  /* 0x000021e11200c986 */ /* 0x0001e8000c10111e */
[----:B------:R1:W-:Y:S01]  /*5b780*/  @!P3 STG.E.U8 desc[UR30][R34.64+0x20], R226 ;  /* 0x000020e22200b986 */ /* 0x0003e2000c10111e */
[----:B------:R-:W-:Y:S01]  /*5b790*/  ISETP.LT.OR P3, PT, R28, 0x4a, !P1 ;  /* 0x0000004a1c00780c */ /* 0x000fe20004f61670 */
[----:B0-----:R-:W0:Y:S02]  /*5b7a0*/  @!P2 LDC.64 R18, c[0x0][0x5c0] ;  /* 0x00017000ff12ab82 */ /* 0x001e240000000a00 */
[----:B0-----:R-:W-:-:S04]  /*5b7b0*/  @!P2 IADD3 R26, P4, P5, R24, R18, R3 ;  /* 0x00000012181aa210 */ /* 0x001fc80007d9e003 */
[----:B------:R-:W-:Y:S02]  /*5b7c0*/  @!P2 IADD3.X R27, R29, R19, R4, P4, P5 ;  /* 0x000000131d1ba210 */ /* 0x000fe400027ea404 */
[----:B------:R-:W-:-:S13]  /*5b7d0*/  ISETP.LT.OR P2, PT, R28, 0x49, !P1 ;  /* 0x000000491c00780c */ /* 0x000fda0004f41670 */
[----:B------:R-:W0:Y:S02]  /*5b7e0*/  @!P2 LDC.64 R18, c[0x0][0x5c0] ;  /* 0x00017000ff12ab82 */ /* 0x000e240000000a00 */
[----:B0-----:R-:W-:-:S04]  /*5b7f0*/  @!P2 IADD3 R44, P4, P5, R24, R18, R3 ;  /* 0x00000012182ca210 */ /* 0x001fc80007d9e003 */
[----:B------:R-:W-:Y:S02]  /*5b800*/  @!P2 IADD3.X R45, R29, R19, R4, P4, P5 ;  /* 0x000000131d2da210 */ /* 0x000fe400027ea404 */
[----:B------:R-:W1:Y:S01]  /*5b810*/  @!P3 LDC.64 R18, c[0x0][0x5c0] ;  /* 0x00017000ff12bb82 */ /* 0x000e620000000a00 */
[----:B------:R-:W-:Y:S02]  /*5b820*/  LOP3.LUT P2, RZ, R14, 0x10, RZ, 0xc0, !PT ;  /* 0x000000100eff7812 */ /* 0x000fe4000784c0ff */
[----:B-1----:R-:W-:-:S04]  /*5b830*/  @!P3 IADD3 R34, P4, P5, R24, R18, R3 ;  /* 0x000000121822b210 */ /* 0x002fc80007d9e003 */
[----:B------:R-:W-:Y:S02]  /*5b840*/  @!P3 IADD3.X R35, R29, R19, R4, P4, P5 ;  /* 0x000000131d23b210 */ /* 0x000fe400027ea404 */
[----:B------:R-:W-:Y:S02]  /*5b850*/  ISETP.LT.OR P5, PT, R28, 0x51, !P1 ;  /* 0x000000511c00780c */ /* 0x000fe40004fa1670 */
[C---:B------:R-:W-:Y:S02]  /*5b860*/  LOP3.LUT P3, RZ, R14.reuse, 0x8, RZ, 0xc0, !PT ;  /* 0x000000080eff7812 */ /* 0x040fe4000786c0ff */
[----:B------:R-:W-:-:S09]  /*5b870*/  LOP3.LUT R14, R14, 0xfffffffd, RZ, 0xc0, !PT ;  /* 0xfffffffd0e0e7812 */ /* 0x000fd200078ec0ff */
[----:B------:R-:W0:Y:S02]  /*5b880*/  @!P5 LDC.64 R18, c[0x0][0x5c0] ;  /* 0x00017000ff12db82 */ /* 0x000e240000000a00 */
[----:B------:R-:W-:Y:S01]  /*5b890*/  @!P3 STG.E.U8 desc[UR30][R22.64+0x21], R227 ;  /* 0x000021e31600b986 */ /* 0x000fe2000c10111e */
        /* <DEDUP_REMOVED lines=13> */
[----:B------:R0:W-:Y:S04]  /*5b970*/  @!P3 STG.E.U8 desc[UR30][R18.64+0x29], R229 ;  /* 0x000029e51200b986 */ /* 0x0001e8000c10111e */
[----:B------:R1:W-:Y:S04]  /*5b980*/  @!P6 STG.E.U8 desc[UR30][R38.64+0x28], R230 ;  /* 0x000028e62600e986 */ /* 0x0003e8000c10111e */
[----:B------:R-:W-:Y:S01]  /*5b990*/  @!P2 STG.E.U8 desc[UR30][R32.64+0x29], R231 ;  /* 0x000029e72000a986 */ /* 0x000fe2000c10111e */
[----:B0-----:R-:W0:Y:S02]  /*5b9a0*/  @!P5 LDC.64 R18, c[0x0][0x5c0] ;  /* 0x00017000ff12db82 */ /* 0x001e240000000a00 */
[----:B0-----:R-:W-:-:S04]  /*5b9b0*/  @!P5 IADD3 R22, P3, P4, R24, R18, R3 ;  /* 0x000000121816d210 */ /* 0x001fc80007c7e003 */
[----:B------:R-:W-:Y:S02]  /*5b9c0*/  @!P5 IADD3.X R23, R29, R19, R4, P3, P4 ;  /* 0x000000131d17d210 */ /* 0x000fe40001fe8404 */
[----:B------:R-:W-:-:S13]  /*5b9d0*/  ISETP.LT.OR P3, PT, R28, 0x59, !P1 ;  /* 0x000000591c00780c */ /* 0x000fda0004f61670 */
[----:B------:R-:W0:Y:S01]  /*5b9e0*/  @!P3 LDC.64 R18, c[0x0][0x5c0] ;  /* 0x00017000ff12bb82 */ /* 0x000e220000000a00 */
[----:B------:R-:W-:-:S04]  /*5b9f0*/  @P3 LOP3.LUT R14, R14, 0x2, RZ, 0xfc, !PT ;  /* 0x000000020e0e3812 */ /* 0x000fc800078efcff */
[----:B------:R-:W-:Y:S02]  /*5ba00*/  LOP3.LUT R14, R14, 0xfffffffb, RZ, 0xc0, !PT ;  /* 0xfffffffb0e0e7812 */ /* 0x000fe400078ec0ff */
[----:B0-----:R-:W-:-:S04]  /*5ba10*/  @!P3 IADD3 R48, P4, P5, R24, R18, R3 ;  /* 0x000000121830b210 */ /* 0x001fc80007d9e003 */
[----:B------:R-:W-:Y:S02]  /*5ba20*/  @!P3 IADD3.X R49, R29, R19, R4, P4, P5 ;  /* 0x000000131d31b210 */ /* 0x000fe400027ea404 */
[----:B------:R-:W-:Y:S02]  /*5ba30*/  ISETP.LT.OR P4, PT, R28, 0x5a, !P1 ;  /* 0x0000005a1c00780c */ /* 0x000fe40004f81670 */
[----:B------:R-:W-:-:S11]  /*5ba40*/  ISETP.GE.AND P3, PT, R15, 0x1, PT ;  /* 0x000000010f00780c */ /* 0x000fd60003f66270 */
[----:B------:R-:W1:Y:S01]  /*5ba50*/  @!P4 LDC.64 R18, c[0x0][0x5c0] ;  /* 0x00017000ff12cb82 */ /* 0x000e620000000a00 */
[----:B------:R-:W-:Y:S02]  /*5ba60*/  @P4 LOP3.LUT R14, R14, 0x4, RZ, 0xfc, !PT ;  /* 0x000000040e0e4812 */ /* 0x000fe400078efcff */
[----:B-1----:R-:W-:-:S04]  /*5ba70*/  @!P4 IADD3 R38, P5, P6, R24, R18, R3 ;  /* 0x000000121826c210 */ /* 0x002fc80007ebe003 */
[----:B------:R-:W-:Y:S02]  /*5ba80*/  @!P4 IADD3.X R39, R29, R19, R4, P5, P6 ;  /* 0x000000131d27c210 */ /* 0x000fe40002fec404 */
[C---:B------:R-:W-:Y:S02]  /*5ba90*/  ISETP.LT.OR P6, PT, R28.reuse, 0x61, !P1 ;  /* 0x000000611c00780c */ /* 0x040fe40004fc1670 */
[----:B------:R-:W-:-:S11]  /*5baa0*/  ISETP.LT.OR P4, PT, R28, 0x69, !P1 ;  /* 0x000000691c00780c */ /* 0x000fd60004f81670 */
[----:B------:R-:W0:Y:S01]  /*5bab0*/  @!P6 LDC.64 R18, c[0x0][0x5c0] ;  /* 0x00017000ff12eb82 */ /* 0x000e220000000a00 */
[----:B------:R-:W-:-:S04]  /*5bac0*/  @P6 LOP3.LUT R0, R0, 0x2, RZ, 0xfc, !PT ;  /* 0x0000000200006812 */ /* 0x000fc800078efcff */
[----:B------:R-:W-:-:S04]  /*5bad0*/  LOP3.LUT R0, R0, 0xfffff7ff, RZ, 0xc0, !PT ;  /* 0xfffff7ff00007812 */ /* 0x000fc800078ec0ff */
[----:B------:R-:W-:-:S04]  /*5bae0*/  @P4 LOP3.LUT R0, R0, 0x800, RZ, 0xfc, !PT ;  /* 0x0000080000004812 */ /* 0x000fc800078efcff */
[----:B------:R-:W-:Y:S02]  /*5baf0*/  LOP3.LUT R0, R0, 0xffffffef, RZ, 0xc0, !PT ;  /* 0xffffffef00007812 */ /* 0x000fe400078ec0ff */
        /* <DEDUP_REMOVED lines=11> */
[----:B------:R-:W-:Y:S01]  /*5bbb0*/  @!P2 IMAD.X R19, R29, 0x1, R19, P5 ;  /* 0x000000011d13a824 */ /* 0x000fe200028e0613 */
[----:B------:R-:W-:-:S04]  /*5bbc0*/  ISETP.LT.OR P5, PT, R28, 0x62, !P1 ;  /* 0x000000621c00780c */ /* 0x000fc80004fa1670 */
[----:B------:R0:W-:Y:S04]  /*5bbd0*/  @!P2 STG.E.U8 desc[UR30][R18.64+0x31], R233 ;  /* 0x000031e91200a986 */ /* 0x0001e8000c10111e */
[----:B------:R1:W-:Y:S01]  /*5bbe0*/  @!P3 STG.E.U8 desc[UR30][R42.64+0x30], R234 ;  /* 0x000030ea2a00b986 */ /* 0x0003e2000c10111e */
[----:B------:R-:W-:-:S03]  /*5bbf0*/  ISETP.LT.OR P3, PT, R28, 0x6a, !P1 ;  /* 0x0000006a1c00780c */ /* 0x000fc60004f61670 */
[----:B------:R-:W-:Y:S01]  /*5bc00*/  @!P0 STG.E.U8 desc[UR30][R20.64+0x31], R235 ;  /* 0x000031eb14008986 */ /* 0x000fe2000c10111e */
[----:B0-----:R-:W0:Y:S09]  /*5bc10*/  @!P5 LDC.64 R18, c[0x0][0x5c0] ;  /* 0x00017000ff12db82 */ /* 0x001e320000000a00 */
[----:B------:R-:W-:-:S04]  /*5bc20*/  @P3 LOP3.LUT R0, R0, 0x10, RZ, 0xfc, !PT ;  /* 0x0000001000003812 */ /* 0x000fc800078efcff */
[----:B------:R-:W-:Y:S02]  /*5bc30*/  LOP3.LUT R0, R0, 0xffffdfff, RZ, 0xc0, !PT ;  /* 0xffffdfff00007812 */ /* 0x000fe400078ec0ff */
[----:B0-----:R-:W-:-:S04]  /*5bc40*/  @!P5 IADD3 R30, P2, P6, R24, R18, R3 ;  /* 0x00000012181ed210 */ /* 0x001fc80007e5e003 */
[----:B------:R-:W-:Y:S02]  /*5bc50*/  @!P5 IADD3.X R31, R29, R19, R4, P2, P6 ;  /* 0x000000131d1fd210 */ /* 0x000fe400017ec404 */
[----:B------:R-:W0:Y:S02]  /*5bc60*/  @!P4 LDC.64 R18, c[0x0][0x5c0] ;  /* 0x00017000ff12cb82 */ /* 0x000e240000000a00 */
[----:B0-----:R-:W-:-:S04]  /*5bc70*/  @!P4 IADD3 R52, P2, P6, R24, R18, R3 ;  /* 0x000000121834c210 */ /* 0x001fc80007e5e003 */
[----:B------:R-:W-:Y:S02]  /*5bc80*/  @!P4 IADD3.X R53, R29, R19, R4, P2, P6 ;  /* 0x000000131d35c210 */ /* 0x000fe400017ec404 */
[----:B------:R-:W1:Y:S01]  /*5bc90*/  @!P3 LDC.64 R18, c[0x0][0x5c0] ;  /* 0x00017000ff12bb82 */ /* 0x000e620000000a00 */
[----:B------:R-:W-:Y:S02]  /*5bca0*/  ISETP.LT.OR P4, PT, R28, 0x79, !P1 ;  /* 0x000000791c00780c */ /* 0x000fe40004f81670 */
[----:B-1----:R-:W-:-:S04]  /*5bcb0*/  @!P3 IADD3 R42, P2, P6, R24, R18, R3 ;  /* 0x00000012182ab210 */ /* 0x002fc80007e5e003 */
[----:B------:R-:W-:Y:S02]  /*5bcc0*/  @!P3 IADD3.X R43, R29, R19, R4, P2, P6 ;  /* 0x000000131d2bb210 */ /* 0x000fe400017ec404 */
[----:B------:R-:W-:Y:S02]  /*5bcd0*/  ISETP.LT.OR P3, PT, R28, 0x71, !P1 ;  /* 0x000000711c00780c */ /* 0x000fe40004f61670 */
[----:B------:R-:W-:-:S11]  /*5bce0*/  ISETP.GE.AND P6, PT, R15, 0x1, PT ;  /* 0x000000010f00780c */ /* 0x000fd60003fc6270 */
[----:B------:R-:W0:Y:S01]  /*5bcf0*/  @!P3 LDC.64 R18, c[0x0][0x5c0] ;  /* 0x00017000ff12bb82 */ /* 0x000e220000000a00 */
[----:B------:R-:W-:-:S04]  /*5bd00*/  @P3 LOP3.LUT R0, R0, 0x2000, RZ, 0xfc, !PT ;  /* 0x0000200000003812 */ /* 0x000fc800078efcff */
[----:B------:R-:W-:Y:S02]  /*5bd10*/  LOP3.LUT R0, R0, 0xffffefff, RZ, 0xc0, !PT ;  /* 0xffffefff00007812 */ /* 0x000fe400078ec0ff */
[----:B0-----:R-:W-:-:S04]  /*5bd20*/  @!P3 IADD3 R58, P0, P2, R24, R18, R3 ;  /* 0x00000012183ab210 */ /* 0x001fc80007a1e003 */
[----:B------:R-:W-:Y:S02]  /*5bd30*/  @!P3 IADD3.X R59, R29, R19, R4, P0, P2 ;  /* 0x000000131d3bb210 */ /* 0x000fe400007e4404 */
[C---:B------:R-:W-:Y:S02]  /*5bd40*/  ISETP.LT.OR P0, PT, R28.reuse, 0x39, !P6 ;  /* 0x000000391c00780c */ /* 0x040fe40007701670 */
[----:B------:R-:W-:-:S11]  /*5bd50*/  ISETP.LT.OR P3, PT, R28, 0x72, !P1 ;  /* 0x000000721c00780c */ /* 0x000fd60004f61670 */
[----:B------:R-:W0:Y:S02]  /*5bd60*/  @!P0 LDC.64 R18, c[0x0][0x5c0] ;  /* 0x00017000ff128b82 */ /* 0x000e240000000a00 */
[----:B------:R-:W-:-:S04]  /*5bd70*/  @P3 LOP3.LUT R0, R0, 0x1000, RZ, 0xfc, !PT ;  /* 0x0000100000003812 */ /* 0x000fc800078efcff */
[----:B------:R-:W-:-:S04]  /*5bd80*/  LOP3.LUT R0, R0, 0xffffbfff, RZ, 0xc0, !PT ;  /* 0xffffbfff00007812 */ /* 0x000fc800078ec0ff */
[----:B------:R-:W-:Y:S02]  /*5bd90*/  @P4 LOP3.LUT R0, R0, 0x4000, RZ, 0xfc, !PT ;  /* 0x0000400000004812 */ /* 0x000fe400078efcff */
[----:B0-----:R-:W-:-:S05]  /*5bda0*/  @!P0 IADD3 R18, P2, R24, R18, RZ ;  /* 0x0000001218128210 */ /* 0x001fca0007f5e0ff */
[----:B------:R-:W-:-:S05]  /*5bdb0*/  @!P0 IMAD.X R19, R29, 0x1, R19, P2 ;  /* 0x000000011d138824 */ /* 0x000fca00010e0613 */
[----:B------:R0:W-:Y:S01]  /*5bdc0*/  @!P0 STG.E.U8 desc[UR30][R18.64+0x38], R236 ;  /* 0x000038ec12008986 */ /* 0x0001e2000c10111e */
[----:B------:R-:W-:-:S13]  /*5bdd0*/  ISETP.LT.OR P0, PT, R28, 0x3a, !P6 ;  /* 0x0000003a1c00780c */ /* 0x000fda0007701670 */
[----:B0-----:R-:W0:Y:S02]  /*5bde0*/  @!P0 LDC.64 R18, c[0x0][0x5c0] ;  /* 0x00017000ff128b82 */ /* 0x001e240000000a00 */
[----:B0-----:R-:W-:-:S05]  /*5bdf0*/  @!P0 IADD3 R18, P2, R24, R18, RZ ;  /* 0x0000001218128210 */ /* 0x001fca0007f5e0ff */
[----:B------:R-:W-:-:S05]  /*5be00*/  @!P0 IMAD.X R19, R29, 0x1, R19, P2 ;  /* 0x000000011d138824 */ /* 0x000fca00010e0613 */
[----:B------:R0:W-:Y:S02]  /*5be10*/  @!P0 STG.E.U8 desc[UR30][R18.64+0x39], R237 ;  /* 0x000039ed12008986 */ /* 0x0001e4000c10111e */
[----:B0-----:R-:W0:Y:S02]  /*5be20*/  @!P3 LDC.64 R18, c[0x0][0x5c0] ;  /* 0x00017000ff12bb82 */ /* 0x001e240000000a00 */
[----:B0-----:R-:W-:-:S04]  /*5be30*/  @!P3 IADD3 R20, P0, P2, R24, R18, R3 ;  /* 0x000000121814b210 */ /* 0x001fc80007a1e003 */
[C-C-:B------:R-:W-:Y:S02]  /*5be40*/  @!P3 IADD3.X R21, R29.reuse, R19, R4.reuse, P0, P2 ;  /* 0x000000131d15b210 */ /* 0x140fe400007e4404 */
[----:B------:R-:W0:Y:S01]  /*5be50*/  @!P4 LDC.64 R18, c[0x0][0x5c0] ;  /* 0x00017000ff12cb82 */ /* 0x000e220000000a00 */
[----:B------:R-:W-:Y:S02]  /*5be60*/  ISETP.LT.OR P3, PT, R28, 0x39, !P1 ;  /* 0x000000391c00780c */ /* 0x000fe40004f61670 */
[----:B0-----:R-:W-:Y:S01]  /*5be70*/  @!P4 IADD3 R56, P0, P2, R24, R18, R3 ;  /* 0x000000121838c210 */ /* 0x001fe20007a1e003 */
[----:B--2---:R-:W-:Y:S02]  /*5be80*/  FMUL R18, R60, UR26 ;  /* 0x0000001a3c127c20 */ /* 0x004fe40008400000 */
[----:B------:R-:W2:Y:S01]  /*5be90*/  LDL.LU R60, [R1+0x60c] ;  /* 0x00060c00013c7983 */ /* 0x000ea20000300800 */
[----:B------:R-:W-:-:S03]  /*5bea0*/  @!P4 IADD3.X R57, R29, R19, R4, P0, P2 ;  /* 0x000000131d39c210 */ /* 0x000fc600007e4404 */
[----:B------:R-:W2:Y:S01]  /*5beb0*/  LDL.LU R64, [R1+0x610] ;  /* 0x0006100001407983 */ /* 0x000ea20000300800 */
[----:B------:R-:W-:Y:S02]  /*5bec0*/  ISETP.LT.OR P4, PT, R28, 0x7a, !P1 ;  /* 0x0000007a1c00780c */ /* 0x000fe40004f81670 */
[----:B------:R-:W-:Y:S01]  /*5bed0*/  F2FP.SATFINITE.E4M3.F32.PACK_AB_MERGE_C R18, RZ, R18, RZ ;  /* 0x00000012ff12723e */ /* 0x000fe200048070ff */
[----:B------:R-:W2:Y:S04]  /*5bee0*/  LDL.LU R66, [R1+0x614] ;  /* 0x0006140001427983 */ /* 0x000ea80000300800 */
[----:B------:R0:W-:Y:S01]  /*5bef0*/  @!P3 STG.E.U8 desc[UR30][R40.64+0x38], R18 ;  /* 0x000038122800b986 */ /* 0x0001e2000c10111e */
[----:B----4-:R-:W-:Y:S01]  /*5bf00*/  FMUL R25, R61, UR26 ;  /* 0x0000001a3d197c20 */ /* 0x010fe20008400000 */
[----:B------:R-:W-:-:S02]  /*5bf10*/  LOP3.LUT R0, R0, 0xffffffdf, RZ, 0xc0, !PT ;  /* 0xffffffdf00007812 */ /* 0x000fc400078ec0ff */
[----:B------:R-:W4:Y:S02]  /*5bf20*/  LDL.LU R65, [R1+0x618] ;  /* 0x0006180001417983 */ /* 0x000f240000300800 */
[----:B0-----:R-:W0:Y:S01]  /*5bf30*/  @!P4 LDC.64 R18, c[0x0][0x5c0] ;  /* 0x00017000ff12cb82 */ /* 0x001e220000000a00 */
[----:B------:R-:W-:Y:S02]  /*5bf40*/  ISETP.LT.OR P3, PT, R28, 0x3a, !P1 ;  /* 0x0000003a1c00780c */ /* 0x000fe40004f61670 */
[----:B0-----:R-:W-:Y:S01]  /*5bf50*/  @!P4 IADD3 R40, P0, P2, R24, R18, R3 ;  /* 0x000000121828c210 */ /* 0x001fe20007a1e003 */
[----:B---3--:R-:W-:-:S05]  /*5bf60*/  FMUL R18, R62, UR26 ;  /* 0x0000001a3e127c20 */ /* 0x008fca0008400000 */
[----:B------:R-:W-:-:S05]  /*5bf70*/  F2FP.SATFINITE.E4M3.F32.PACK_AB_MERGE_C R18, RZ, R18, RZ ;  /* 0x00000012ff12723e */ /* 0x000fca00048070ff */
[----:B------:R0:W-:Y:S01]  /*5bf80*/  @!P3 STG.E.U8 desc[UR30][R36.64+0x39], R18 ;  /* 0x000039122400b986 */ /* 0x0001e2000c10111e */
[----:B------:R-:W-:Y:S02]  /*5bf90*/  ISETP.LT.OR P3, PT, R28, 0x81, !P1 ;  /* 0x000000811c00780c */ /* 0x000fe40004f61670 */
[----:B------:R-:W-:-:S11]  /*5bfa0*/  @!P4 IADD3.X R41, R29, R19, R4, P0, P2 ;  /* 0x000000131d29c210 */ /* 0x000fd600007e4404 */
[----:B0-----:R-:W0:Y:S02]  /*5bfb0*/  @!P3 LDC.64 R18, c[0x0][0x5c0] ;  /* 0x00017000ff12bb82 */ /* 0x001e240000000a00 */
[----:B0-----:R-:W-:-:S04]  /*5bfc0*/  @!P3 IADD3 R62, P0, P2, R24, R18, R3 ;  /* 0x00000012183eb210 */ /* 0x001fc80007a1e003 */
[----:B------:R-:W-:Y:S02]  /*5bfd0*/  @!P3 IADD3.X R63, R29, R19, R4, P0, P2 ;  /* 0x000000131d3fb210 */ /* 0x000fe400007e4404 */
[----:B------:R-:W-:-:S13]  /*5bfe0*/  ISETP.LT.OR P0, PT, R28, 0x41, !P6 ;  /* 0x000000411c00780c */ /* 0x000fda0007701670 */
[----:B------:R-:W0:Y:S01]  /*5bff0*/  @!P0 LDC.64 R18, c[0x0][0x5c0] ;  /* 0x00017000ff128b82 */ /* 0x000e220000000a00 */
[----:B------:R-:W-:Y:S02]  /*5c000*/  F2FP.SATFINITE.E4M3.F32.PACK_AB_MERGE_C R25, RZ, R25, RZ ;  /* 0x00000019ff19723e */ /* 0x000fe400048070ff */
[----:B0-----:R-:W-:-:S05]  /*5c010*/  @!P0 IADD3 R18, P2, R24, R18, RZ ;  /* 0x0000001218128210 */ /* 0x001fca0007f5e0ff */
[----:B------:R-:W-:-:S05]  /*5c020*/  @!P0 IMAD.X R19, R29, 0x1, R19, P2 ;  /* 0x000000011d138824 */ /* 0x000fca00010e0613 */
[----:B------:R0:W-:Y:S01]  /*5c030*/  @!P0 STG.E.U8 desc[UR30][R18.64+0x40], R25 ;  /* 0x0000401912008986 */ /* 0x0001e2000c10111e */
[----:B------:R-:W-:-:S13]  /*5c040*/  ISETP.LT.OR P0, PT, R28, 0x42, !P6 ;  /* 0x000000421c00780c */ /* 0x000fda0007701670 */
[----:B0-----:R-:W0:Y:S01]  /*5c050*/  @!P0 LDC.64 R18, c[0x0][0x5c0] ;  /* 0x00017000ff128b82 */ /* 0x001e220000000a00 */
[----:B------:R-:W-:-:S04]  /*5c060*/  @P4 LOP3.LUT R0, R0, 0x20, RZ, 0xfc, !PT ;  /* 0x0000002000004812 */ /* 0x000fc800078efcff */
[----:B------:R-:W-:-:S04]  /*5c070*/  LOP3.LUT R0, R0, 0xffff7fff, RZ, 0xc0, !PT ;  /* 0xffff7fff00007812 */ /* 0x000fc800078ec0ff */
[----:B------:R-:W-:Y:S02]  /*5c080*/  @P3 LOP3.LUT R0, R0, 0x8000, RZ, 0xfc, !PT ;  /* 0x0000800000003812 */ /* 0x000fe400078efcff */
[----:B------:R-:W-:Y:S02]  /*5c090*/  ISETP.LT.OR P3, PT, R28, 0x82, !P1 ;  /* 0x000000821c00780c */ /* 0x000fe40004f61670 */
[----:B0-----:R-:W-:-:S05]  /*5c0a0*/  @!P0 IADD3 R18, P2, R24, R18, RZ ;  /* 0x0000001218128210 */ /* 0x001fca0007f5e0ff */
[----:B------:R-:W-:Y:S01]  /*5c0b0*/  @!P0 IMAD.X R19, R29, 0x1, R19, P2 ;  /* 0x000000011d138824 */ /* 0x000fe200010e0613 */
[----:B------:R-:W-:Y:S01]  /*5c0c0*/  ISETP.LT.OR P4, PT, R28, 0x89, !P1 ;  /* 0x000000891c00780c */ /* 0x000fe20004f81670 */
[----:B--2---:R-:W-:-:S05]  /*5c0d0*/  FMUL R25, R60, UR26 ;  /* 0x0000001a3c197c20 */ /* 0x004fca0008400000 */
[----:B------:R-:W-:-:S05]  /*5c0e0*/  F2FP.SATFINITE.E4M3.F32.PACK_AB_MERGE_C R25, RZ, R25, RZ ;  /* 0x00000019ff19723e */ /* 0x000fca00048070ff */
[----:B------:R0:W-:Y:S02]  /*5c0f0*/  @!P0 STG.E.U8 desc[UR30][R18.64+0x41], R25 ;  /* 0x0000411912008986 */ /* 0x0001e4000c10111e */
[----:B0-----:R-:W0:Y:S02]  /*5c100*/  @!P3 LDC.64 R18, c[0x0][0x5c0] ;  /* 0x00017000ff12bb82 */ /* 0x001e240000000a00 */
[----:B0-----:R-:W-:-:S04]  /*5c110*/  @!P3 IADD3 R32, P0, P2, R24, R18, R3 ;  /* 0x000000121820b210 */ /* 0x001fc80007a1e003 */
[----:B------:R-:W-:Y:S02]  /*5c120*/  @!P3 IADD3.X R33, R29, R19, R4, P0, P2 ;  /* 0x000000131d21b210 */ /* 0x000fe400007e4404 */
[----:B------:R-:W0:Y:S02]  /*5c130*/  @!P4 LDC.64 R18, c[0x0][0x5c0] ;  /* 0x00017000ff12cb82 */ /* 0x000e240000000a00 */
[----:B0-----:R-:W-:Y:S01]  /*5c140*/  @!P4 IADD3 R60, P0, P2, R24, R18, R3 ;  /* 0x00000012183cc210 */ /* 0x001fe20007a1e003 */
[----:B------:R-:W-:Y:S02]  /*5c150*/  FMUL R18, R64, UR26 ;  /* 0x0000001a40127c20 */ /* 0x000fe40008400000 */
[----:B------:R-:W2:Y:S04]  /*5c160*/  LDL.LU R64, [R1+0x61c] ;  /* 0x00061c0001407983 */ /* 0x000ea80000300800 */
[----:B------:R-:W3:Y:S01]  /*5c170*/  LDL.LU R70, [R1+0x620] ;  /* 0x0006200001467983 */ /* 0x000ee20000300800 */
[----:B------:R-:W-:-:S02]  /*5c180*/  LOP3.LUT R0, R0, 0xfffffffe, RZ, 0xc0, !PT ;  /* 0xfffffffe00007812 */ /* 0x000fc400078ec0ff */
[----:B------:R-:W-:Y:S01]  /*5c190*/  @!P4 IADD3.X R61, R29, R19, R4, P0, P2 ;  /* 0x000000131d3dc210 */ /* 0x000fe200007e4404 */
[----:B------:R-:W3:Y:S01]  /*5c1a0*/  LDL.LU R69, [R1+0x624] ;  /* 0x0006240001457983 */ /* 0x000ee20000300800 */
[----:B------:R-:W-:Y:S02]  /*5c1b0*/  @P3 LOP3.LUT R0, R0, 0x1, RZ, 0xfc, !PT ;  /* 0x0000000100003812 */ /* 0x000fe400078efcff */
[----:B------:R-:W-:Y:S01]  /*5c1c0*/  F2FP.SATFINITE.E4M3.F32.PACK_AB_MERGE_C R18, RZ, R18, RZ ;  /* 0x00000012ff12723e */ /* 0x000fe200048070ff */
[----:B------:R-:W3:Y:S01]  /*5c1d0*/  LDL.LU R68, [R1+0x628] ;  /* 0x0006280001447983 */ /* 0x000ee20000300800 */
[----:B------:R-:W-:Y:S02]  /*5c1e0*/  LOP3.LUT R0, R0, 0xfffeffff, RZ, 0xc0, !PT ;  /* 0xfffeffff00007812 */ /* 0x000fe400078ec0ff */
[----:B------:R-:W-:Y:S02]  /*5c1f0*/  ISETP.LT.OR P3, PT, R28, 0x41, !P1 ;  /* 0x000000411c00780c */ /* 0x000fe40004f61670 */
[----:B------:R-:W-:-:S02]  /*5c200*/  @P4 LOP3.LUT R0, R0, 0x10000, RZ, 0xfc, !PT ;  /* 0x0001000000004812 */ /* 0x000fc400078efcff */
[----:B------:R-:W-:-:S09]  /*5c210*/  ISETP.LT.OR P4, PT, R28, 0x8a, !P1 ;  /* 0x0000008a1c00780c */ /* 0x000fd20004f81670 */
[----:B------:R0:W-:Y:S04]  /*5c220*/  @!P3 STG.E.U8 desc[UR30][R46.64+0x40], R18 ;  /* 0x000040122e00b986 */ /* 0x0001e8000c10111e */
[----:B0-----:R-:W0:Y:S01]  /*5c230*/  @!P4 LDC.64 R18, c[0x0][0x5c0] ;  /* 0x00017000ff12cb82 */ /* 0x001e220000000a00 */
[----:B------:R-:W-:Y:S02]  /*5c240*/  ISETP.LT.OR P3, PT, R28, 0x42, !P1 ;  /* 0x000000421c00780c */ /* 0x000fe40004f61670 */
[----:B0-----:R-:W-:Y:S01]  /*5c250*/  @!P4 IADD3 R36, P0, P2, R24, R18, R3 ;  /* 0x000000121824c210 */ /* 0x001fe20007a1e003 */
[----:B------:R-:W-:-:S05]  /*5c260*/  FMUL R18, R66, UR26 ;  /* 0x0000001a42127c20 */ /* 0x000fca0008400000 */
        /* <DEDUP_REMOVED lines=9> */
[----:B----4-:R-:W-:-:S05]  /*5c300*/  FMUL R25, R65, UR26 ;  /* 0x0000001a41197c20 */ /* 0x010fca0008400000 */
[----:B------:R-:W-:Y:S02]  /*5c310*/  F2FP.SATFINITE.E4M3.F32.PACK_AB_MERGE_C R25, RZ, R25, RZ ;  /* 0x00000019ff19723e */ /* 0x000fe400048070ff */
[----:B0-----:R-:W-:-:S05]  /*5c320*/  @!P0 IADD3 R18, P2, R24, R18, RZ ;  /* 0x0000001218128210 */ /* 0x001fca0007f5e0ff */
[----:B------:R-:W-:-:S05]  /*5c330*/  @!P0 IMAD.X R19, R29, 0x1, R19, P2 ;  /* 0x000000011d138824 */ /* 0x000fca00010e0613 */
[----:B------:R0:W-:Y:S01]  /*5c340*/  @!P0 STG.E.U8 desc[UR30][R18.64+0x48], R25 ;  /* 0x0000481912008986 */ /* 0x0001e2000c10111e */
[----:B------:R-:W-:Y:S02]  /*5c350*/  ISETP.LT.OR P0, PT, R28, 0x4a, !P6 ;  /* 0x0000004a1c00780c */ /* 0x000fe40007701670 */
[----:B------:R-:W-:-:S11]  /*5c360*/  LOP3.LUT R0, R0, 0xffffff7f, RZ, 0xc0, !PT ;  /* 0xffffff7f00007812 */ /* 0x000fd600078ec0ff */
[----:B0-----:R-:W0:Y:S01]  /*5c370*/  @!P0 LDC.64 R18, c[0x0][0x5c0] ;  /* 0x00017000ff128b82 */ /* 0x001e220000000a00 */
[----:B------:R-:W-:-:S04]  /*5c380*/  @P4 LOP3.LUT R0, R0, 0x80, RZ, 0xfc, !PT ;  /* 0x0000008000004812 */ /* 0x000fc800078efcff */
[----:B------:R-:W-:-:S04]  /*5c390*/  LOP3.LUT R0, R0, 0xfffdffff, RZ, 0xc0, !PT ;  /* 0xfffdffff00007812 */ /* 0x000fc800078ec0ff */
[----:B------:R-:W-:Y:S02]  /*5c3a0*/  @P3 LOP3.LUT R0, R0, 0x20000, RZ, 0xfc, !PT ;  /* 0x0002000000003812 */ /* 0x000fe400078efcff */
[----:B------:R-:W-:Y:S02]  /*5c3b0*/  ISETP.LT.OR P3, PT, R28, 0x92, !P1 ;  /* 0x000000921c00780c */ /* 0x000fe40004f61670 */
[----:B0-----:R-:W-:-:S05]  /*5c3c0*/  @!P0 IADD3 R18, P2, R24, R18, RZ ;  /* 0x0000001218128210 */ /* 0x001fca0007f5e0ff */
[----:B------:R-:W-:Y:S01]  /*5c3d0*/  @!P0 IMAD.X R19, R29, 0x1, R19, P2 ;  /* 0x000000011d138824 */ /* 0x000fe200010e0613 */
[----:B------:R-:W-:Y:S02]  /*5c3e0*/  ISETP.LT.OR P4, PT, R28, 0x99, !P1 ;  /* 0x000000991c00780c */ /* 0x000fe40004f81670 */
[----:B------:R-:W-:-:S04]  /*5c3f0*/  LOP3.LUT R0, R0, 0xffffffbf, RZ, 0xc0, !PT ;  /* 0xffffffbf00007812 */ /* 0x000fc800078ec0ff */
[----:B------:R-:W-:Y:S01]  /*5c400*/  @P3 LOP3.LUT R0, R0, 0x40, RZ, 0xfc, !PT ;  /* 0x0000004000003812 */ /* 0x000fe200078efcff */
[----:B--2---:R-:W-:-:S05]  /*5c410*/  FMUL R25, R64, UR26 ;  /* 0x0000001a40197c20 */ /* 0x004fca0008400000 */
[----:B------:R-:W-:-:S05]  /*5c420*/  F2FP.SATFINITE.E4M3.F32.PACK_AB_MERGE_C R25, RZ, R25, RZ ;  /* 0x00000019ff19723e */ /* 0x000fca00048070ff */
[----:B------:R0:W-:Y:S02]  /*5c430*/  @!P0 STG.E.U8 desc[UR30][R18.64+0x49], R25 ;  /* 0x0000491912008986 */ /* 0x0001e4000c10111e */
[----:B0-----:R-:W0:Y:S02]  /*5c440*/  @!P3 LDC.64 R18, c[0x0][0x5c0] ;  /* 0x00017000ff12bb82 */ /* 0x001e240000000a00 */
[----:B0-----:R-:W-:-:S04]  /*5c450*/  @!P3 IADD3 R26, P0, P2, R24, R18, R3 ;  /* 0x00000012181ab210 */ /* 0x001fc80007a1e003 */
[----:B------:R-:W-:Y:S02]  /*5c460*/  @!P3 IADD3.X R27, R29, R19, R4, P0, P2 ;  /* 0x000000131d1bb210 */ /* 0x000fe400007e4404 */
[----:B------:R-:W0:Y:S01]  /*5c470*/  @!P4 LDC.64 R18, c[0x0][0x5c0] ;  /* 0x00017000ff12cb82 */ /* 0x000e220000000a00 */
[----:B------:R-:W-:Y:S02]  /*5c480*/  LOP3.LUT R0, R0, 0xfffbffff, RZ, 0xc0, !PT ;  /* 0xfffbffff00007812 */ /* 0x000fe400078ec0ff */
[----:B0-----:R-:W-:Y:S01]  /*5c490*/  @!P4 IADD3 R64, P0, P2, R24, R18, R3 ;  /* 0x000000121840c210 */ /* 0x001fe20007a1e003 */
[----:B---3--:R-:W-:Y:S02]  /*5c4a0*/  FMUL R18, R70, UR26 ;  /* 0x0000001a46127c20 */ /* 0x008fe40008400000 */
[----:B------:R-:W2:Y:S01]  /*5c4b0*/  LDL.LU R70, [R1+0x62c] ;  /* 0x00062c0001467983 */ /* 0x000ea20000300800 */
[----:B------:R-:W-:Y:S02]  /*5c4c0*/  @P4 LOP3.LUT R0, R0, 0x40000, RZ, 0xfc, !PT ;  /* 0x0004000000004812 */ /* 0x000fe400078efcff */
[----:B------:R-:W-:-:S02]  /*5c4d0*/  ISETP.LT.OR P3, PT, R28, 0x49, !P1 ;  /* 0x000000491c00780c */ /* 0x000fc40004f61670 */
[----:B------:R-:W-:Y:S02]  /*5c4e0*/  @!P4 IADD3.X R65, R29, R19, R4, P0, P2 ;  /* 0x000000131d41c210 */ /* 0x000fe400007e4404 */
[----:B------:R-:W-:Y:S02]  /*5c4f0*/  ISETP.LT.OR P4, PT, R28, 0x9a, !P1 ;  /* 0x0000009a1c00780c */ /* 0x000fe40004f81670 */
[----:B------:R-:W-:-:S07]  /*5c500*/  F2FP.SATFINITE.E4M3.F32.PACK_AB_MERGE_C R18, RZ, R18, RZ ;  /* 0x00000012ff12723e */ /* 0x000fce00048070ff */
[----:B------:R0:W-:Y:S04]  /*5c510*/  @!P3 STG.E.U8 desc[UR30][R44.64+0x48], R18 ;  /* 0x000048122c00b986 */ /* 0x0001e8000c10111e */
[----:B0-----:R-:W0:Y:S02]  /*5c520*/  @!P4 LDC.64 R18, c[0x0][0x5c0] ;  /* 0x00017000ff12cb82 */ /* 0x001e240000000a00 */
[----:B0-----:R-:W-:Y:S01]  /*5c530*/  @!P4 IADD3 R46, P0, P2, R24, R18, R3 ;  /* 0x00000012182ec210 */ /* 0x001fe20007a1e003 */
[----:B------:R-:W-:Y:S02]  /*5c540*/  FMUL R18, R69, UR26 ;  /* 0x0000001a45127c20 */ /* 0x000fe40008400000 */
[----:B------:R-:W3:Y:S01]  /*5c550*/  LDL.LU R69, [R1+0x630] ;  /* 0x0006300001457983 */ /* 0x000ee20000300800 */
[----:B------:R-:W-:-:S03]  /*5c560*/  FMUL R25, R68, UR26 ;  /* 0x0000001a44197c20 */ /* 0x000fc60008400000 */
[----:B------:R-:W4:Y:S01]  /*5c570*/  LDL.LU R68, [R1+0x634] ;  /* 0x0006340001447983 */ /* 0x000f220000300800 */
[----:B------:R-:W-:Y:S02]  /*5c580*/  ISETP.LT.OR P3, PT, R28, 0x4a, !P1 ;  /* 0x0000004a1c00780c */ /* 0x000fe40004f61670 */
[----:B------:R-:W-:-:S11]  /*5c590*/  F2FP.SATFINITE.E4M3.F32.PACK_AB_MERGE_C R18, RZ, R18, RZ ;  /* 0x00000012ff12723e */ /* 0x000fd600048070ff */
        /* <DEDUP_REMOVED lines=22> */
[----:B--2---:R-:W-:Y:S02]  /*5c700*/  FMUL R25, R70, UR26 ;  /* 0x0000001a46197c20 */ /* 0x004fe40008400000 */
[----:B------:R-:W2:Y:S03]  /*5c710*/  LDL.LU R70, [R1+0x638] ;  /* 0x0006380001467983 */ /* 0x000ea60000300800 */
[----:B------:R-:W-:-:S05]  /*5c720*/  F2FP.SATFINITE.E4M3.F32.PACK_AB_MERGE_C R25, RZ, R25, RZ ;  /* 0x00000019ff19723e */ /* 0x000fca00048070ff */
[----:B------:R0:W-:Y:S02]  /*5c730*/  @!P0 STG.E.U8 desc[UR30][R18.64+0x51], R25 ;  /* 0x0000511912008986 */ /* 0x0001e4000c10111e */
[----:B0-----:R-:W0:Y:S02]  /*5c740*/  @!P3 LDC.64 R18, c[0x0][0x5c0] ;  /* 0x00017000ff12bb82 */ /* 0x001e240000000a00 */
[----:B0-----:R-:W-:-:S04]  /*5c750*/  @!P3 IADD3 R34, P0, P2, R24, R18, R3 ;  /* 0x000000121822b210 */ /* 0x001fc80007a1e003 */
[----:B------:R-:W-:Y:S02]  /*5c760*/  @!P3 IADD3.X R35, R29, R19, R4, P0, P2 ;  /* 0x000000131d23b210 */ /* 0x000fe400007e4404 */
[----:B------:R-:W0:Y:S02]  /*5c770*/  @!P4 LDC.64 R18, c[0x0][0x5c0] ;  /* 0x00017000ff12cb82 */ /* 0x000e240000000a00 */
[----:B0-----:R-:W-:Y:S01]  /*5c780*/  @!P4 IADD3 R74, P0, P2, R24, R18, R3 ;  /* 0x00000012184ac210 */ /* 0x001fe20007a1e003 */
[----:B---3--:R-:W-:Y:S02]  /*5c790*/  FMUL R18, R69, UR26 ;  /* 0x0000001a45127c20 */ /* 0x008fe40008400000 */
[----:B------:R-:W3:Y:S01]  /*5c7a0*/  LDL.LU R69, [R1+0x63c] ;  /* 0x00063c0001457983 */ /* 0x000ee20000300800 */
[----:B------:R-:W-:-:S04]  /*5c7b0*/  LOP3.LUT R0, R0, 0xfffffff7, RZ, 0xc0, !PT ;  /* 0xfffffff700007812 */ /* 0x000fc800078ec0ff */
[----:B------:R-:W-:-:S04]  /*5c7c0*/  @P3 LOP3.LUT R0, R0, 0x8, RZ, 0xfc, !PT ;  /* 0x0000000800003812 */ /* 0x000fc800078efcff */
[----:B------:R-:W-:Y:S02]  /*5c7d0*/  LOP3.LUT R0, R0, 0xffefffff, RZ, 0xc0, !PT ;  /* 0xffefffff00007812 */ /* 0x000fe400078ec0ff */
[----:B------:R-:W-:Y:S02]  /*5c7e0*/  ISETP.LT.OR P3, PT, R28, 0x51, !P1 ;  /* 0x000000511c00780c */ /* 0x000fe40004f61670 */
[----:B------:R-:W-:Y:S02]  /*5c7f0*/  @P4 LOP3.LUT R0, R0, 0x100000, RZ, 0xfc, !PT ;  /* 0x0010000000004812 */ /* 0x000fe400078efcff */
[----:B------:R-:W-:Y:S02]  /*5c800*/  @!P4 IADD3.X R75, R29, R19, R4, P0, P2 ;  /* 0x000000131d4bc210 */ /* 0x000fe400007e4404 */
[----:B------:R-:W-:Y:S02]  /*5c810*/  ISETP.LT.OR P4, PT, R28, 0xaa, !P1 ;  /* 0x000000aa1c00780c */ /* 0x000fe40004f81670 */
[----:B------:R-:W-:-:S05]  /*5c820*/  F2FP.SATFINITE.E4M3.F32.PACK_AB_MERGE_C R18, RZ, R18, RZ ;  /* 0x00000012ff12723e */ /* 0x000fca00048070ff */
[----:B------:R0:W-:Y:S06]  /*5c830*/  @!P3 STG.E.U8 desc[UR30][R50.64+0x50], R18 ;  /* 0x000050123200b986 */ /* 0x0001ec000c10111e */
[----:B0-----:R-:W0:Y:S02]  /*5c840*/  @!P4 LDC.64 R18, c[0x0][0x5c0] ;  /* 0x00017000ff12cb82 */ /* 0x001e240000000a00 */
[----:B0-----:R-:W-:Y:S01]  /*5c850*/  @!P4 IADD3 R50, P0, P2, R24, R18, R3 ;  /* 0x000000121832c210 */ /* 0x001fe20007a1e003 */
[----:B----4-:R-:W-:Y:S02]  /*5c860*/  FMUL R18, R68, UR26 ;  /* 0x0000001a44127c20 */ /* 0x010fe40008400000 */
[----:B------:R-:W4:Y:S01]  /*5c870*/  LDL.LU R68, [R1+0x640] ;  /* 0x0006400001447983 */ /* 0x000f220000300800 */
[----:B------:R-:W-:-:S02]  /*5c880*/  ISETP.LT.OR P3, PT, R28, 0x52, !P1 ;  /* 0x000000521c00780c */ /* 0x000fc40004f61670 */
        /* <DEDUP_REMOVED lines=8> */
[----:B------:R-:W0:Y:S02]  /*5c910*/  @!P0 LDC.64 R18, c[0x0][0x5c0] ;  /* 0x00017000ff128b82 */ /* 0x000e240000000a00 */
[----:B0-----:R-:W-:-:S05]  /*5c920*/  @!P0 IADD3 R18, P2, R24, R18, RZ ;  /* 0x0000001218128210 */ /* 0x001fca0007f5e0ff */
[----:B------:R-:W-:Y:S02]  /*5c930*/  @!P0 IMAD.X R19, R29, 0x1, R19, P2 ;  /* 0x000000011d138824 */ /* 0x000fe400010e0613 */
[----:B--2---:R-:W-:Y:S02]  /*5c940*/  FMUL R22, R70, UR26 ;  /* 0x0000001a46167c20 */ /* 0x004fe40008400000 */
[----:B------:R-:W2:Y:S03]  /*5c950*/  LDL.LU R70, [R1+0x644] ;  /* 0x0006440001467983 */ /* 0x000ea60000300800 */
[----:B------:R-:W-:-:S05]  /*5c960*/  F2FP.SATFINITE.E4M3.F32.PACK_AB_MERGE_C R22, RZ, R22, RZ ;  /* 0x00000016ff16723e */ /* 0x000fca00048070ff */
[----:B------:R0:W-:Y:S01]  /*5c970*/  @!P0 STG.E.U8 desc[UR30][R18.64+0x58], R22 ;  /* 0x0000581612008986 */ /* 0x0001e2000c10111e */
[----:B------:R-:W-:-:S13]  /*5c980*/  ISETP.LT.OR P0, PT, R28, 0x5a, !P6 ;  /* 0x0000005a1c00780c */ /* 0x000fda0007701670 */
[----:B0-----:R-:W0:Y:S01]  /*5c990*/  @!P0 LDC.64 R18, c[0x0][0x5c0] ;  /* 0x00017000ff128b82 */ /* 0x001e220000000a00 */
[----:B------:R-:W-:Y:S02]  /*5c9a0*/  ISETP.LT.OR P6, PT, R28, 0xb2, !P1 ;  /* 0x000000b21c00780c */ /* 0x000fe40004fc1670 */
[----:B------:R-:W-:Y:S02]  /*5c9b0*/  LOP3.LUT R0, R0, 0xfffffbff, RZ, 0xc0, !PT ;  /* 0xfffffbff00007812 */ /* 0x000fe400078ec0ff */
[----:B0-----:R-:W-:-:S05]  /*5c9c0*/  @!P0 IADD3 R18, P2, R24, R18, RZ ;  /* 0x0000001218128210 */ /* 0x001fca0007f5e0ff */
[----:B------:R-:W-:Y:S01]  /*5c9d0*/  @!P0 IMAD.X R19, R29, 0x1, R19, P2 ;  /* 0x000000011d138824 */ /* 0x000fe200010e0613 */
[----:B------:R-:W-:Y:S01]  /*5c9e0*/  @P4 LOP3.LUT R0, R0, 0x400, RZ, 0xfc, !PT ;  /* 0x0000040000004812 */ /* 0x000fe200078efcff */
[----:B---3--:R-:W-:-:S03]  /*5c9f0*/  FMUL R22, R69, UR26 ;  /* 0x0000001a45167c20 */ /* 0x008fc60008400000 */
[----:B------:R-:W-:Y:S01]  /*5ca00*/  LOP3.LUT R0, R0, 0xffdfffff, RZ, 0xc0, !PT ;  /* 0xffdfffff00007812 */ /* 0x000fe200078ec0ff */
[----:B------:R-:W3:Y:S01]  /*5ca10*/  LDL.LU R69, [R1+0x648] ;  /* 0x0006480001457983 */ /* 0x000ee20000300800 */
[----:B------:R-:W-:-:S05]  /*5ca20*/  F2FP.SATFINITE.E4M3.F32.PACK_AB_MERGE_C R22, RZ, R22, RZ ;  /* 0x00000016ff16723e */ /* 0x000fca00048070ff */
[----:B------:R0:W-:Y:S02]  /*5ca30*/  @!P0 STG.E.U8 desc[UR30][R18.64+0x59], R22 ;  /* 0x0000591612008986 */ /* 0x0001e4000c10111e */
        /* <DEDUP_REMOVED lines=8> */
[----:B0-----:R-:W-:Y:S01]  /*5cac0*/  @!P6 IADD3 R82, P0, P2, R24, R18, R3 ;  /* 0x000000121852e210 */ /* 0x001fe20007a1e003 */
[----:B----4-:R-:W-:Y:S02]  /*5cad0*/  FMUL R18, R68, UR26 ;  /* 0x0000001a44127c20 */ /* 0x010fe40008400000 */
[----:B------:R-:W4:Y:S04]  /*5cae0*/  LDL.LU R68, [R1+0x64c] ;  /* 0x00064c0001447983 */ /* 0x000f280000300800 */
[----:B------:R-:W4:Y:S01]  /*5caf0*/  LDL.LU R78, [R1+0x650] ;  /* 0x00065000014e7983 */ /* 0x000f220000300800 */
[----:B------:R-:W-:-:S02]  /*5cb00*/  LOP3.LUT P3, RZ, R14, 0x2, RZ, 0xc0, !PT ;  /* 0x000000020eff7812 */ /* 0x000fc4000786c0ff */
[----:B------:R-:W-:Y:S01]  /*5cb10*/  @!P6 IADD3.X R83, R29, R19, R4, P0, P2 ;  /* 0x000000131d53e210 */ /* 0x000fe200007e4404 */
[----:B------:R-:W4:Y:S01]  /*5cb20*/  LDL.LU R80, [R1+0x654] ;  /* 0x0006540001507983 */ /* 0x000f220000300800 */
[----:B------:R-:W-:Y:S02]  /*5cb30*/  ISETP.LT.OR P0, PT, R28, 0xba, !P1 ;  /* 0x000000ba1c00780c */ /* 0x000fe40004f01670 */
[----:B------:R-:W-:Y:S01]  /*5cb40*/  F2FP.SATFINITE.E4M3.F32.PACK_AB_MERGE_C R18, RZ, R18, RZ ;  /* 0x00000012ff12723e */ /* 0x000fe200048070ff */
[----:B------:R-:W4:Y:S06]  /*5cb50*/  LDL.LU R79, [R1+0x658] ;  /* 0x00065800014f7983 */ /* 0x000f2c0000300800 */
[----:B------:R0:W-:Y:S04]  /*5cb60*/  @!P3 STG.E.U8 desc[UR30][R48.64+0x58], R18 ;  /* 0x000058123000b986 */ /* 0x0001e8000c10111e */
[----:B0-----:R-:W0:Y:S01]  /*5cb70*/  @!P0 LDC.64 R18, c[0x0][0x5c0] ;  /* 0x00017000ff128b82 */ /* 0x001e220000000a00 */
[----:B------:R-:W-:-:S02]  /*5cb80*/  LOP3.LUT R0, R0, 0xffbfffff, RZ, 0xc0, !PT ;  /* 0xffbfffff00007812 */ /* 0x000fc400078ec0ff */
[----:B------:R-:W-:Y:S02]  /*5cb90*/  LOP3.LUT P4, RZ, R14, 0x4, RZ, 0xc0, !PT ;  /* 0x000000040eff7812 */ /* 0x000fe4000788c0ff */
[----:B------:R-:W-:Y:S02]  /*5cba0*/  @P6 LOP3.LUT R0, R0, 0x400000, RZ, 0xfc, !PT ;  /* 0x0040000000006812 */ /* 0x000fe400078efcff */
[----:B0-----:R-:W-:-:S04]  /*5cbb0*/  @!P0 IADD3 R72, P2, P3, R24, R18, R3 ;  /* 0x0000001218488210 */ /* 0x001fc80007b5e003 */
[----:B------:R-:W-:Y:S02]  /*5cbc0*/  @!P0 IADD3.X R73, R29, R19, R4, P2, P3 ;  /* 0x000000131d498210 */ /* 0x000fe400017e6404 */
[----:B------:R-:W-:-:S04]  /*5cbd0*/  ISETP.GE.AND P2, PT, R15, 0x81, PT ;  /* 0x000000810f00780c */ /* 0x000fc80003f46270 */
[----:B------:R-:W-:Y:S02]  /*5cbe0*/  ISETP.LT.OR P6, PT, R28, 0x1, !P2 ;  /* 0x000000011c00780c */ /* 0x000fe400057c1670 */
[----:B------:R-:W-:-:S04]  /*5cbf0*/  LOP3.LUT R16, R16, 0xfff7ffff, RZ, 0xc0, !PT ;  /* 0xfff7ffff10107812 */ /* 0x000fc800078ec0ff */
[----:B------:R-:W-:-:S04]  /*5cc00*/  @P1 LOP3.LUT R16, R16, 0x80000, RZ, 0xfc, !PT ;  /* 0x0008000010101812 */ /* 0x000fc800078efcff */
[----:B------:R-:W-:-:S04]  /*5cc10*/  LOP3.LUT R16, R16, 0x7fffffff, RZ, 0xc0, !PT ;  /* 0x7fffffff10107812 */ /* 0x000fc800078ec0ff */
[----:B------:R-:W-:Y:S02]  /*5cc20*/  @P0 LOP3.LUT R16, R16, 0x80000000, RZ, 0xfc, !PT ;  /* 0x8000000010100812 */ /* 0x000fe400078efcff */
[----:B------:R-:W-:Y:S01]  /*5cc30*/  ISETP.GE.AND P0, PT, R15, 0x1, PT ;  /* 0x000000010f00780c */ /* 0x000fe20003f06270 */
[----:B--2---:R-:W-:-:S05]  /*5cc40*/  FMUL R18, R70, UR26 ;  /* 0x0000001a46127c20 */ /* 0x004fca0008400000 */
[----:B------:R-:W-:-:S05]  /*5cc50*/  F2FP.SATFINITE.E4M3.F32.PACK_AB_MERGE_C R18, RZ, R18, RZ ;  /* 0x00000012ff12723e */ /* 0x000fca00048070ff */
[----:B------:R0:W-:Y:S02]  /*5cc60*/  @!P4 STG.E.U8 desc[UR30][R38.64+0x59], R18 ;  /* 0x000059122600c986 */ /* 0x0001e4000c10111e */
[----:B0-----:R-:W0:Y:S02]  /*5cc70*/  @!P6 LDC.64 R18, c[0x0][0x5c0] ;  /* 0x00017000ff12eb82 */ /* 0x001e240000000a00 */
[----:B0-----:R-:W-:-:S04]  /*5cc80*/  @!P6 IADD3 R70, P3, P4, R24, R18, R7 ;  /* 0x000000121846e210 */ /* 0x001fc80007c7e007 */
[----:B------:R-:W-:Y:S02]  /*5cc90*/  @!P6 IADD3.X R71, R29, R19, R6, P3, P4 ;  /* 0x000000131d47e210 */ /* 0x000fe40001fe8406 */
[----:B------:R-:W-:-:S13]  /*5cca0*/  ISETP.LT.OR P3, PT, R28, 0x61, !P0 ;  /* 0x000000611c00780c */ /* 0x000fda0004761670 */
[----:B------:R-:W0:Y:S01]  /*5ccb0*/  @!P3 LDC.64 R18, c[0x0][0x5c0] ;  /* 0x00017000ff12bb82 */ /* 0x000e220000000a00 */
[----:B---3--:R-:W-:-:S05]  /*5ccc0*/  FMUL R22, R69, UR26 ;  /* 0x0000001a45167c20 */ /* 0x008fca0008400000 */
[----:B------:R-:W-:Y:S02]  /*5ccd0*/  F2FP.SATFINITE.E4M3.F32.PACK_AB_MERGE_C R22, RZ, R22, RZ ;  /* 0x00000016ff16723e */ /* 0x000fe400048070ff */
[----:B0-----:R-:W-:-:S05]  /*5cce0*/  @!P3 IADD3 R18, P4, R24, R18, RZ ;  /* 0x000000121812b210 */ /* 0x001fca0007f9e0ff */
[----:B------:R-:W-:-:S05]  /*5ccf0*/  @!P3 IMAD.X R19, R29, 0x1, R19, P4 ;  /* 0x000000011d13b824 */ /* 0x000fca00020e0613 */
[----:B------:R0:W-:Y:S01]  /*5cd00*/  @!P3 STG.E.U8 desc[UR30][R18.64+0x60], R22 ;  /* 0x000060161200b986 */ /* 0x0001e2000c10111e */
[----:B------:R-:W-:-:S13]  /*5cd10*/  ISETP.LT.OR P3, PT, R28, 0x62, !P0 ;  /* 0x000000621c00780c */ /* 0x000fda0004761670 */
[----:B0-----:R-:W0:Y:S02]  /*5cd20*/  @!P3 LDC.64 R18, c[0x0][0x5c0] ;  /* 0x00017000ff12bb82 */ /* 0x001e240000000a00 */
[----:B0-----:R-:W-:-:S05]  /*5cd30*/  @!P3 IADD3 R18, P4, R24, R18, RZ ;  /* 0x000000121812b210 */ /* 0x001fca0007f9e0ff */
[----:B------:R-:W-:Y:S02]  /*5cd40*/  @!P3 IMAD.X R19, R29, 0x1, R19, P4 ;  /* 0x000000011d13b824 */ /* 0x000fe400020e0613 */
[----:B----4-:R-:W-:-:S05]  /*5cd50*/  FMUL R22, R68, UR26 ;  /* 0x0000001a44167c20 */ /* 0x010fca0008400000 */
[----:B------:R-:W-:-:S05]  /*5cd60*/  F2FP.SATFINITE.E4M3.F32.PACK_AB_MERGE_C R22, RZ, R22, RZ ;  /* 0x00000016ff16723e */ /* 0x000fca00048070ff */
[----:B------:R0:W-:Y:S01]  /*5cd70*/  @!P3 STG.E.U8 desc[UR30][R18.64+0x61], R22 ;  /* 0x000061161200b986 */ /* 0x0001e2000c10111e */
[----:B------:R-:W-:-:S13]  /*5cd80*/  ISETP.LT.OR P3, PT, R28, 0x2, !P2 ;  /* 0x000000021c00780c */ /* 0x000fda0005761670 */
[----:B0-----:R-:W0:Y:S01]  /*5cd90*/  @!P3 LDC.64 R18, c[0x0][0x5c0] ;  /* 0x00017000ff12bb82 */ /* 0x001e220000000a00 */
[C---:B------:R-:W-:Y:S02]  /*5cda0*/  LOP3.LUT P1, RZ, R0.reuse, 0x2, RZ, 0xc0, !PT ;  /* 0x0000000200ff7812 */ /* 0x040fe4000782c0ff */
[----:B------:R-:W-:Y:S02]  /*5cdb0*/  LOP3.LUT R0, R0, 0xff7fffff, RZ, 0xc0, !PT ;  /* 0xff7fffff00007812 */ /* 0x000fe400078ec0ff */
[----:B------:R-:W-:Y:S02]  /*5cdc0*/  LOP3.LUT R14, R14, 0xfffffffe, RZ, 0xc0, !PT ;  /* 0xfffffffe0e0e7812 */ /* 0x000fe400078ec0ff */
[----:B------:R-:W-:Y:S02]  /*5cdd0*/  @P6 LOP3.LUT R0, R0, 0x800000, RZ, 0xfc, !PT ;  /* 0x0080000000006812 */ /* 0x000fe400078efcff */
[----:B------:R-:W-:Y:S02]  /*5cde0*/  @P3 LOP3.LUT R14, R14, 0x1, RZ, 0xfc, !PT ;  /* 0x000000010e0e3812 */ /* 0x000fe400078efcff */
[----:B0-----:R-:W-:-:S04]  /*5cdf0*/  @!P3 IADD3 R22, P4, P6, R24, R18, R7 ;  /* 0x000000121816b210 */ /* 0x001fc80007e9e007 */
[----:B------:R-:W-:Y:S02]  /*5ce00*/  @!P3 IADD3.X R23, R29, R19, R6, P4, P6 ;  /* 0x000000131d17b210 */ /* 0x000fe400027ec406 */
[----:B------:R-:W-:-:S13]  /*5ce10*/  ISETP.LT.OR P3, PT, R28, 0x9, !P2 ;  /* 0x000000091c00780c */ /* 0x000fda0005761670 */
[----:B------:R-:W0:Y:S02]  /*5ce20*/  @!P3 LDC.64 R18, c[0x0][0x5c0] ;  /* 0x00017000ff12bb82 */ /* 0x000e240000000a00 */
[----:B0-----:R-:W-:Y:S01]  /*5ce30*/  @!P3 IADD3 R68, P4, P6, R24, R18, R7 ;  /* 0x000000121844b210 */ /* 0x001fe20007e9e007 */
[----:B------:R-:W-:Y:S02]  /*5ce40*/  FMUL R18, R78, UR26 ;  /* 0x0000001a4e127c20 */ /* 0x000fe40008400000 */
[----:B------:R-:W2:Y:S04]  /*5ce50*/  LDL.LU R78, [R1+0x65c] ;  /* 0x00065c00014e7983 */ /* 0x000ea80000300800 */
[----:B------:R-:W3:Y:S01]  /*5ce60*/  LDL.LU R86, [R1+0x660] ;  /* 0x0006600001567983 */ /* 0x000ee20000300800 */
[----:B------:R-:W-:-:S02]  /*5ce70*/  F2FP.SATFINITE.E4M3.F32.PACK_AB_MERGE_C R18, RZ, R18, RZ ;  /* 0x00000012ff12723e */ /* 0x000fc400048070ff */
[----:B------:R-:W-:Y:S01]  /*5ce80*/  @!P3 IADD3.X R69, R29, R19, R6, P4, P6 ;  /* 0x000000131d45b210 */ /* 0x000fe200027ec406 */
[----:B------:R-:W4:Y:S04]  /*5ce90*/  LDL.LU R88, [R1+0x664] ;  /* 0x0006640001587983 */ /* 0x000f280000300800 */
[----:B------:R0:W-:Y:S01]  /*5cea0*/  @!P1 STG.E.U8 desc[UR30][R54.64+0x60], R18 ;  /* 0x0000601236009986 */ /* 0x0001e2000c10111e */
[----:B------:R-:W-:Y:S02]  /*5ceb0*/  ISETP.LT.OR P1, PT, R28, 0xa, !P2 ;  /* 0x0000000a1c00780c */ /* 0x000fe40005721670 */
[----:B------:R-:W-:Y:S01]  /*5cec0*/  LOP3.LUT R0, R0, 0xfeffffff, RZ, 0xc0, !PT ;  /* 0xfeffffff00007812 */ /* 0x000fe200078ec0ff */
[----:B------:R-:W-:Y:S01]  /*5ced0*/  FMUL R25, R79, UR26 ;  /* 0x0000001a4f197c20 */ /* 0x000fe20008400000 */
[----:B------:R-:W4:Y:S09]  /*5cee0*/  LDL.LU R87, [R1+0x668] ;  /* 0x0006680001577983 */ /* 0x000f320000300800 */
[----:B0-----:R-:W0:Y:S01]  /*5cef0*/  @!P1 LDC.64 R18, c[0x0][0x5c0] ;  /* 0x00017000ff129b82 */ /* 0x001e220000000a00 */
[----:B------:R-:W-:-:S02]  /*5cf00*/  @P3 LOP3.LUT R0, R0, 0x1000000, RZ, 0xfc, !PT ;  /* 0x0100000000003812 */ /* 0x000fc400078efcff */
[----:B------:R-:W-:Y:S02]  /*5cf10*/  ISETP.LT.OR P3, PT, R28, 0x11, !P2 ;  /* 0x000000111c00780c */ /* 0x000fe40005761670 */
[----:B0-----:R-:W-:Y:S01]  /*5cf20*/  @!P1 IADD3 R48, P4, P6, R24, R18, R7 ;  /* 0x0000001218309210 */ /* 0x001fe20007e9e007 */
[----:B------:R-:W-:-:S05]  /*5cf30*/  FMUL R18, R80, UR26 ;  /* 0x0000001a50127c20 */ /* 0x000fca0008400000 */
[----:B------:R-:W-:Y:S02]  /*5cf40*/  F2FP.SATFINITE.E4M3.F32.PACK_AB_MERGE_C R18, RZ, R18, RZ ;  /* 0x00000012ff12723e */ /* 0x000fe400048070ff */
[----:B------:R-:W-:-:S03]  /*5cf50*/  @!P1 IADD3.X R49, R29, R19, R6, P4, P6 ;  /* 0x000000131d319210 */ /* 0x000fc600027ec406 */
[----:B------:R0:W-:Y:S02]  /*5cf60*/  @!P5 STG.E.U8 desc[UR30][R30.64+0x61], R18 ;  /* 0x000061121e00d986 */ /* 0x0001e4000c10111e */
        /* <DEDUP_REMOVED lines=11> */
[----:B------:R-:W-:Y:S02]  /*5d020*/  ISETP.LT.OR P6, PT, R28, 0x12, !P2 ;  /* 0x000000121c00780c */ /* 0x000fe400057c1670 */
[----:B------:R-:W-:Y:S02]  /*5d030*/  LOP3.LUT R0, R0, 0xfffffffd, RZ, 0xc0, !PT ;  /* 0xfffffffd00007812 */ /* 0x000fe400078ec0ff */
[----:B0-----:R-:W-:-:S05]  /*5d040*/  @!P4 IADD3 R18, P5, R24, R18, RZ ;  /* 0x000000121812c210 */ /* 0x001fca0007fbe0ff */
[----:B------:R-:W-:Y:S01]  /*5d050*/  @!P4 IMAD.X R19, R29, 0x1, R19, P5 ;  /* 0x000000011d13c824 */ /* 0x000fe200028e0613 */
[----:B------:R-:W-:-:S04]  /*5d060*/  @P1 LOP3.LUT R0, R0, 0x2, RZ, 0xfc, !PT ;  /* 0x0000000200001812 */ /* 0x000fc800078efcff */
[C---:B------:R-:W-:Y:S02]  /*5d070*/  LOP3.LUT P1, RZ, R0.reuse, 0x800, RZ, 0xc0, !PT ;  /* 0x0000080000ff7812 */ /* 0x040fe4000782c0ff */
[----:B------:R-:W-:-:S04]  /*5d080*/  LOP3.LUT R0, R0, 0xfbffffff, RZ, 0xc0, !PT ;  /* 0xfbffffff00007812 */ /* 0x000fc800078ec0ff */
[----:B------:R-:W-:-:S04]  /*5d090*/  @P3 LOP3.LUT R0, R0, 0x4000000, RZ, 0xfc, !PT ;  /* 0x0400000000003812 */ /* 0x000fc800078efcff */
[C---:B------:R-:W-:Y:S02]  /*5d0a0*/  LOP3.LUT P3, RZ, R0.reuse, 0x10, RZ, 0xc0, !PT ;  /* 0x0000001000ff7812 */ /* 0x040fe4000786c0ff */
        /* <DEDUP_REMOVED lines=8> */
[----:B------:R-:W-:-:S13]  /*5d130*/  ISETP.LT.OR P6, PT, R28, 0x19, !P2 ;  /* 0x000000191c00780c */ /* 0x000fda00057c1670 */
[----:B------:R-:W0:Y:S02]  /*5d140*/  @!P6 LDC.64 R18, c[0x0][0x5c0] ;  /* 0x00017000ff12eb82 */ /* 0x000e240000000a00 */
[----:B0-----:R-:W-:Y:S01]  /*5d150*/  @!P6 IADD3 R78, P4, P5, R24, R18, R7 ;  /* 0x00000012184ee210 */ /* 0x001fe20007d9e007 */
[----:B---3--:R-:W-:Y:S02]  /*5d160*/  FMUL R18, R86, UR26 ;  /* 0x0000001a56127c20 */ /* 0x008fe40008400000 */
[----:B------:R-:W2:Y:S04]  /*5d170*/  LDL.LU R86, [R1+0x66c] ;  /* 0x00066c0001567983 */ /* 0x000ea80000300800 */
[----:B------:R-:W3:Y:S01]  /*5d180*/  LDL.LU R90, [R1+0x670] ;  /* 0x00067000015a7983 */ /* 0x000ee20000300800 */
[----:B------:R-:W-:-:S02]  /*5d190*/  F2FP.SATFINITE.E4M3.F32.PACK_AB_MERGE_C R18, RZ, R18, RZ ;  /* 0x00000012ff12723e */ /* 0x000fc400048070ff */
[----:B------:R-:W-:Y:S01]  /*5d1a0*/  @!P6 IADD3.X R79, R29, R19, R6, P4, P5 ;  /* 0x000000131d4fe210 */ /* 0x000fe200027ea406 */
[----:B------:R-:W3:Y:S04]  /*5d1b0*/  LDL.LU R92, [R1+0x674] ;  /* 0x00067400015c7983 */ /* 0x000ee80000300800 */
[----:B------:R0:W-:Y:S01]  /*5d1c0*/  @!P1 STG.E.U8 desc[UR30][R52.64+0x68], R18 ;  /* 0x0000681234009986 */ /* 0x0001e2000c10111e */
[----:B------:R-:W-:Y:S01]  /*5d1d0*/  ISETP.LT.OR P1, PT, R28, 0x1a, !P2 ;  /* 0x0000001a1c00780c */ /* 0x000fe20005721670 */
[----:B----4-:R-:W-:Y:S01]  /*5d1e0*/  FMUL R25, R87, UR26 ;  /* 0x0000001a57197c20 */ /* 0x010fe20008400000 */
[----:B------:R-:W-:Y:S01]  /*5d1f0*/  LOP3.LUT R0, R0, 0xf7ffffff, RZ, 0xc0, !PT ;  /* 0xf7ffffff00007812 */ /* 0x000fe200078ec0ff */
[----:B------:R-:W4:Y:S10]  /*5d200*/  LDL.LU R91, [R1+0x678] ;  /* 0x00067800015b7983 */ /* 0x000f340000300800 */
[----:B0-----:R-:W0:Y:S02]  /*5d210*/  @!P1 LDC.64 R18, c[0x0][0x5c0] ;  /* 0x00017000ff129b82 */ /* 0x001e240000000a00 */
        /* <DEDUP_REMOVED lines=17> */
[----:B------:R-:W-:Y:S02]  /*5d330*/  @P6 LOP3.LUT R0, R0, 0x8000000, RZ, 0xfc, !PT ;  /* 0x0800000000006812 */ /* 0x000fe400078efcff */
        /* <DEDUP_REMOVED lines=27> */
[----:B------:R-:W-:Y:S02]  /*5d4f0*/  ISETP.LT.OR P1, PT, R28, 0x2a, !P2 ;  /* 0x0000002a1c00780c */ /* 0x000fe40005721670 */
[----:B------:R-:W-:Y:S01]  /*5d500*/  LOP3.LUT R0, R0, 0xdfffffff, RZ, 0xc0, !PT ;  /* 0xdfffffff00007812 */ /* 0x000fe200078ec0ff */
[----:B------:R-:W3:Y:S10]  /*5d510*/  LDL.LU R95, [R1+0x688] ;  /* 0x00068800015f7983 */ /* 0x000ef40000300800 */
        /* <DEDUP_REMOVED lines=45> */
[----:B------:R-:W4:Y:S04]  /*5d7f0*/  LDL.LU R100, [R1+0x694] ;  /* 0x0006940001647983 */ /* 0x000f280000300800 */
[----:B------:R0:W-:Y:S01]  /*5d800*/  @!P1 STG.E.U8 desc[UR30][R56.64+0x78], R18 ;  /* 0x0000781238009986 */ /* 0x0001e2000c10111e */
[----:B------:R-:W-:Y:S01]  /*5d810*/  ISETP.LT.OR P1, PT, R28, 0x3a, !P2 ;  /* 0x0000003a1c00780c */ /* 0x000fe20005721670 */
[----:B------:R-:W-:Y:S01]  /*5d820*/  FMUL R20, R95, UR26 ;  /* 0x0000001a5f147c20 */ /* 0x000fe20008400000 */
        /* <DEDUP_REMOVED lines=22> */
[----:B0-----:R-:W-:-:S05]  /*5d990*/  @!P4 IADD3 R18, P5, R24, R18, RZ ;  /* 0x000000121812c210 */ /* 0x001fca0007fbe0ff */
[----:B------:R-:W-:Y:S01]  /*5d9a0*/  @!P4 IMAD.X R19, R29, 0x1, R19, P5 ;  /* 0x000000011d13c824 */ /* 0x000fe200028e0613 */
[----:B------:R-:W-:Y:S02]  /*5d9b0*/  LOP3.LUT R0, R0, 0xffffbfff, RZ, 0xc0, !PT ;  /* 0xffffbfff00007812 */ /* 0x000fe400078ec0ff */
[----:B------:R-:W-:Y:S02]  /*5d9c0*/  LOP3.LUT R2, R2, 0xfffffffe, RZ, 0xc0, !PT ;  /* 0xfffffffe02027812 */ /* 0x000fe400078ec0ff */
[----:B------:R-:W-:Y:S02]  /*5d9d0*/  @P1 LOP3.LUT R0, R0, 0x4000, RZ, 0xfc, !PT ;  /* 0x0000400000001812 */ /* 0x000fe400078efcff */
[----:B------:R-:W-:Y:S02]  /*5d9e0*/  @P3 LOP3.LUT R2, R2, 0x1, RZ, 0xfc, !PT ;  /* 0x0000000102023812 */ /* 0x000fe400078efcff */
[C---:B------:R-:W-:Y:S02]  /*5d9f0*/  LOP3.LUT P1, RZ, R0.reuse, 0x8000, RZ, 0xc0, !PT ;  /* 0x0000800000ff7812 */ /* 0x040fe4000782c0ff */
[----:B------:R-:W-:-:S02]  /*5da00*/  LOP3.LUT P3, RZ, R0, 0x1, RZ, 0xc0, !PT ;  /* 0x0000000100ff7812 */ /* 0x000fc4000786c0ff */
        /* <DEDUP_REMOVED lines=14> */
[----:B------:R-:W-:-:S05]  /*5daf0*/  F2FP.SATFINITE.E4M3.F32.PACK_AB_MERGE_C R18, RZ, R18, RZ ;  /* 0x00000012ff12723e */ /* 0x000fca00048070ff */
[----:B------:R0:W-:Y:S01]  /*5db00*/  @!P1 STG.E.U8 desc[UR30][R62.64+0x80], R18 ;  /* 0x000080123e009986 */ /* 0x0001e2000c10111e */
[----:B------:R-:W-:Y:S02]  /*5db10*/  ISETP.LT.OR P1, PT, R28, 0x4a, !P2 ;  /* 0x0000004a1c00780c */ /* 0x000fe40005721670 */
[----:B------:R-:W-:-:S11]  /*5db20*/  @!P6 IADD3.X R95, R29, R19, R6, P4, P5 ;  /* 0x000000131d5fe210 */ /* 0x000fd600027ea406 */
[----:B0-----:R-:W0:Y:S02]  /*5db30*/  @!P1 LDC.64 R18, c[0x0][0x5c0] ;  /* 0x00017000ff129b82 */ /* 0x001e240000000a00 */
[----:B0-----:R-:W-:Y:S01]  /*5db40*/  @!P1 IADD3 R58, P4, P5, R24, R18, R7 ;  /* 0x00000012183a9210 */ /* 0x001fe20007d9e007 */
[----:B----4-:R-:W-:Y:S02]  /*5db50*/  FMUL R18, R100, UR26 ;  /* 0x0000001a64127c20 */ /* 0x010fe40008400000 */
[----:B------:R-:W4:Y:S03]  /*5db60*/  LDL.LU R100, [R1+0x6a4] ;  /* 0x0006a40001647983 */ /* 0x000f260000300800 */
[----:B------:R-:W-:Y:S01]  /*5db70*/  F2FP.SATFINITE.E4M3.F32.PACK_AB_MERGE_C R18, RZ, R18, RZ ;  /* 0x00000012ff12723e */ /* 0x000fe200048070ff */
[----:B------:R-:W4:Y:S04]  /*5db80*/  LDL.LU R103, [R1+0x6a8] ;  /* 0x0006a80001677983 */ /* 0x000f280000300800 */
[----:B------:R0:W-:Y:S01]  /*5db90*/  @!P3 STG.E.U8 desc[UR30][R32.64+0x81], R18 ;  /* 0x000081122000b986 */ /* 0x0001e2000c10111e */
[----:B------:R-:W-:-:S02]  /*5dba0*/  ISETP.LT.OR P3, PT, R28, 0x51, !P2 ;  /* 0x000000511c00780c */ /* 0x000fc40005761670 */
[----:B------:R-:W-:Y:S01]  /*5dbb0*/  @!P1 IADD3.X R59, R29, R19, R6, P4, P5 ;  /* 0x000000131d3b9210 */ /* 0x000fe200027ea406 */
[----:B------:R-:W-:Y:S01]  /*5dbc0*/  FMUL R20, R99, UR26 ;  /* 0x0000001a63147c20 */ /* 0x000fe20008400000 */
[----:B------:R-:W4:Y:S09]  /*5dbd0*/  LDL.LU R102, [R1+0x6ac] ;  /* 0x0006ac0001667983 */ /* 0x000f320000300800 */
[----:B0-----:R-:W0:Y:S01]  /*5dbe0*/  @!P3 LDC.64 R18, c[0x0][0x5c0] ;  /* 0x00017000ff12bb82 */ /* 0x001e220000000a00 */
[----:B------:R-:W-:Y:S01]  /*5dbf0*/  F2FP.SATFINITE.E4M3.F32.PACK_AB_MERGE_C R20, RZ, R20, RZ ;  /* 0x00000014ff14723e */ /* 0x000fe200048070ff */
[----:B------:R-:W4:Y:S01]  /*5dc00*/  LDL.LU R105, [R1+0x6b0] ;  /* 0x0006b00001697983 */ /* 0x000f220000300800 */
[----:B------:R-:W-:-:S02]  /*5dc10*/  LOP3.LUT R2, R2, 0xfffffffd, RZ, 0xc0, !PT ;  /* 0xfffffffd02027812 */ /* 0x000fc400078ec0ff */
[----:B------:R-:W-:Y:S01]  /*5dc20*/  LOP3.LUT R0, R0, 0xffff7fff, RZ, 0xc0, !PT ;  /* 0xffff7fff00007812 */ /* 0x000fe200078ec0ff */
[----:B------:R-:W4:Y:S01]  /*5dc30*/  LDL.LU R104, [R1+0x6b4] ;  /* 0x0006b40001687983 */ /* 0x000f220000300800 */
[----:B0-----:R-:W-:-:S03]  /*5dc40*/  @!P3 IADD3 R62, P4, P5, R24, R18, R7 ;  /* 0x00000012183eb210 */ /* 0x001fc60007d9e007 */
[----:B------:R-:W4:Y:S01]  /*5dc50*/  LDL.LU R107, [R1+0x6b8] ;  /* 0x0006b800016b7983 */ /* 0x000f220000300800 */
[----:B------:R-:W-:-:S03]  /*5dc60*/  @!P3 IADD3.X R63, R29, R19, R6, P4, P5 ;  /* 0x000000131d3fb210 */ /* 0x000fc600027ea406 */
[----:B------:R-:W4:Y:S01]  /*5dc70*/  LDL.LU R106, [R1+0x6bc] ;  /* 0x0006bc00016a7983 */ /* 0x000f220000300800 */
[----:B------:R-:W-:Y:S02]  /*5dc80*/  ISETP.LT.OR P4, PT, R28, 0x89, !P0 ;  /* 0x000000891c00780c */ /* 0x000fe40004781670 */
[----:B------:R-:W-:Y:S01]  /*5dc90*/  @P6 LOP3.LUT R2, R2, 0x2, RZ, 0xfc, !PT ;  /* 0x0000000202026812 */ /* 0x000fe200078efcff */
[----:B------:R-:W4:Y:S10]  /*5dca0*/  LDL.LU R109, [R1+0x6c0] ;  /* 0x0006c000016d7983 */ /* 0x000f340000300800 */
[----:B------:R-:W0:Y:S01]  /*5dcb0*/  @!P4 LDC.64 R18, c[0x0][0x5c0] ;  /* 0x00017000ff12cb82 */ /* 0x000e220000000a00 */
[----:B------:R-:W-:Y:S01]  /*5dcc0*/  ISETP.LT.OR P6, PT, R28, 0x52, !P2 ;  /* 0x000000521c00780c */ /* 0x000fe200057c1670 */
[----:B------:R-:W4:Y:S01]  /*5dcd0*/  LDL.LU R108, [R1+0x6c4] ;  /* 0x0006c400016c7983 */ /* 0x000f220000300800 */
[----:B------:R-:W-:-:S02]  /*5dce0*/  LOP3.LUT R2, R2, 0xfffffff7, RZ, 0xc0, !PT ;  /* 0xfffffff702027812 */ /* 0x000fc400078ec0ff */
[----:B------:R-:W-:Y:S01]  /*5dcf0*/  @P1 LOP3.LUT R0, R0, 0x8000, RZ, 0xfc, !PT ;  /* 0x0000800000001812 */ /* 0x000fe200078efcff */
[----:B------:R-:W4:Y:S01]  /*5dd00*/  LDL.LU R111, [R1+0x6c8] ;  /* 0x0006c800016f7983 */ /* 0x000f220000300800 */
[----:B0-----:R-:W-:-:S03]  /*5dd10*/  @!P4 IADD3 R18, P5, R24, R18, RZ ;  /* 0x000000121812c210 */ /* 0x001fc60007fbe0ff */
[----:B------:R-:W4:Y:S02]  /*5dd20*/  LDL.LU R110, [R1+0x6cc] ;  /* 0x0006cc00016e7983 */ /* 0x000f240000300800 */
[----:B------:R-:W-:Y:S01]  /*5dd30*/  @!P4 IMAD.X R19, R29, 0x1, R19, P5 ;  /* 0x000000011d13c824 */ /* 0x000fe200028e0613 */
[----:B------:R-:W-:Y:S01]  /*5dd40*/  @P3 LOP3.LUT R2, R2, 0x8, RZ, 0xfc, !PT ;  /* 0x0000000802023812 */ /* 0x000fe200078efcff */
[----:B------:R-:W4:Y:S04]  /*5dd50*/  LDL.LU R113, [R1+0x6d0] ;  /* 0x0006d00001717983 */ /* 0x000f280000300800 */
[----:B------:R0:W-:Y:S01]  /*5dd60*/  @!P4 STG.E.U8 desc[UR30][R18.64+0x88], R20 ;  /* 0x000088141200c986 */ /* 0x0001e2000c10111e */
[----:B------:R-:W-:Y:S02]  /*5dd70*/  ISETP.LT.OR P4, PT, R28, 0x8a, !P0 ;  /* 0x0000008a1c00780c */ /* 0x000fe40004781670 */
[----:B------:R-:W-:Y:S01]  /*5dd80*/  LOP3.LUT R2, R2, 0xfffffffb, RZ, 0xc0, !PT ;  /* 0xfffffffb02027812 */ /* 0x000fe200078ec0ff */
[----:B------:R-:W4:Y:S10]  /*5dd90*/  LDL.LU R112, [R1+0x6d4] ;  /* 0x0006d40001707983 */ /* 0x000f340000300800 */
[----:B0-----:R-:W0:Y:S01]  /*5dda0*/  @!P4 LDC.64 R18, c[0x0][0x5c0] ;  /* 0x00017000ff12cb82 */ /* 0x001e220000000a00 */
[----:B------:R-:W-:Y:S01]  /*5ddb0*/  @P6 LOP3.LUT R2, R2, 0x4, RZ, 0xfc, !PT ;  /* 0x0000000402026812 */ /* 0x000fe200078efcff */
[----:B------:R-:W4:Y:S01]  /*5ddc0*/  LDL.LU R115, [R1+0x6d8] ;  /* 0x0006d80001737983 */ /* 0x000f220000300800 */
[----:B0-----:R-:W-:-:S03]  /*5ddd0*/  @!P4 IADD3 R18, P5, R24, R18, RZ ;  /* 0x000000121812c210 */ /* 0x001fc60007fbe0ff */
[----:B------:R-:W4:Y:S02]  /*5dde0*/  LDL.LU R114, [R1+0x6dc] ;  /* 0x0006dc0001727983 */ /* 0x000f240000300800 */
[----:B------:R-:W-:Y:S01]  /*5ddf0*/  @!P4 IMAD.X R19, R29, 0x1, R19, P5 ;  /* 0x000000011d13c824 */ /* 0x000fe200028e0613 */
[----:B------:R-:W-:Y:S01]  /*5de00*/  LOP3.LUT P1, RZ, R0, 0x10000, RZ, 0xc0, !PT ;  /* 0x0001000000ff7812 */ /* 0x000fe2000782c0ff */
[----:B------:R-:W4:Y:S01]  /*5de10*/  LDL.LU R117, [R1+0x6e0] ;  /* 0x0006e00001757983 */ /* 0x000f220000300800 */
[----:B--2---:R-:W-:Y:S01]  /*5de20*/  FMUL R20, R98, UR26 ;  /* 0x0000001a62147c20 */ /* 0x004fe20008400000 */
[----:B------:R-:W-:Y:S02]  /*5de30*/  LOP3.LUT P3, RZ, R0, 0x80, RZ, 0xc0, !PT ;  /* 0x0000008000ff7812 */ /* 0x000fe4000786c0ff */
[----:B------:R-:W2:Y:S02]  /*5de40*/  LDL.LU R116, [R1+0x6e4] ;  /* 0x0006e40001747983 */ /* 0x000ea40000300800 */
[----:B------:R-:W-:-:S02]  /*5de50*/  F2FP.SATFINITE.E4M3.F32.PACK_AB_MERGE_C R20, RZ, R20, RZ ;  /* 0x00000014ff14723e */ /* 0x000fc400048070ff */
[----:B------:R-:W2:Y:S04]  /*5de60*/  LDL.LU R119, [R1+0x6e8] ;  /* 0x0006e80001777983 */ /* 0x000ea80000300800 */
[----:B------:R0:W-:Y:S01]  /*5de70*/  @!P4 STG.E.U8 desc[UR30][R18.64+0x89], R20 ;  /* 0x000089141200c986 */ /* 0x0001e2000c10111e */
[----:B------:R-:W-:Y:S02]  /*5de80*/  LOP3.LUT R2, R2, 0xffffffef, RZ, 0xc0, !PT ;  /* 0xffffffef02027812 */ /* 0x000fe400078ec0ff */
[----:B------:R-:W-:Y:S01]  /*5de90*/  LOP3.LUT R0, R0, 0xfffeffff, RZ, 0xc0, !PT ;  /* 0xfffeffff00007812 */ /* 0x000fe200078ec0ff */
[----:B------:R-:W2:Y:S04]  /*5dea0*/  LDL.LU R118, [R1+0x6ec] ;  /* 0x0006ec0001767983 */ /* 0x000ea80000300800 */
[----:B------:R-:W2:Y:S01]  /*5deb0*/  LDL.LU R121, [R1+0x6f0] ;  /* 0x0006f00001797983 */ /* 0x000ea20000300800 */
[----:B0-----:R-:W0:Y:S03]  /*5dec0*/  @!P6 LDC.64 R18, c[0x0][0x5c0] ;  /* 0x00017000ff12eb82 */ /* 0x001e260000000a00 */
[----:B------:R-:W2:Y:S04]  /*5ded0*/  LDL.LU R120, [R1+0x6f4] ;  /* 0x0006f40001787983 */ /* 0x000ea80000300800 */
[----:B------:R-:W2:Y:S01]  /*5dee0*/  LDL.LU R123, [R1+0x6f8] ;  /* 0x0006f800017b7983 */ /* 0x000ea20000300800 */
[----:B0-----:R-:W-:-:S04]  /*5def0*/  @!P6 IADD3 R32, P4, P5, R24, R18, R7 ;  /* 0x000000121820e210 */ /* 0x001fc80007d9e007 */
[----:B------:R-:W-:Y:S02]  /*5df00*/  @!P6 IADD3.X R33, R29, R19, R6, P4, P5 ;  /* 0x000000131d21e210 */ /* 0x000fe400027ea406 */
[----:B------:R-:W-:-:S13]  /*5df10*/  ISETP.LT.OR P6, PT, R28, 0x59, !P2 ;  /* 0x000000591c00780c */ /* 0x000fda00057c1670 */
[----:B------:R-:W0:Y:S02]  /*5df20*/  @!P6 LDC.64 R18, c[0x0][0x5c0] ;  /* 0x00017000ff12eb82 */ /* 0x000e240000000a00 */
[----:B0-----:R-:W-:Y:S01]  /*5df30*/  @!P6 IADD3 R98, P4, P5, R24, R18, R7 ;  /* 0x000000121862e210 */ /* 0x001fe20007d9e007 */
[----:B---3--:R-:W-:-:S05]  /*5df40*/  FMUL R18, R101, UR26 ;  /* 0x0000001a65127c20 */ /* 0x008fca0008400000 */
[----:B------:R-:W-:-:S05]  /*5df50*/  F2FP.SATFINITE.E4M3.F32.PACK_AB_MERGE_C R18, RZ, R18, RZ ;  /* 0x00000012ff12723e */ /* 0x000fca00048070ff */
[----:B------:R0:W-:Y:S01]  /*5df60*/  @!P1 STG.E.U8 desc[UR30][R60.64+0x88], R18 ;  /* 0x000088123c009986 */ /* 0x0001e2000c10111e */
[----:B------:R-:W-:Y:S02]  /*5df70*/  ISETP.LT.OR P1, PT, R28, 0x5a, !P2 ;  /* 0x0000005a1c00780c */ /* 0x000fe40005721670 */
[----:B------:R-:W-:-:S11]  /*5df80*/  @!P6 IADD3.X R99, R29, R19, R6, P4, P5 ;  /* 0x000000131d63e210 */ /* 0x000fd600027ea406 */
[----:B0-----:R-:W0:Y:S02]  /*5df90*/  @!P1 LDC.64 R18, c[0x0][0x5c0] ;  /* 0x00017000ff129b82 */ /* 0x001e240000000a00 */
[----:B0-----:R-:W-:Y:S01]  /*5dfa0*/  @!P1 IADD3 R60, P4, P5, R24, R18, R7 ;  /* 0x00000012183c9210 */ /* 0x001fe20007d9e007 */
[----:B----4-:R-:W-:-:S05]  /*5dfb0*/  FMUL R18, R100, UR26 ;  /* 0x0000001a64127c20 */ /* 0x010fca0008400000 */
        /* <DEDUP_REMOVED lines=9> */
[----:B------:R-:W-:-:S05]  /*5e050*/  FMUL R20, R103, UR26 ;  /* 0x0000001a67147c20 */ /* 0x000fca0008400000 */
[----:B------:R-:W-:Y:S02]  /*5e060*/  F2FP.SATFINITE.E4M3.F32.PACK_AB_MERGE_C R20, RZ, R20, RZ ;  /* 0x00000014ff14723e */ /* 0x000fe400048070ff */
[----:B0-----:R-:W-:-:S05]  /*5e070*/  @!P4 IADD3 R18, P5, R24, R18, RZ ;  /* 0x000000121812c210 */ /* 0x001fca0007fbe0ff */
[----:B------:R-:W-:-:S05]  /*5e080*/  @!P4 IMAD.X R19, R29, 0x1, R19, P5 ;  /* 0x000000011d13c824 */ /* 0x000fca00028e0613 */
[----:B------:R0:W-:Y:S01]  /*5e090*/  @!P4 STG.E.U8 desc[UR30][R18.64+0x90], R20 ;  /* 0x000090141200c986 */ /* 0x0001e2000c10111e */
[----:B------:R-:W-:-:S13]  /*5e0a0*/  ISETP.LT.OR P4, PT, R28, 0x92, !P0 ;  /* 0x000000921c00780c */ /* 0x000fda0004781670 */
[----:B0-----:R-:W0:Y:S01]  /*5e0b0*/  @!P4 LDC.64 R18, c[0x0][0x5c0] ;  /* 0x00017000ff12cb82 */ /* 0x001e220000000a00 */
[----:B------:R-:W-:Y:S02]  /*5e0c0*/  @P6 LOP3.LUT R2, R2, 0x10, RZ, 0xfc, !PT ;  /* 0x0000001002026812 */ /* 0x000fe400078efcff */
[----:B------:R-:W-:Y:S01]  /*5e0d0*/  ISETP.LT.OR P6, PT, R28, 0x62, !P2 ;  /* 0x000000621c00780c */ /* 0x000fe200057c1670 */
[----:B------:R-:W-:-:S05]  /*5e0e0*/  FMUL R20, R102, UR26 ;  /* 0x0000001a66147c20 */ /* 0x000fca0008400000 */
[----:B------:R-:W-:Y:S02]  /*5e0f0*/  F2FP.SATFINITE.E4M3.F32.PACK_AB_MERGE_C R20, RZ, R20, RZ ;  /* 0x00000014ff14723e */ /* 0x000fe400048070ff */
[----:B0-----:R-:W-:-:S05]  /*5e100*/  @!P4 IADD3 R18, P5, R24, R18, RZ ;  /* 0x000000121812c210 */ /* 0x001fca0007fbe0ff */
[----:B------:R-:W-:-:S05]  /*5e110*/  @!P4 IMAD.X R19, R29, 0x1, R19, P5 ;  /* 0x000000011d13c824 */ /* 0x000fca00028e0613 */
[----:B------:R0:W-:Y:S02]  /*5e120*/  @!P4 STG.E.U8 desc[UR30][R18.64+0x91], R20 ;  /* 0x000091141200c986 */ /* 0x0001e4000c10111e */
[----:B0-----:R-:W0:Y:S01]  /*5e130*/  @!P6 LDC.64 R18, c[0x0][0x5c0] ;  /* 0x00017000ff12eb82 */ /* 0x001e220000000a00 */
[----:B------:R-:W-:Y:S02]  /*5e140*/  LOP3.LUT R2, R2, 0xffffffdf, RZ, 0xc0, !PT ;  /* 0xffffffdf02027812 */ /* 0x000fe400078ec0ff */
[----:B------:R-:W-:Y:S02]  /*5e150*/  @P1 LOP3.LUT R0, R0, 0x10000, RZ, 0xfc, !PT ;  /* 0x0001000000001812 */ /* 0x000fe400078efcff */
[----:B------:R-:W-:Y:S02]  /*5e160*/  @P3 LOP3.LUT R2, R2, 0x20, RZ, 0xfc, !PT ;  /* 0x0000002002023812 */ /* 0x000fe400078efcff */
[C---:B------:R-:W-:Y:S02]  /*5e170*/  LOP3.LUT P1, RZ, R0.reuse, 0x20000, RZ, 0xc0, !PT ;  /* 0x0002000000ff7812 */ /* 0x040fe4000782c0ff */
[----:B------:R-:W-:-:S02]  /*5e180*/  LOP3.LUT P3, RZ, R0, 0x40, RZ, 0xc0, !PT ;  /* 0x0000004000ff7812 */ /* 0x000fc4000786c0ff */
[----:B------:R-:W-:-:S04]  /*5e190*/  LOP3.LUT R0, R0, 0xffffff7f, RZ, 0xc0, !PT ;  /* 0xffffff7f00007812 */ /* 0x000fc800078ec0ff */
[----:B------:R-:W-:Y:S02]  /*5e1a0*/  @P6 LOP3.LUT R0, R0, 0x80, RZ, 0xfc, !PT ;  /* 0x0000008000006812 */ /* 0x000fe400078efcff */
[----:B0-----:R-:W-:-:S04]  /*5e1b0*/  @!P6 IADD3 R36, P4, P5, R24, R18, R7 ;  /* 0x000000121824e210 */ /* 0x001fc80007d9e007 */
[----:B------:R-:W-:Y:S02]  /*5e1c0*/  @!P6 IADD3.X R37, R29, R19, R6, P4, P5 ;  /* 0x000000131d25e210 */ /* 0x000fe400027ea406 */
[----:B------:R-:W-:-:S13]  /*5e1d0*/  ISETP.LT.OR P6, PT, R28, 0x69, !P2 ;  /* 0x000000691c00780c */ /* 0x000fda00057c1670 */
[----:B------:R-:W0:Y:S02]  /*5e1e0*/  @!P6 LDC.64 R18, c[0x0][0x5c0] ;  /* 0x00017000ff12eb82 */ /* 0x000e240000000a00 */
[----:B0-----:R-:W-:Y:S01]  /*5e1f0*/  @!P6 IADD3 R102, P4, P5, R24, R18, R7 ;  /* 0x000000121866e210 */ /* 0x001fe20007d9e007 */
[----:B------:R-:W-:-:S05]  /*5e200*/  FMUL R18, R105, UR26 ;  /* 0x0000001a69127c20 */ /* 0x000fca0008400000 */
[----:B------:R-:W-:-:S05]  /*5e210*/  F2FP.SATFINITE.E4M3.F32.PACK_AB_MERGE_C R18, RZ, R18, RZ ;  /* 0x00000012ff12723e */ /* 0x000fca00048070ff */
[----:B------:R0:W-:Y:S01]  /*5e220*/  @!P1 STG.E.U8 desc[UR30][R66.64+0x90], R18 ;  /* 0x0000901242009986 */ /* 0x0001e2000c10111e */
[----:B------:R-:W-:Y:S02]  /*5e230*/  ISETP.LT.OR P1, PT, R28, 0x6a, !P2 ;  /* 0x0000006a1c00780c */ /* 0x000fe40005721670 */
[----:B------:R-:W-:-:S11]  /*5e240*/  @!P6 IADD3.X R103, R29, R19, R6, P4, P5 ;  /* 0x000000131d67e210 */ /* 0x000fd600027ea406 */
        /* <DEDUP_REMOVED lines=19> */
[----:B------:R-:W-:Y:S01]  /*5e380*/  LOP3.LUT R2, R2, 0xffffffbf, RZ, 0xc0, !PT ;  /* 0xffffffbf02027812 */ /* 0x000fe200078ec0ff */
[----:B------:R-:W-:-:S03]  /*5e390*/  FMUL R20, R106, UR26 ;  /* 0x0000001a6a147c20 */ /* 0x000fc60008400000 */
[----:B------:R-:W-:Y:S02]  /*5e3a0*/  @P6 LOP3.LUT R2, R2, 0x40, RZ, 0xfc, !PT ;  /* 0x0000004002026812 */ /* 0x000fe400078efcff */
[----:B------:R-:W-:Y:S02]  /*5e3b0*/  ISETP.LT.OR P6, PT, R28, 0x72, !P2 ;  /* 0x000000721c00780c */ /* 0x000fe400057c1670 */
[----:B------:R-:W-:Y:S02]  /*5e3c0*/  F2FP.SATFINITE.E4M3.F32.PACK_AB_MERGE_C R20, RZ, R20, RZ ;  /* 0x00000014ff14723e */ /* 0x000fe400048070ff */
[----:B0-----:R-:W-:-:S05]  /*5e3d0*/  @!P4 IADD3 R18, P5, R24, R18, RZ ;  /* 0x000000121812c210 */ /* 0x001fca0007fbe0ff */
[----:B------:R-:W-:-:S05]  /*5e3e0*/  @!P4 IMAD.X R19, R29, 0x1, R19, P5 ;  /* 0x000000011d13c824 */ /* 0x000fca00028e0613 */
[----:B------:R0:W-:Y:S02]  /*5e3f0*/  @!P4 STG.E.U8 desc[UR30][R18.64+0x99], R20 ;  /* 0x000099141200c986 */ /* 0x0001e4000c10111e */
[----:B0-----:R-:W0:Y:S01]  /*5e400*/  @!P6 LDC.64 R18, c[0x0][0x5c0] ;  /* 0x00017000ff12eb82 */ /* 0x001e220000000a00 */
[----:B------:R-:W-:Y:S02]  /*5e410*/  LOP3.LUT R0, R0, 0xfffdffff, RZ, 0xc0, !PT ;  /* 0xfffdffff00007812 */ /* 0x000fe400078ec0ff */
[----:B------:R-:W-:Y:S02]  /*5e420*/  LOP3.LUT R2, R2, 0xffffff7f, RZ, 0xc0, !PT ;  /* 0xffffff7f02027812 */ /* 0x000fe400078ec0ff */
[----:B------:R-:W-:Y:S02]  /*5e430*/  @P1 LOP3.LUT R0, R0, 0x20000, RZ, 0xfc, !PT ;  /* 0x0002000000001812 */ /* 0x000fe400078efcff */
[----:B------:R-:W-:Y:S02]  /*5e440*/  @P3 LOP3.LUT R2, R2, 0x80, RZ, 0xfc, !PT ;  /* 0x0000008002023812 */ /* 0x000fe400078efcff */
[----:B------:R-:W-:-:S02]  /*5e450*/  LOP3.LUT P1, RZ, R0, 0x40000, RZ, 0xc0, !PT ;  /* 0x0004000000ff7812 */ /* 0x000fc4000782c0ff */
[C---:B------:R-:W-:Y:S02]  /*5e460*/  LOP3.LUT P3, RZ, R0.reuse, 0x100, RZ, 0xc0, !PT ;  /* 0x0000010000ff7812 */ /* 0x040fe4000786c0ff */
        /* <DEDUP_REMOVED lines=106> */
[----:B--2---:R-:W-:-:S05]  /*5eb10*/  FMUL R18, R116, UR26 ;  /* 0x0000001a74127c20 */ /* 0x004fca0008400000 */
        /* <DEDUP_REMOVED lines=10> */
[----:B------:R-:W-:Y:S01]  /*5ebc0*/  F2FP.SATFINITE.E4M3.F32.PACK_AB_MERGE_C R20, RZ, R20, RZ ;  /* 0x00000014ff14723e */ /* 0x000fe200048070ff */
[----:B------:R-:W-:Y:S04]  /*5ebd0*/  STL [R1+0xea8], R14 ;  /* 0x000ea80e01007387 */ /* 0x000fe80000100800 */
[----:B------:R-:W2:Y:S01]  /*5ebe0*/  LDL.LU R122, [R1+0x6fc] ;  /* 0x0006fc00017a7983 */ /* 0x000ea20000300800 */
[----:B------:R-:W-:Y:S02]  /*5ebf0*/  LOP3.LUT R2, R2, 0xffffefff, RZ, 0xc0, !PT ;  /* 0xffffefff02027812 */ /* 0x000fe400078ec0ff */
[----:B------:R-:W-:Y:S01]  /*5ec00*/  LOP3.LUT R0, R0, 0xffefffff, RZ, 0xc0, !PT ;  /* 0xffefffff00007812 */ /* 0x000fe200078ec0ff */
[----:B------:R-:W3:Y:S01]  /*5ec10*/  LDL.LU R125, [R1+0x700] ;  /* 0x00070000017d7983 */ /* 0x000ee20000300800 */
        /* <DEDUP_REMOVED lines=11> */
[----:B------:R-:W-:Y:S01]  /*5ecd0*/  FMUL R20, R118, UR26 ;  /* 0x0000001a76147c20 */ /* 0x000fe20008400000 */
[----:B------:R-:W-:Y:S01]  /*5ece0*/  ISETP.LT.OR P3, PT, R28, 0xa2, !P2 ;  /* 0x000000a21c00780c */ /* 0x000fe20005761670 */
[----:B------:R-:W4:Y:S03]  /*5ecf0*/  LDL.LU R127, [R1+0x710] ;  /* 0x00071000017f7983 */ /* 0x000f260000300800 */
[----:B------:R-:W-:-:S02]  /*5ed00*/  F2FP.SATFINITE.E4M3.F32.PACK_AB_MERGE_C R20, RZ, R20, RZ ;  /* 0x00000014ff14723e */ /* 0x000fc400048070ff */
[----:B0-----:R-:W-:-:S05]  /*5ed10*/  @!P4 IADD3 R18, P5, R24, R18, RZ ;  /* 0x000000121812c210 */ /* 0x001fca0007fbe0ff */
[----:B------:R-:W-:-:S05]  /*5ed20*/  @!P4 IMAD.X R19, R29, 0x1, R19, P5 ;  /* 0x000000011d13c824 */ /* 0x000fca00028e0613 */
[----:B------:R0:W-:Y:S02]  /*5ed30*/  @!P4 STG.E.U8 desc[UR30][R18.64+0xb1], R20 ;  /* 0x0000b1141200c986 */ /* 0x0001e4000c10111e */
[----:B0-----:R-:W0:Y:S01]  /*5ed40*/  @!P3 LDC.64 R18, c[0x0][0x5c0] ;  /* 0x00017000ff12bb82 */ /* 0x001e220000000a00 */
[----:B------:R-:W-:-:S04]  /*5ed50*/  @P1 LOP3.LUT R0, R0, 0x100000, RZ, 0xfc, !PT ;  /* 0x0010000000001812 */ /* 0x000fc800078efcff */
[C---:B------:R-:W-:Y:S02]  /*5ed60*/  LOP3.LUT P1, RZ, R0.reuse, 0x200000, RZ, 0xc0, !PT ;  /* 0x0020000000ff7812 */ /* 0x040fe4000782c0ff */
        /* <DEDUP_REMOVED lines=32> */
[----:B------:R-:W-:Y:S01]  /*5ef70*/  ISETP.LT.OR P0, PT, R28, 0xb2, !P2 ;  /* 0x000000b21c00780c */ /* 0x000fe20005701670 */
[----:B--2---:R-:W-:-:S05]  /*5ef80*/  FMUL R20, R122, UR26 ;  /* 0x0000001a7a147c20 */ /* 0x004fca0008400000 */
[----:B------:R-:W-:Y:S02]  /*5ef90*/  F2FP.SATFINITE.E4M3.F32.PACK_AB_MERGE_C R20, RZ, R20, RZ ;  /* 0x00000014ff14723e */ /* 0x000fe400048070ff */
[----:B0-----:R-:W-:-:S05]  /*5efa0*/  @!P4 IADD3 R18, P5, R24, R18, RZ ;  /* 0x000000121812c210 */ /* 0x001fca0007fbe0ff */
[----:B------:R-:W-:-:S05]  /*5efb0*/  @!P4 IMAD.X R19, R29, 0x1, R19, P5 ;  /* 0x000000011d13c824 */ /* 0x000fca00028e0613 */
[----:B------:R0:W-:Y:S02]  /*5efc0*/  @!P4 STG.E.U8 desc[UR30][R18.64+0xb9], R20 ;  /* 0x0000b9141200c986 */ /* 0x0001e4000c10111e */
[----:B0-----:R-:W0:Y:S01]  /*5efd0*/  @!P0 LDC.64 R18, c[0x0][0x5c0] ;  /* 0x00017000ff128b82 */ /* 0x001e220000000a00 */
[----:B------:R-:W-:-:S04]  /*5efe0*/  LOP3.LUT R0, R0, 0xffdfffff, RZ, 0xc0, !PT ;  /* 0xffdfffff00007812 */ /* 0x000fc800078ec0ff */
[----:B------:R-:W-:-:S04]  /*5eff0*/  @P1 LOP3.LUT R0, R0, 0x200000, RZ, 0xfc, !PT ;  /* 0x0020000000001812 */ /* 0x000fc800078efcff */
[C---:B------:R-:W-:Y:S02]  /*5f000*/  LOP3.LUT P1, RZ, R0.reuse, 0x400000, RZ, 0xc0, !PT ;  /* 0x0040000000ff7812 */ /* 0x040fe4000782c0ff */
[----:B------:R-:W-:-:S04]  /*5f010*/  LOP3.LUT R0, R0, 0xfffffdff, RZ, 0xc0, !PT ;  /* 0xfffffdff00007812 */ /* 0x000fc800078ec0ff */
[----:B------:R-:W-:Y:S02]  /*5f020*/  @P0 LOP3.LUT R0, R0, 0x200, RZ, 0xfc, !PT ;  /* 0x0000020000000812 */ /* 0x000fe400078efcff */
[----:B0-----:R-:W-:-:S04]  /*5f030*/  @!P0 IADD3 R44, P4, P5, R24, R18, R7 ;  /* 0x00000012182c8210 */ /* 0x001fc80007d9e007 */
[----:B------:R-:W-:Y:S02]  /*5f040*/  @!P0 IADD3.X R45, R29, R19, R6, P4, P5 ;  /* 0x000000131d2d8210 */ /* 0x000fe400027ea406 */
[----:B------:R-:W-:-:S13]  /*5f050*/  ISETP.LT.OR P0, PT, R28, 0xb9, !P2 ;  /* 0x000000b91c00780c */ /* 0x000fda0005701670 */
[----:B------:R-:W0:Y:S01]  /*5f060*/  @!P0 LDC.64 R18, c[0x0][0x5c0] ;  /* 0x00017000ff128b82 */ /* 0x000e220000000a00 */
[----:B------:R-:W-:-:S04]  /*5f070*/  LOP3.LUT R2, R2, 0xffffbfff, RZ, 0xc0, !PT ;  /* 0xffffbfff02027812 */ /* 0x000fc800078ec0ff */
[----:B------:R-:W-:-:S04]  /*5f080*/  @P3 LOP3.LUT R2, R2, 0x4000, RZ, 0xfc, !PT ;  /* 0x0000400002023812 */ /* 0x000fc800078efcff */
[----:B------:R-:W-:Y:S02]  /*5f090*/  LOP3.LUT R2, R2, 0xffff7fff, RZ, 0xc0, !PT ;  /* 0xffff7fff02027812 */ /* 0x000fe400078ec0ff */
[----:B0-----:R-:W-:Y:S01]  /*5f0a0*/  @!P0 IADD3 R122, P4, P5, R24, R18, R7 ;  /* 0x00000012187a8210 */ /* 0x001fe20007d9e007 */
[----:B---3--:R-:W-:-:S05]  /*5f0b0*/  FMUL R18, R125, UR26 ;  /* 0x0000001a7d127c20 */ /* 0x008fca0008400000 */
[----:B------:R-:W-:Y:S02]  /*5f0c0*/  F2FP.SATFINITE.E4M3.F32.PACK_AB_MERGE_C R18, RZ, R18, RZ ;  /* 0x00000012ff12723e */ /* 0x000fe400048070ff */
[----:B------:R-:W-:-:S03]  /*5f0d0*/  @P6 LOP3.LUT R2, R2, 0x8000, RZ, 0xfc, !PT ;  /* 0x0000800002026812 */ /* 0x000fc600078efcff */
[----:B------:R0:W-:Y:S01]  /*5f0e0*/  @!P1 STG.E.U8 desc[UR30][R82.64+0xb8], R18 ;  /* 0x0000b81252009986 */ /* 0x0001e2000c10111e */
[----:B------:R-:W-:Y:S02]  /*5f0f0*/  ISETP.LT.OR P1, PT, R28, 0xba, !P2 ;  /* 0x000000ba1c00780c */ /* 0x000fe40005721670 */
[----:B------:R-:W-:Y:S02]  /*5f100*/  LOP3.LUT R2, R2, 0xfffeffff, RZ, 0xc0, !PT ;  /* 0xfffeffff02027812 */ /* 0x000fe400078ec0ff */
[C---:B------:R-:W-:Y:S02]  /*5f110*/  LOP3.LUT P6, RZ, R0.reuse, 0x800000, RZ, 0xc0, !PT ;  /* 0x0080000000ff7812 */ /* 0x040fe400078cc0ff */
[----:B------:R-:W-:Y:S02]  /*5f120*/  LOP3.LUT R0, R0, 0xffbfffff, RZ, 0xc0, !PT ;  /* 0xffbfffff00007812 */ /* 0x000fe400078ec0ff */
[----:B------:R-:W-:Y:S02]  /*5f130*/  @P0 LOP3.LUT R2, R2, 0x10000, RZ, 0xfc, !PT ;  /* 0x0001000002020812 */ /* 0x000fe400078efcff */
[----:B------:R-:W-:-:S02]  /*5f140*/  @!P0 IADD3.X R123, R29, R19, R6, P4, P5 ;  /* 0x000000131d7b8210 */ /* 0x000fc400027ea406 */
[C---:B------:R-:W-:Y:S02]  /*5f150*/  LOP3.LUT P0, RZ, R16.reuse, 0x80000000, RZ, 0xc0, !PT ;  /* 0x8000000010ff7812 */ /* 0x040fe4000780c0ff */
[----:B------:R-:W-:Y:S02]  /*5f160*/  LOP3.LUT R16, R16, 0xffffff7f, RZ, 0xc0, !PT ;  /* 0xffffff7f10107812 */ /* 0x000fe400078ec0ff */
[----:B------:R-:W-:Y:S02]  /*5f170*/  @P1 LOP3.LUT R0, R0, 0x400000, RZ, 0xfc, !PT ;  /* 0x0040000000001812 */ /* 0x000fe400078efcff */
[----:B------:R-:W-:Y:S02]  /*5f180*/  @P2 LOP3.LUT R16, R16, 0x80, RZ, 0xfc, !PT ;  /* 0x0000008010102812 */ /* 0x000fe400078efcff */
[----:B------:R-:W-:-:S13]  /*5f190*/  LOP3.LUT P2, RZ, R0, 0x400000, RZ, 0xc0, !PT ;  /* 0x0040000000ff7812 */ /* 0x000fda000784c0ff */
[----:B0-----:R-:W0:Y:S01]  /*5f1a0*/  @!P2 LDC.64 R18, c[0x0][0x5c0] ;  /* 0x00017000ff12ab82 */ /* 0x001e220000000a00 */
[----:B------:R-:W-:Y:S02]  /*5f1b0*/  ISETP.GE.AND P1, PT, R15, 0x101, PT ;  /* 0x000001010f00780c */ /* 0x000fe40003f26270 */
[----:B0-----:R-:W-:Y:S01]  /*5f1c0*/  @!P2 IADD3 R82, P4, P5, R24, R18, R7 ;  /* 0x000000121852a210 */ /* 0x001fe20007d9e007 */
[----:B----4-:R-:W-:-:S03]  /*5f1d0*/  FMUL R18, R124, UR26 ;  /* 0x0000001a7c127c20 */ /* 0x010fc60008400000 */
[----:B------:R-:W-:Y:S02]  /*5f1e0*/  @!P2 IADD3.X R83, R29, R19, R6, P4, P5 ;  /* 0x000000131d53a210 */ /* 0x000fe400027ea406 */
[----:B------:R-:W-:Y:S02]  /*5f1f0*/  ISETP.LT.OR P5, PT, R28, 0x1, !P1 ;  /* 0x000000011c00780c */ /* 0x000fe40004fa1670 */
[----:B------:R-:W-:-:S05]  /*5f200*/  F2FP.SATFINITE.E4M3.F32.PACK_AB_MERGE_C R18, RZ, R18, RZ ;  /* 0x00000012ff12723e */ /* 0x000fca00048070ff */
[----:B------:R0:W-:Y:S01]  /*5f210*/  @!P0 STG.E.U8 desc[UR30][R72.64+0xb9], R18 ;  /* 0x0000b91248008986 */ /* 0x0001e2000c10111e */
[----:B------:R-:W-:-:S05]  /*5f220*/  LOP3.LUT R16, R16, 0xfffffeff, RZ, 0xc0, !PT ;  /* 0xfffffeff10107812 */ /* 0x000fca00078ec0ff */
[----:B0-----:R-:W0:Y:S01]  /*5f230*/  @!P5 LDC.64 R18, c[0x0][0x5c0] ;  /* 0x00017000ff12db82 */ /* 0x001e220000000a00 */
[----:B------:R-:W-:Y:S02]  /*5f240*/  @P2 LOP3.LUT R16, R16, 0x100, RZ, 0xfc, !PT ;  /* 0x0000010010102812 */ /* 0x000fe400078efcff */
[----:B------:R-:W-:Y:S02]  /*5f250*/  ISETP.LT.OR P2, PT, R28, 0x2, !P1 ;  /* 0x000000021c00780c */ /* 0x000fe40004f41670 */
[----:B0-----:R-:W-:-:S04]  /*5f260*/  @!P5 IADD3 R72, P0, P4, R24, R18, R9 ;  /* 0x000000121848d210 */ /* 0x001fc80007c1e009 */
[----:B------:R-:W-:-:S07]  /*5f270*/  @!P5 IADD3.X R73, R29, R19, R8, P0, P4 ;  /* 0x000000131d49d210 */ /* 0x000fce00007e8408 */
[----:B------:R-:W0:Y:S02]  /*5f280*/  @!P2 LDC.64 R18, c[0x0][0x5c0] ;  /* 0x00017000ff12ab82 */ /* 0x000e240000000a00 */
[----:B0-----:R-:W-:Y:S01]  /*5f290*/  @!P2 IADD3 R124, P0, P4, R24, R18, R9 ;  /* 0x00000012187ca210 */ /* 0x001fe20007c1e009 */
[----:B------:R-:W-:Y:S02]  /*5f2a0*/  FMUL R18, R126, UR26 ;  /* 0x0000001a7e127c20 */ /* 0x000fe40008400000 */
[----:B------:R-:W2:Y:S04]  /*5f2b0*/  LDL.LU R126, [R1+0x714] ;  /* 0x00071400017e7983 */ /* 0x000ea80000300800 */
[----:B------:R-:W3:Y:S04]  /*5f2c0*/  LDL.LU R132, [R1+0x718] ;  /* 0x0007180001847983 */ /* 0x000ee80000300800 */
[----:B------:R-:W4:Y:S01]  /*5f2d0*/  LDL.LU R134, [R1+0x71c] ;  /* 0x00071c0001867983 */ /* 0x000f220000300800 */
[----:B------:R-:W-:-:S02]  /*5f2e0*/  LOP3.LUT R2, R2, 0xfffdffff, RZ, 0xc0, !PT ;  /* 0xfffdffff02027812 */ /* 0x000fc400078ec0ff */
[----:B------:R-:W-:Y:S01]  /*5f2f0*/  @!P2 IADD3.X R125, R29, R19, R8, P0, P4 ;  /* 0x000000131d7da210 */ /* 0x000fe200007e8408 */
[----:B------:R-:W4:Y:S01]  /*5f300*/  LDL.LU R135, [R1+0x720] ;  /* 0x0007200001877983 */ /* 0x000f220000300800 */
[----:B------:R-:W-:-:S04]  /*5f310*/  @P5 LOP3.LUT R2, R2, 0x20000, RZ, 0xfc, !PT ;  /* 0x0002000002025812 */ /* 0x000fc800078efcff */
[----:B------:R-:W-:-:S04]  /*5f320*/  LOP3.LUT R2, R2, 0xfffbffff, RZ, 0xc0, !PT ;  /* 0xfffbffff02027812 */ /* 0x000fc800078ec0ff */
[----:B------:R-:W-:Y:S02]  /*5f330*/  @P2 LOP3.LUT R2, R2, 0x40000, RZ, 0xfc, !PT ;  /* 0x0004000002022812 */ /* 0x000fe400078efcff */
[----:B------:R-:W-:Y:S02]  /*5f340*/  ISETP.LT.OR P2, PT, R28, 0x9, !P1 ;  /* 0x000000091c00780c */ /* 0x000fe40004f41670 */
[----:B------:R-:W-:-:S05]  /*5f350*/  F2FP.SATFINITE.E4M3.F32.PACK_AB_MERGE_C R18, RZ, R18, RZ ;  /* 0x00000012ff12723e */ /* 0x000fca00048070ff */
[----:B------:R0:W-:Y:S06]  /*5f360*/  @!P6 STG.E.U8 desc[UR30][R70.64], R18 ;  /* 0x000000124600e986 */ /* 0x0001ec000c10111e */
[----:B0-----:R-:W0:Y:S01]  /*5f370*/  @!P2 LDC.64 R18, c[0x0][0x5c0] ;  /* 0x00017000ff12ab82 */ /* 0x001e220000000a00 */
[----:B------:R-:W-:Y:S02]  /*5f380*/  LOP3.LUT P3, RZ, R14, 0x1, RZ, 0xc0, !PT ;  /* 0x000000010eff7812 */ /* 0x000fe4000786c0ff */
[----:B0-----:R-:W-:-:S04]  /*5f390*/  @!P2 IADD3 R128, P0, P4, R24, R18, R9 ;  /* 0x000000121880a210 */ /* 0x001fc80007c1e009 */
[----:B------:R-:W-:Y:S02]  /*5f3a0*/  @!P2 IADD3.X R129, R29, R19, R8, P0, P4 ;  /* 0x000000131d81a210 */ /* 0x000fe400007e8408 */
[----:B------:R-:W-:Y:S01]  /*5f3b0*/  ISETP.GE.AND P0, PT, R15, 0x89, PT ;  /* 0x000000890f00780c */ /* 0x000fe20003f06270 */
[----:B------:R-:W-:-:S03]  /*5f3c0*/  FMUL R18, R130, UR26 ;  /* 0x0000001a82127c20 */ /* 0x000fc60008400000 */
[----:B------:R-:W-:Y:S02]  /*5f3d0*/  ISETP.LT.OR P4, PT, R28, 0x1, !P0 ;  /* 0x000000011c00780c */ /* 0x000fe40004781670 */
[----:B------:R-:W-:-:S05]  /*5f3e0*/  F2FP.SATFINITE.E4M3.F32.PACK_AB_MERGE_C R18, RZ, R18, RZ ;  /* 0x00000012ff12723e */ /* 0x000fca00048070ff */
[----:B------:R0:W-:Y:S01]  /*5f3f0*/  @!P3 STG.E.U8 desc[UR30][R22.64+0x1], R18 ;  /* 0x000001121600b986 */ /* 0x0001e2000c10111e */
[----:B------:R-:W-:-:S05]  /*5f400*/  LOP3.LUT R2, R2, 0xfff7ffff, RZ, 0xc0, !PT ;  /* 0xfff7ffff02027812 */ /* 0x000fca00078ec0ff */
[----:B0-----:R-:W0:Y:S01]  /*5f410*/  @!P4 LDC.64 R18, c[0x0][0x5c0] ;  /* 0x00017000ff12cb82 */ /* 0x001e220000000a00 */
[----:B------:R-:W-:Y:S02]  /*5f420*/  @P2 LOP3.LUT R2, R2, 0x80000, RZ, 0xfc, !PT ;  /* 0x0008000002022812 */ /* 0x000fe400078efcff */
[----:B------:R-:W-:Y:S02]  /*5f430*/  LOP3.LUT P2, RZ, R0, 0x2, RZ, 0xc0, !PT ;  /* 0x0000000200ff7812 */ /* 0x000fe4000784c0ff */
[----:B------:R-:W-:Y:S02]  /*5f440*/  LOP3.LUT R16, R16, 0xbfffffff, RZ, 0xc0, !PT ;  /* 0xbfffffff10107812 */ /* 0x000fe400078ec0ff */
[----:B------:R-:W-:-:S04]  /*5f450*/  @!P4 IADD3 R20, P3, P5, R3, R24, R7 ;  /* 0x000000180314c210 */ /* 0x000fc80007d7e007 */
[----:B------:R-:W-:-:S05]  /*5f460*/  @!P4 IADD3.X R21, R4, R29, R6, P3, P5 ;  /* 0x0000001d0415c210 */ /* 0x000fca0001fea406 */
[----:B------:R-:W-:Y:S02]  /*5f470*/  @P2 LOP3.LUT R16, R16, 0x40000000, RZ, 0xfc, !PT ;  /* 0x4000000010102812 */ /* 0x000fe400078efcff */
[----:B------:R-:W-:Y:S02]  /*5f480*/  ISETP.LT.OR P2, PT, R28, 0xa, !P1 ;  /* 0x0000000a1c00780c */ /* 0x000fe40004f41670 */
[----:B0-----:R-:W-:Y:S01]  /*5f490*/  @!P4 IADD3 R18, P3, R20, R18, RZ ;  /* 0x000000121412c210 */ /* 0x001fe20007f7e0ff */
[----:B------:R-:W-:-:S04]  /*5f4a0*/  FMUL R20, R127, UR26 ;  /* 0x0000001a7f147c20 */ /* 0x000fc80008400000 */
[----:B------:R-:W-:Y:S01]  /*5f4b0*/  @!P4 IMAD.X R19, R21, 0x1, R19, P3 ;  /* 0x000000011513c824 */ /* 0x000fe200018e0613 */
[----:B------:R-:W-:Y:S02]  /*5f4c0*/  ISETP.LT.OR P3, PT, R28, 0x2, !P0 ;  /* 0x000000021c00780c */ /* 0x000fe40004761670 */
[----:B------:R-:W-:-:S05]  /*5f4d0*/  F2FP.SATFINITE.E4M3.F32.PACK_AB_MERGE_C R20, RZ, R20, RZ ;  /* 0x00000014ff14723e */ /* 0x000fca00048070ff */
[----:B------:R0:W-:Y:S02]  /*5f4e0*/  @!P4 STG.E.U8 desc[UR30][R18.64], R20 ;  /* 0x000000141200c986 */ /* 0x0001e4000c10111e */
[----:B0-----:R-:W0:Y:S08]  /*5f4f0*/  @!P2 LDC.64 R18, c[0x0][0x5c0] ;  /* 0x00017000ff12ab82 */ /* 0x001e300000000a00 */
[----:B------:R-:W1:Y:S01]  /*5f500*/  @!P3 LDC.64 R20, c[0x0][0x5c0] ;  /* 0x00017000ff14bb82 */ /* 0x000e620000000a00 */
[----:B------:R-:W-:-:S04]  /*5f510*/  @!P3 IADD3 R22, P5, P6, R3, R24, R7 ;  /* 0x000000180316b210 */ /* 0x000fc80007ebe007 */
[----:B------:R-:W-:Y:S02]  /*5f520*/  @!P3 IADD3.X R23, R4, R29, R6, P5, P6 ;  /* 0x0000001d0417b210 */ /* 0x000fe40002fec406 */
[----:B0-----:R-:W-:-:S04]  /*5f530*/  @!P2 IADD3 R70, P5, P6, R24, R18, R9 ;  /* 0x000000121846a210 */ /* 0x001fc80007ebe009 */
[----:B------:R-:W-:Y:S02]  /*5f540*/  @!P2 IADD3.X R71, R29, R19, R8, P5, P6 ;  /* 0x000000131d47a210 */ /* 0x000fe40002fec408 */
[----:B------:R-:W-:Y:S02]  /*5f550*/  ISETP.LT.OR P5, PT, R28, 0x11, !P1 ;  /* 0x000000111c00780c */ /* 0x000fe40004fa1670 */
[----:B-1----:R-:W-:-:S05]  /*5f560*/  @!P3 IADD3 R20, P4, R22, R20, RZ ;  /* 0x000000141614b210 */ /* 0x002fca0007f9e0ff */
[----:B------:R-:W-:Y:S01]  /*5f570*/  @!P3 IMAD.X R21, R23, 0x1, R21, P4 ;  /* 0x000000011715b824 */ /* 0x000fe200020e0615 */
[----:B------:R-:W-:-:S05]  /*5f580*/  LOP3.LUT R2, R2, 0xffefffff, RZ, 0xc0, !PT ;  /* 0xffefffff02027812 */ /* 0x000fca00078ec0ff */
[----:B------:R-:W-:Y:S02]  /*5f590*/  @P5 LOP3.LUT R2, R2, 0x100000, RZ, 0xfc, !PT ;  /* 0x0010000002025812 */ /* 0x000fe400078efcff */
[----:B------:R-:W-:Y:S02]  /*5f5a0*/  LOP3.LUT R0, R0, 0xff7fffff, RZ, 0xc0, !PT ;  /* 0xff7fffff00007812 */ /* 0x000fe400078ec0ff */
[----:B------:R-:W-:Y:S02]  /*5f5b0*/  LOP3.LUT R2, R2, 0xffdfffff, RZ, 0xc0, !PT ;  /* 0xffdfffff02027812 */ /* 0x000fe400078ec0ff */
[----:B------:R-:W-:-:S04]  /*5f5c0*/  @P2 LOP3.LUT R0, R0, 0x800000, RZ, 0xfc, !PT ;  /* 0x0080000000002812 */ /* 0x000fc800078efcff */
[----:B------:R-:W-:Y:S01]  /*5f5d0*/  LOP3.LUT P6, RZ, R0, 0x1000000, RZ, 0xc0, !PT ;  /* 0x0100000000ff7812 */ /* 0x000fe200078cc0ff */
        /* <DEDUP_REMOVED lines=8> */
[----:B------:R-:W-:Y:S02]  /*5f660*/  @P5 LOP3.LUT R2, R2, 0x200000, RZ, 0xfc, !PT ;  /* 0x0020000002025812 */ /* 0x000fe400078efcff */
[----:B0-----:R-:W-:Y:S01]  /*5f670*/  @!P5 IADD3 R130, P3, P4, R24, R18, R9 ;  /* 0x000000121882d210 */ /* 0x001fe20007c7e009 */
[----:B---3--:R-:W-:-:S03]  /*5f680*/  FMUL R18, R132, UR26 ;  /* 0x0000001a84127c20 */ /* 0x008fc60008400000 */
[----:B------:R-:W-:Y:S02]  /*5f690*/  @!P5 IADD3.X R131, R29, R19, R8, P3, P4 ;  /* 0x000000131d83d210 */ /* 0x000fe40001fe8408 */
[----:B------:R-:W-:Y:S02]  /*5f6a0*/  ISETP.LT.OR P5, PT, R28, 0x19, !P1 ;  /* 0x000000191c00780c */ /* 0x000fe40004fa1670 */
[----:B------:R-:W-:-:S05]  /*5f6b0*/  F2FP.SATFINITE.E4M3.F32.PACK_AB_MERGE_C R18, RZ, R18, RZ ;  /* 0x00000012ff12723e */ /* 0x000fca00048070ff */
[----:B------:R0:W-:Y:S06]  /*5f6c0*/  @!P6 STG.E.U8 desc[UR30][R68.64+0x8], R18 ;  /* 0x000008124400e986 */ /* 0x0001ec000c10111e */
[----:B0-----:R-:W0:Y:S02]  /*5f6d0*/  @!P5 LDC.64 R18, c[0x0][0x5c0] ;  /* 0x00017000ff12db82 */ /* 0x001e240000000a00 */
[----:B0-----:R-:W-:Y:S01]  /*5f6e0*/  @!P5 IADD3 R132, P3, P4, R24, R18, R9 ;  /* 0x000000121884d210 */ /* 0x001fe20007c7e009 */
[----:B----4-:R-:W-:Y:S02]  /*5f6f0*/  FMUL R18, R134, UR26 ;  /* 0x0000001a86127c20 */ /* 0x010fe40008400000 */
[----:B------:R-:W2:Y:S04]  /*5f700*/  LDL.LU R134, [R1+0x724] ;  /* 0x0007240001867983 */ /* 0x000ea80000300800 */
[----:B------:R-:W3:Y:S04]  /*5f710*/  LDL.LU R136, [R1+0x728] ;  /* 0x0007280001887983 */ /* 0x000ee80000300800 */
[----:B------:R-:W4:Y:S01]  /*5f720*/  LDL.LU R138, [R1+0x72c] ;  /* 0x00072c00018a7983 */ /* 0x000f220000300800 */
[----:B------:R-:W-:-:S02]  /*5f730*/  LOP3.LUT P2, RZ, R16, 0x40000000, RZ, 0xc0, !PT ;  /* 0x4000000010ff7812 */ /* 0x000fc4000784c0ff */
[----:B------:R-:W-:Y:S01]  /*5f740*/  @!P5 IADD3.X R133, R29, R19, R8, P3, P4 ;  /* 0x000000131d85d210 */ /* 0x000fe20001fe8408 */
[----:B------:R-:W4:Y:S01]  /*5f750*/  LDL.LU R139, [R1+0x730] ;  /* 0x00073000018b7983 */ /* 0x000f220000300800 */
[----:B------:R-:W-:Y:S02]  /*5f760*/  ISETP.LT.OR P4, PT, R28, 0x9, !P0 ;  /* 0x000000091c00780c */ /* 0x000fe40004781670 */
[----:B------:R-:W-:Y:S02]  /*5f770*/  F2FP.SATFINITE.E4M3.F32.PACK_AB_MERGE_C R18, RZ, R18, RZ ;  /* 0x00000012ff12723e */ /* 0x000fe400048070ff */
[----:B------:R-:W-:-:S05]  /*5f780*/  LOP3.LUT R0, R0, 0xfeffffff, RZ, 0xc0, !PT ;  /* 0xfeffffff00007812 */ /* 0x000fca00078ec0ff */
[----:B------:R0:W-:Y:S01]  /*5f790*/  @!P2 STG.E.U8 desc[UR30][R48.64+0x9], R18 ;  /* 0x000009123000a986 */ /* 0x0001e2000c10111e */
[----:B------:R-:W-:-:S03]  /*5f7a0*/  @P5 LOP3.LUT R0, R0, 0x1000000, RZ, 0xfc, !PT ;  /* 0x0100000000005812 */ /* 0x000fc600078efcff */
[----:B0-----:R-:W0:Y:S01]  /*5f7b0*/  @!P4 LDC.64 R18, c[0x0][0x5c0] ;  /* 0x00017000ff12cb82 */ /* 0x001e220000000a00 */
        /* <DEDUP_REMOVED lines=337> */
[----:B------:R-:W-:-:S07]  /*60cd0*/  F2FP.SATFINITE.E4M3.F32.PACK_AB_MERGE_C R18, RZ, R18, RZ ;  /* 0x00000012ff12723e */ /* 0x000fce00048070ff */
[----:B------:R0:W-:Y:S01]  /*60ce0*/  @!P2 STG.E.U8 desc[UR30][R56.64+0x39], R18 ;  /* 0x000039123800a986 */ /* 0x0001e2000c10111e */
[----:B------:R-:W-:-:S03]  /*60cf0*/  LOP3.LUT P2, RZ, R0, 0x20, RZ, 0xc0, !PT ;  /* 0x0000002000ff7812 */ /* 0x000fc6000784c0ff */
[----:B0-----:R-:W0:Y:S01]  /*60d00*/  @!P4 LDC.64 R18, c[0x0][0x5c0] ;  /* 0x00017000ff12cb82 */ /* 0x001e220000000a00 */
[----:B------:R-:W-:Y:S02]  /*60d10*/  LOP3.LUT R5, R5, 0xfffffffb, RZ, 0xc0, !PT ;  /* 0xfffffffb05057812 */ /* 0x000fe400078ec0ff */
[----:B------:R-:W-:Y:S02]  /*60d20*/  LOP3.LUT R16, R16, 0xff7fffff, RZ, 0xc0, !PT ;  /* 0xff7fffff10107812 */ /* 0x000fe400078ec0ff */
[----:B------:R-:W-:Y:S02]  /*60d30*/  @P5 LOP3.LUT R5, R5, 0x4, RZ, 0xfc, !PT ;  /* 0x0000000405055812 */ /* 0x000fe400078efcff */
[----:B------:R-:W-:-:S03]  /*60d40*/  @!P4 IADD3 R20, P3, P5, R3, R24, R7 ;  /* 0x000000180314c210 */ /* 0x000fc60007d7e007 */
[----:B------:R-:W-:Y:S02]  /*60d50*/  @P2 LOP3.LUT R16, R16, 0x800000, RZ, 0xfc, !PT ;  /* 0x0080000010102812 */ /* 0x000fe400078efcff */
[----:B------:R-:W-:Y:S02]  /*60d60*/  @!P4 IADD3.X R21, R4, R29, R6, P3, P5 ;  /* 0x0000001d0415c210 */ /* 0x000fe40001fea406 */
        /* <DEDUP_REMOVED lines=16> */
[----:B------:R-:W-:-:S04]  /*60e70*/  LOP3.LUT R0, R0, 0xffffbfff, RZ, 0xc0, !PT ;  /* 0xffffbfff00007812 */ /* 0x000fc800078ec0ff */
[----:B------:R-:W-:-:S04]  /*60e80*/  @P2 LOP3.LUT R0, R0, 0x4000, RZ, 0xfc, !PT ;  /* 0x0000400000002812 */ /* 0x000fc800078efcff */
[----:B------:R-:W-:-:S04]  /*60e90*/  LOP3.LUT R0, R0, 0x7fffffff, RZ, 0xc0, !PT ;  /* 0x7fffffff00007812 */ /* 0x000fc800078ec0ff */
[----:B------:R-:W-:Y:S02]  /*60ea0*/  @P5 LOP3.LUT R0, R0, 0x80000000, RZ, 0xfc, !PT ;  /* 0x8000000000005812 */ /* 0x000fe400078efcff */
[----:B------:R-:W-:Y:S02]  /*60eb0*/  LOP3.LUT R5, R5, 0xfffffff7, RZ, 0xc0, !PT ;  /* 0xfffffff705057812 */ /* 0x000fe400078ec0ff */
        /* <DEDUP_REMOVED lines=19> */
[----:B------:R-:W2:Y:S01]  /*60ff0*/  LDL.LU R163, [R1+0x794] ;  /* 0x0007940001a37983 */ /* 0x000ea20000300800 */
[----:B------:R-:W-:-:S02]  /*61000*/  LOP3.LUT P2, RZ, R16, 0x800000, RZ, 0xc0, !PT ;  /* 0x0080000010ff7812 */ /* 0x000fc4000784c0ff */
[----:B------:R-:W-:Y:S01]  /*61010*/  @!P5 IADD3.X R165, R29, R19, R8, P3, P4 ;  /* 0x000000131da5d210 */ /* 0x000fe20001fe8408 */
[----:B------:R-:W3:Y:S01]  /*61020*/  LDL.LU R166, [R1+0x798] ;  /* 0x0007980001a67983 */ /* 0x000ee20000300800 */
[----:B------:R-:W-:Y:S02]  /*61030*/  ISETP.LT.OR P4, PT, R28, 0x41, !P0 ;  /* 0x000000411c00780c */ /* 0x000fe40004781670 */
[----:B------:R-:W-:-:S07]  /*61040*/  F2FP.SATFINITE.E4M3.F32.PACK_AB_MERGE_C R18, RZ, R18, RZ ;  /* 0x00000012ff12723e */ /* 0x000fce00048070ff */
[----:B------:R0:W-:Y:S04]  /*61050*/  @!P2 STG.E.U8 desc[UR30][R40.64+0x41], R18 ;  /* 0x000041122800a986 */ /* 0x0001e8000c10111e */
[----:B0-----:R-:W0:Y:S01]  /*61060*/  @!P4 LDC.64 R18, c[0x0][0x5c0] ;  /* 0x00017000ff12cb82 */ /* 0x001e220000000a00 */
[----:B------:R-:W-:-:S04]  /*61070*/  LOP3.LUT R2, R2, 0xfffffffe, RZ, 0xc0, !PT ;  /* 0xfffffffe02027812 */ /* 0x000fc800078ec0ff */
[----:B------:R-:W-:Y:S02]  /*61080*/  @P5 LOP3.LUT R2, R2, 0x1, RZ, 0xfc, !PT ;  /* 0x0000000102025812 */ /* 0x000fe400078efcff */
[----:B------:R-:W-:-:S04]  /*61090*/  @!P4 IADD3 R20, P3, P5, R3, R24, R7 ;  /* 0x000000180314c210 */ /* 0x000fc80007d7e007 */
[----:B------:R-:W-:Y:S02]  /*610a0*/  @!P4 IADD3.X R21, R4, R29, R6, P3, P5 ;  /* 0x0000001d0415c210 */ /* 0x000fe40001fea406 */
[----:B0-----:R-:W-:Y:S01]  /*610b0*/  @!P4 IADD3 R18, P3, R20, R18, RZ ;  /* 0x000000121412c210 */ /* 0x001fe20007f7e0ff */
[----:B------:R-:W-:Y:S02]  /*610c0*/  FMUL R20, R162, UR26 ;  /* 0x0000001aa2147c20 */ /* 0x000fe40008400000 */
[----:B------:R-:W4:Y:S01]  /*610d0*/  LDL.LU R162, [R1+0x79c] ;  /* 0x00079c0001a27983 */ /* 0x000f220000300800 */
[----:B------:R-:W-:Y:S02]  /*610e0*/  LOP3.LUT P2, RZ, R0, 0x8000, RZ, 0xc0, !PT ;  /* 0x0000800000ff7812 */ /* 0x000fe4000784c0ff */
[----:B------:R-:W-:Y:S01]  /*610f0*/  LOP3.LUT R16, R16, 0xffbfffff, RZ, 0xc0, !PT ;  /* 0xffbfffff10107812 */ /* 0x000fe200078ec0ff */
[----:B------:R-:W-:Y:S01]  /*61100*/  @!P4 IMAD.X R19, R21, 0x1, R19, P3 ;  /* 0x000000011513c824 */ /* 0x000fe200018e0613 */
[----:B------:R-:W-:-:S09]  /*61110*/  F2FP.SATFINITE.E4M3.F32.PACK_AB_MERGE_C R20, RZ, R20, RZ ;  /* 0x00000014ff14723e */ /* 0x000fd200048070ff */
[----:B------:R-:W-:Y:S02]  /*61120*/  @P2 LOP3.LUT R16, R16, 0x400000, RZ, 0xfc, !PT ;  /* 0x0040000010102812 */ /* 0x000fe400078efcff */
[C---:B------:R-:W-:Y:S01]  /*61130*/  ISETP.LT.OR P2, PT, R28.reuse, 0x8a, !P1 ;  /* 0x0000008a1c00780c */ /* 0x040fe20004f41670 */
[----:B------:R0:W-:Y:S01]  /*61140*/  @!P4 STG.E.U8 desc[UR30][R18.64+0x40], R20 ;  /* 0x000040141200c986 */ /* 0x0001e2000c10111e */
[----:B------:R-:W-:-:S11]  /*61150*/  ISETP.LT.OR P3, PT, R28, 0x42, !P0 ;  /* 0x000000421c00780c */ /* 0x000fd60004761670 */
        /* <DEDUP_REMOVED lines=10> */
[----:B------:R-:W-:-:S04]  /*61200*/  @P5 LOP3.LUT R5, R5, 0x10, RZ, 0xfc, !PT ;  /* 0x0000001005055812 */ /* 0x000fc800078efcff */
[----:B------:R-:W-:Y:S02]  /*61210*/  LOP3.LUT R5, R5, 0xffffffdf, RZ, 0xc0, !PT ;  /* 0xffffffdf05057812 */ /* 0x000fe400078ec0ff */
[----:B------:R-:W-:Y:S01]  /*61220*/  LOP3.LUT P6, RZ, R2, 0x2, RZ, 0xc0, !PT ;  /* 0x0000000202ff7812 */ /* 0x000fe200078cc0ff */
[----:B--2---:R-:W-:Y:S02]  /*61230*/  FMUL R18, R163, UR26 ;  /* 0x0000001aa3127c20 */ /* 0x004fe40008400000 */
[----:B------:R-:W2:Y:S03]  /*61240*/  LDL.LU R163, [R1+0x7a0] ;  /* 0x0007a00001a37983 */ /* 0x000ea60000300800 */
        /* <DEDUP_REMOVED lines=17> */
[----:B------:R-:W3:Y:S01]  /*61360*/  LDL.LU R162, [R1+0x7a4] ;  /* 0x0007a40001a27983 */ /* 0x000ee20000300800 */
[----:B------:R-:W-:-:S02]  /*61370*/  LOP3.LUT R0, R0, 0xffffffdf, RZ, 0xc0, !PT ;  /* 0xffffffdf00007812 */ /* 0x000fc400078ec0ff */
[----:B------:R-:W-:Y:S02]  /*61380*/  @!P5 IADD3.X R21, R29, R19, R8, P3, P4 ;  /* 0x000000131d15d210 */ /* 0x000fe40001fe8408 */
[----:B------:R-:W-:Y:S02]  /*61390*/  @P2 LOP3.LUT R0, R0, 0x20, RZ, 0xfc, !PT ;  /* 0x0000002000002812 */ /* 0x000fe400078efcff */
[----:B------:R-:W-:Y:S02]  /*613a0*/  LOP3.LUT P2, RZ, R16, 0x400000, RZ, 0xc0, !PT ;  /* 0x0040000010ff7812 */ /* 0x000fe4000784c0ff */
[----:B------:R-:W-:Y:S01]  /*613b0*/  ISETP.LT.OR P4, PT, R28, 0x49, !P0 ;  /* 0x000000491c00780c */ /* 0x000fe20004781670 */
[----:B------:R-:W-:Y:S04]  /*613c0*/  @!P5 STL.64 [R1+0x70], R20 ;  /* 0x000070140100d387 */ /* 0x000fe80000100a00 */
[----:B------:R-:W4:Y:S01]  /*613d0*/  LDL.LU R166, [R1+0x7a8] ;  /* 0x0007a80001a67983 */ /* 0x000f220000300800 */
[----:B------:R-:W-:-:S05]  /*613e0*/  F2FP.SATFINITE.E4M3.F32.PACK_AB_MERGE_C R18, RZ, R18, RZ ;  /* 0x00000012ff12723e */ /* 0x000fca00048070ff */
[----:B------:R0:W-:Y:S02]  /*613f0*/  @!P2 STG.E.U8 desc[UR30][R58.64+0x49], R18 ;  /* 0x000049123a00a986 */ /* 0x0001e4000c10111e */
[----:B0-----:R-:W0:Y:S01]  /*61400*/  @!P4 LDC.64 R18, c[0x0][0x5c0] ;  /* 0x00017000ff12cb82 */ /* 0x001e220000000a00 */
[----:B------:R-:W-:-:S04]  /*61410*/  LOP3.LUT R2, R2, 0xfffffffd, RZ, 0xc0, !PT ;  /* 0xfffffffd02027812 */ /* 0x000fc800078ec0ff */
[----:B------:R-:W-:Y:S02]  /*61420*/  @P5 LOP3.LUT R2, R2, 0x2, RZ, 0xfc, !PT ;  /* 0x0000000202025812 */ /* 0x000fe400078efcff */
[----:B------:R-:W-:-:S04]  /*61430*/  @!P4 IADD3 R20, P3, P5, R3, R24, R7 ;  /* 0x000000180314c210 */ /* 0x000fc80007d7e007 */
[----:B------:R-:W-:Y:S02]  /*61440*/  @!P4 IADD3.X R21, R4, R29, R6, P3, P5 ;  /* 0x0000001d0415c210 */ /* 0x000fe40001fea406 */
[----:B0-----:R-:W-:Y:S02]  /*61450*/  @!P4 IADD3 R18, P3, R20, R18, RZ ;  /* 0x000000121412c210 */ /* 0x001fe40007f7e0ff */
[----:B------:R-:W-:Y:S02]  /*61460*/  LOP3.LUT P2, RZ, R2, 0x4, RZ, 0xc0, !PT ;  /* 0x0000000402ff7812 */ /* 0x000fe4000784c0ff */
[----:B------:R-:W-:Y:S01]  /*61470*/  LOP3.LUT R16, R16, 0xffdfffff, RZ, 0xc0, !PT ;  /* 0xffdfffff10107812 */ /* 0x000fe200078ec0ff */
[----:B------:R-:W-:Y:S02]  /*61480*/  @!P4 IMAD.X R19, R21, 0x1, R19, P3 ;  /* 0x000000011513c824 */ /* 0x000fe400018e0613 */
[----:B--2---:R-:W-:Y:S02]  /*61490*/  FMUL R20, R163, UR26 ;  /* 0x0000001aa3147c20 */ /* 0x004fe40008400000 */
[----:B------:R-:W2:Y:S06]  /*614a0*/  LDL.LU R163, [R1+0x7ac] ;  /* 0x0007ac0001a37983 */ /* 0x000eac0000300800 */
[----:B------:R-:W-:-:S02]  /*614b0*/  @P2 LOP3.LUT R16, R16, 0x200000, RZ, 0xfc, !PT ;  /* 0x0020000010102812 */ /* 0x000fc400078efcff */
[----:B------:R-:W-:Y:S02]  /*614c0*/  ISETP.LT.OR P2, PT, R28, 0x9a, !P1 ;  /* 0x0000009a1c00780c */ /* 0x000fe40004f41670 */
[----:B------:R-:W-:-:S05]  /*614d0*/  F2FP.SATFINITE.E4M3.F32.PACK_AB_MERGE_C R20, RZ, R20, RZ ;  /* 0x00000014ff14723e */ /* 0x000fca00048070ff */
[----:B------:R0:W-:Y:S01]  /*614e0*/  @!P4 STG.E.U8 desc[UR30][R18.64+0x48], R20 ;  /* 0x000048141200c986 */ /* 0x0001e2000c10111e */
[----:B------:R-:W-:-:S05]  /*614f0*/  ISETP.LT.OR P3, PT, R28, 0x4a, !P0 ;  /* 0x0000004a1c00780c */ /* 0x000fca0004761670 */
[----:B0-----:R-:W0:Y:S08]  /*61500*/  @!P2 LDC.64 R18, c[0x0][0x5c0] ;  /* 0x00017000ff12ab82 */ /* 0x001e300000000a00 */
[----:B------:R-:W-:-:S04]  /*61510*/  @!P3 IADD3 R22, P5, P6, R3, R24, R7 ;  /* 0x000000180316b210 */ /* 0x000fc80007ebe007 */
[----:B------:R-:W-:Y:S01]  /*61520*/  @!P3 IADD3.X R23, R4, R29, R6, P5, P6 ;  /* 0x0000001d0417b210 */ /* 0x000fe20002fec406 */
[----:B------:R-:W1:Y:S01]  /*61530*/  @!P3 LDC.64 R20, c[0x0][0x5c0] ;  /* 0x00017000ff14bb82 */ /* 0x000e620000000a00 */
[----:B0-----:R-:W-:-:S04]  /*61540*/  @!P2 IADD3 R232, P5, P6, R24, R18, R9 ;  /* 0x0000001218e8a210 */ /* 0x001fc80007ebe009 */
[----:B------:R-:W-:Y:S02]  /*61550*/  @!P2 IADD3.X R233, R29, R19, R8, P5, P6 ;  /* 0x000000131de9a210 */ /* 0x000fe40002fec408 */
[----:B------:R-:W-:Y:S02]  /*61560*/  ISETP.LT.OR P5, PT, R28, 0xa1, !P1 ;  /* 0x000000a11c00780c */ /* 0x000fe40004fa1670 */
[----:B-1----:R-:W-:-:S05]  /*61570*/  @!P3 IADD3 R20, P4, R22, R20, RZ ;  /* 0x000000141614b210 */ /* 0x002fca0007f9e0ff */
[----:B------:R-:W-:Y:S02]  /*61580*/  @!P3 IMAD.X R21, R23, 0x1, R21, P4 ;  /* 0x000000011715b824 */ /* 0x000fe400020e0615 */
[----:B---3--:R-:W-:Y:S02]  /*61590*/  FMUL R18, R162, UR26 ;  /* 0x0000001aa2127c20 */ /* 0x008fe40008400000 */
[----:B------:R-:W3:Y:S03]  /*615a0*/  LDL.LU R162, [R1+0x7b0] ;  /* 0x0007b00001a27983 */ /* 0x000ee60000300800 */
[----:B------:R-:W-:-:S05]  /*615b0*/  F2FP.SATFINITE.E4M3.F32.PACK_AB_MERGE_C R18, RZ, R18, RZ ;  /* 0x00000012ff12723e */ /* 0x000fca00048070ff */
[----:B------:R0:W-:Y:S02]  /*615c0*/  @!P3 STG.E.U8 desc[UR30][R20.64+0x49], R18 ;  /* 0x000049121400b986 */ /* 0x0001e4000c10111e */
[----:B0-----:R-:W0:Y:S01]  /*615d0*/  @!P5 LDC.64 R18, c[0x0][0x5c0] ;  /* 0x00017000ff12db82 */ /* 0x001e220000000a00 */
[----:B------:R-:W-:-:S04]  /*615e0*/  LOP3.LUT R5, R5, 0xffffffbf, RZ, 0xc0, !PT ;  /* 0xffffffbf05057812 */ /* 0x000fc800078ec0ff */
[----:B------:R-:W-:Y:S02]  /*615f0*/  @P5 LOP3.LUT R5, R5, 0x40, RZ, 0xfc, !PT ;  /* 0x0000004005055812 */ /* 0x000fe400078efcff */
[----:B0-----:R-:W-:-:S04]  /*61600*/  @!P5 IADD3 R22, P3, P4, R24, R18, R9 ;  /* 0x000000121816d210 */ /* 0x001fc80007c7e009 */
[----:B------:R-:W-:-:S05]  /*61610*/  @!P5 IADD3.X R23, R29, R19, R8, P3, P4 ;  /* 0x000000131d17d210 */ /* 0x000fca0001fe8408 */
[----:B------:R-:W-:Y:S01]  /*61620*/  @!P5 STL.64 [R1+0xb8], R22 ;  /* 0x0000b8160100d387 */ /* 0x000fe20000100a00 */
[----:B------:R-:W-:-:S13]  /*61630*/  ISETP.LT.OR P5, PT, R28, 0xa2, !P1 ;  /* 0x000000a21c00780c */ /* 0x000fda0004fa1670 */
[----:B------:R-:W0:Y:S01]  /*61640*/  @!P5 LDC.64 R18, c[0x0][0x5c0] ;  /* 0x00017000ff12db82 */ /* 0x000e220000000a00 */
[----:B------:R-:W-:Y:S02]  /*61650*/  LOP3.LUT R5, R5, 0xffffff7f, RZ, 0xc0, !PT ;  /* 0xffffff7f05057812 */ /* 0x000fe400078ec0ff */
[----:B------:R-:W-:Y:S02]  /*61660*/  LOP3.LUT P6, RZ, R2, 0x8, RZ, 0xc0, !PT ;  /* 0x0000000802ff7812 */ /* 0x000fe400078cc0ff */
[----:B------:R-:W-:Y:S02]  /*61670*/  @P5 LOP3.LUT R5, R5, 0x80, RZ, 0xfc, !PT ;  /* 0x0000008005055812 */ /* 0x000fe400078efcff */
[----:B0-----:R-:W-:-:S04]  /*61680*/  @!P5 IADD3 R20, P3, P4, R24, R18, R9 ;  /* 0x000000121814d210 */ /* 0x001fc80007c7e009 */
[----:B------:R-:W-:Y:S01]  /*61690*/  @!P5 IADD3.X R21, R29, R19, R8, P3, P4 ;  /* 0x000000131d15d210 */ /* 0x000fe20001fe8408 */
[----:B----4-:R-:W-:-:S04]  /*616a0*/  FMUL R18, R166, UR26 ;  /* 0x0000001aa6127c20 */ /* 0x010fc80008400000 */
[----:B------:R-:W-:Y:S01]  /*616b0*/  @!P5 STL.64 [R1+0xf0], R20 ;  /* 0x0000f0140100d387 */ /* 0x000fe20000100a00 */
[----:B------:R-:W-:Y:S02]  /*616c0*/  ISETP.LT.OR P5, PT, R28, 0xa9, !P1 ;  /* 0x000000a91c00780c */ /* 0x000fe40004fa1670 */
[----:B------:R-:W-:-:S05]  /*616d0*/  F2FP.SATFINITE.E4M3.F32.PACK_AB_MERGE_C R18, RZ, R18, RZ ;  /* 0x00000012ff12723e */ /* 0x000fca00048070ff */
[----:B------:R0:W-:Y:S06]  /*616e0*/  @!P6 STG.E.U8 desc[UR30][R62.64+0x50], R18 ;  /* 0x000050123e00e986 */ /* 0x0001ec000c10111e */
[----:B0-----:R-:W0:Y:S02]  /*616f0*/  @!P5 LDC.64 R18, c[0x0][0x5c0] ;  /* 0x00017000ff12db82 */ /* 0x001e240000000a00 */
[----:B0-----:R-:W-:Y:S01]  /*61700*/  @!P5 IADD3 R20, P3, P4, R24, R18, R9 ;  /* 0x000000121814d210 */ /* 0x001fe20007c7e009 */
[----:B--2---:R-:W-:Y:S02]  /*61710*/  FMUL R18, R163, UR26 ;  /* 0x0000001aa3127c20 */ /* 0x004fe40008400000 */
[----:B------:R-:W2:Y:S01]  /*61720*/  LDL.LU R163, [R1+0x7b4] ;  /* 0x0007b40001a37983 */ /* 0x000ea20000300800 */
[----:B------:R-:W-:-:S02]  /*61730*/  LOP3.LUT R0, R0, 0xffff7fff, RZ, 0xc0, !PT ;  /* 0xffff7fff00007812 */ /* 0x000fc400078ec0ff */
[----:B------:R-:W-:Y:S02]  /*61740*/  @!P5 IADD3.X R21, R29, R19, R8, P3, P4 ;  /* 0x000000131d15d210 */ /* 0x000fe40001fe8408 */
[----:B------:R-:W-:Y:S02]  /*61750*/  @P2 LOP3.LUT R0, R0, 0x8000, RZ, 0xfc, !PT ;  /* 0x0000800000002812 */ /* 0x000fe400078efcff */
[----:B------:R-:W-:Y:S02]  /*61760*/  LOP3.LUT P2, RZ, R16, 0x200000, RZ, 0xc0, !PT ;  /* 0x0020000010ff7812 */ /* 0x000fe4000784c0ff */
[----:B------:R-:W-:Y:S02]  /*61770*/  ISETP.LT.OR P4, PT, R28, 0x51, !P0 ;  /* 0x000000511c00780c */ /* 0x000fe40004781670 */
[----:B------:R-:W-:-:S09]  /*61780*/  F2FP.SATFINITE.E4M3.F32.PACK_AB_MERGE_C R18, RZ, R18, RZ ;  /* 0x00000012ff12723e */ /* 0x000fd200048070ff */
[----:B------:R0:W-:Y:S02]  /*61790*/  @!P2 STG.E.U8 desc[UR30][R32.64+0x51], R18 ;  /* 0x000051122000a986 */ /* 0x0001e4000c10111e */
[----:B0-----:R-:W0:Y:S01]  /*617a0*/  @!P4 LDC.64 R18, c[0x0][0x5c0] ;  /* 0x00017000ff12cb82 */ /* 0x001e220000000a00 */
[----:B------:R-:W-:Y:S01]  /*617b0*/  LOP3.LUT R2, R2, 0xfffffff7, RZ, 0xc0, !PT ;  /* 0xfffffff702027812 */ /* 0x000fe200078ec0ff */
[----:B------:R1:W-:Y:S03]  /*617c0*/  @!P5 STL.64 [R1+0x130], R20 ;  /* 0x000130140100d387 */ /* 0x0003e60000100a00 */
[----:B------:R-:W-:Y:S02]  /*617d0*/  @P5 LOP3.LUT R2, R2, 0x8, RZ, 0xfc, !PT ;  /* 0x0000000802025812 */ /* 0x000fe400078efcff */
[----:B-1----:R-:W-:-:S04]  /*617e0*/  @!P4 IADD3 R20, P3, P5, R3, R24, R7 ;  /* 0x000000180314c210 */ /* 0x002fc80007d7e007 */
[----:B------:R-:W-:Y:S02]  /*617f0*/  @!P4 IADD3.X R21, R4, R29, R6, P3, P5 ;  /* 0x0000001d0415c210 */ /* 0x000fe40001fea406 */
[----:B0-----:R-:W-:Y:S01]  /*61800*/  @!P4 IADD3 R18, P3, R20, R18, RZ ;  /* 0x000000121412c210 */ /* 0x001fe20007f7e0ff */
[----:B---3--:R-:W-:Y:S02]  /*61810*/  FMUL R20, R162, UR26 ;  /* 0x0000001aa2147c20 */ /* 0x008fe40008400000 */
[----:B------:R-:W3:Y:S01]  /*61820*/  LDL.LU R162, [R1+0x7b8] ;  /* 0x0007b80001a27983 */ /* 0x000ee20000300800 */
[----:B------:R-:W-:Y:S02]  /*61830*/  LOP3.LUT P2, RZ, R0, 0x10000, RZ, 0xc0, !PT ;  /* 0x0001000000ff7812 */ /* 0x000fe4000784c0ff */
[----:B------:R-:W-:Y:S01]  /*61840*/  LOP3.LUT R16, R16, 0xffefffff, RZ, 0xc0, !PT ;  /* 0xffefffff10107812 */ /* 0x000fe200078ec0ff */
[----:B------:R-:W4:Y:S01]  /*61850*/  LDL.LU R166, [R1+0x7bc] ;  /* 0x0007bc0001a67983 */ /* 0x000f220000300800 */
[----:B------:R-:W-:Y:S01]  /*61860*/  @!P4 IMAD.X R19, R21, 0x1, R19, P3 ;  /* 0x000000011513c824 */ /* 0x000fe200018e0613 */
[----:B------:R-:W-:-:S08]  /*61870*/  F2FP.SATFINITE.E4M3.F32.PACK_AB_MERGE_C R20, RZ, R20, RZ ;  /* 0x00000014ff14723e */ /* 0x000fd000048070ff */
[----:B------:R-:W-:Y:S02]  /*61880*/  @P2 LOP3.LUT R16, R16, 0x100000, RZ, 0xfc, !PT ;  /* 0x0010000010102812 */ /* 0x000fe400078efcff */
[C---:B------:R-:W-:Y:S01]  /*61890*/  ISETP.LT.OR P2, PT, R28.reuse, 0xaa, !P1 ;  /* 0x000000aa1c00780c */ /* 0x040fe20004f41670 */
[----:B------:R0:W-:Y:S01]  /*618a0*/  @!P4 STG.E.U8 desc[UR30][R18.64+0x50], R20 ;  /* 0x000050141200c986 */ /* 0x0001e2000c10111e */
[----:B------:R-:W-:-:S11]  /*618b0*/  ISETP.LT.OR P3, PT, R28, 0x52, !P0 ;  /* 0x000000521c00780c */ /* 0x000fd60004761670 */
[----:B0-----:R-:W0:Y:S02]  /*618c0*/  @!P2 LDC.64 R18, c[0x0][0x5c0] ;  /* 0x00017000ff12ab82 */ /* 0x001e240000000a00 */
[----:B------:R-:W-:-:S04]  /*618d0*/  @!P3 IADD3 R22, P5, P6, R3, R24, R7 ;  /* 0x000000180316b210 */ /* 0x000fc80007ebe007 */
[----:B------:R-:W-:Y:S02]  /*618e0*/  @!P3 IADD3.X R23, R4, R29, R6, P5, P6 ;  /* 0x0000001d0417b210 */ /* 0x000fe40002fec406 */
[----:B------:R-:W1:Y:S01]  /*618f0*/  @!P3 LDC.64 R20, c[0x0][0x5c0] ;  /* 0x00017000ff14bb82 */ /* 0x000e620000000a00 */
[----:B0-----:R-:W-:-:S04]  /*61900*/  @!P2 IADD3 R32, P5, P6, R24, R18, R9 ;  /* 0x000000121820a210 */ /* 0x001fc80007ebe009 */
[----:B------:R-:W-:Y:S02]  /*61910*/  @!P2 IADD3.X R33, R29, R19, R8, P5, P6 ;  /* 0x000000131d21a210 */ /* 0x000fe40002fec408 */
[----:B------:R-:W-:Y:S02]  /*61920*/  ISETP.LT.OR P5, PT, R28, 0xb1, !P1 ;  /* 0x000000b11c00780c */ /* 0x000fe40004fa1670 */
[----:B-1----:R-:W-:-:S05]  /*61930*/  @!P3 IADD3 R20, P4, R22, R20, RZ ;  /* 0x000000141614b210 */ /* 0x002fca0007f9e0ff */
[----:B------:R-:W-:Y:S01]  /*61940*/  @!P3 IMAD.X R21, R23, 0x1, R21, P4 ;  /* 0x000000011715b824 */ /* 0x000fe200020e0615 */
[----:B------:R-:W-:Y:S01]  /*61950*/  LOP3.LUT R5, R5, 0xfffffeff, RZ, 0xc0, !PT ;  /* 0xfffffeff05057812 */ /* 0x000fe200078ec0ff */
[----:B--2---:R-:W-:Y:S02]  /*61960*/  FMUL R18, R163, UR26 ;  /* 0x0000001aa3127c20 */ /* 0x004fe40008400000 */
[----:B------:R-:W2:Y:S03]  /*61970*/  LDL.LU R163, [R1+0x7c0] ;  /* 0x0007c00001a37983 */ /* 0x000ea60000300800 */
[----:B------:R-:W-:-:S05]  /*61980*/  F2FP.SATFINITE.E4M3.F32.PACK_AB_MERGE_C R18, RZ, R18, RZ ;  /* 0x00000012ff12723e */ /* 0x000fca00048070ff */
[----:B------:R0:W-:Y:S02]  /*61990*/  @!P3 STG.E.U8 desc[UR30][R20.64+0x51], R18 ;  /* 0x000051121400b986 */ /* 0x0001e4000c10111e */
[----:B0-----:R-:W0:Y:S01]  /*619a0*/  @!P5 LDC.64 R18, c[0x0][0x5c0] ;  /* 0x00017000ff12db82 */ /* 0x001e220000000a00 */
[----:B------:R-:W-:Y:S02]  /*619b0*/  @P5 LOP3.LUT R5, R5, 0x100, RZ, 0xfc, !PT ;  /* 0x0000010005055812 */ /* 0x000fe400078efcff */
[----:B0-----:R-:W-:-:S04]  /*619c0*/  @!P5 IADD3 R22, P3, P4, R24, R18, R9 ;  /* 0x000000121816d210 */ /* 0x001fc80007c7e009 */
[----:B------:R-:W-:-:S05]  /*619d0*/  @!P5 IADD3.X R23, R29, R19, R8, P3, P4 ;  /* 0x000000131d17d210 */ /* 0x000fca0001fe8408 */
[----:B------:R-:W-:Y:S01]  /*619e0*/  @!P5 STL.64 [R1+0x148], R22 ;  /* 0x000148160100d387 */ /* 0x000fe20000100a00 */
[----:B------:R-:W-:-:S13]  /*619f0*/  ISETP.LT.OR P5, PT, R28, 0xb2, !P1 ;  /* 0x000000b21c00780c */ /* 0x000fda0004fa1670 */
[----:B------:R-:W0:Y:S02]  /*61a00*/  @!P5 LDC.64 R18, c[0x0][0x5c0] ;  /* 0x00017000ff12db82 */ /* 0x000e240000000a00 */
[----:B0-----:R-:W-:Y:S01]  /*61a10*/  @!P5 IADD3 R20, P3, P4, R24, R18, R9 ;  /* 0x000000121814d210 */ /* 0x001fe20007c7e009 */
[----:B---3--:R-:W-:Y:S02]  /*61a20*/  FMUL R18, R162, UR26 ;  /* 0x0000001aa2127c20 */ /* 0x008fe40008400000 */
[----:B------:R-:W3:Y:S01]  /*61a30*/  LDL.LU R162, [R1+0x7c4] ;  /* 0x0007c40001a27983 */ /* 0x000ee20000300800 */
[----:B------:R-:W-:Y:S02]  /*61a40*/  LOP3.LUT R2, R2, 0xfffffffb, RZ, 0xc0, !PT ;  /* 0xfffffffb02027812 */ /* 0x000fe400078ec0ff */
[----:B------:R-:W-:Y:S02]  /*61a50*/  @!P5 IADD3.X R21, R29, R19, R8, P3, P4 ;  /* 0x000000131d15d210 */ /* 0x000fe40001fe8408 */
[----:B------:R-:W-:-:S02]  /*61a60*/  @P2 LOP3.LUT R2, R2, 0x4, RZ, 0xfc, !PT ;  /* 0x0000000402022812 */ /* 0x000fc400078efcff */
[----:B------:R-:W-:Y:S01]  /*61a70*/  LOP3.LUT R5, R5, 0xfffffdff, RZ, 0xc0, !PT ;  /* 0xfffffdff05057812 */ /* 0x000fe200078ec0ff */
[----:B------:R-:W-:Y:S01]  /*61a80*/  @!P5 STL.64 [R1+0x170], R20 ;  /* 0x000170140100d387 */ /* 0x000fe20000100a00 */
[----:B------:R-:W-:Y:S02]  /*61a90*/  LOP3.LUT P6, RZ, R2, 0x10, RZ, 0xc0, !PT ;  /* 0x0000001002ff7812 */ /* 0x000fe400078cc0ff */
[----:B------:R-:W-:Y:S02]  /*61aa0*/  @P5 LOP3.LUT R5, R5, 0x200, RZ, 0xfc, !PT ;  /* 0x0000020005055812 */ /* 0x000fe400078efcff */
[----:B------:R-:W-:Y:S02]  /*61ab0*/  ISETP.LT.OR P5, PT, R28, 0xb9, !P1 ;  /* 0x000000b91c00780c */ /* 0x000fe40004fa1670 */
[----:B------:R-:W-:-:S07]  /*61ac0*/  F2FP.SATFINITE.E4M3.F32.PACK_AB_MERGE_C R18, RZ, R18, RZ ;  /* 0x00000012ff12723e */ /* 0x000fce00048070ff */
[----:B------:R0:W-:Y:S04]  /*61ad0*/  @!P6 STG.E.U8 desc[UR30][R98.64+0x58], R18 ;  /* 0x000058126200e986 */ /* 0x0001e8000c10111e */
[----:B0-----:R-:W0:Y:S01]  /*61ae0*/  @!P5 LDC.64 R18, c[0x0][0x5c0] ;  /* 0x00017000ff12db82 */ /* 0x001e220000000a00 */
[----:B------:R-:W-:Y:S02]  /*61af0*/  LOP3.LUT P2, RZ, R16, 0x100000, RZ, 0xc0, !PT ;  /* 0x0010000010ff7812 */ /* 0x000fe4000784c0ff */
[----:B0-----:R-:W-:-:S04]  /*61b00*/  @!P5 IADD3 R20, P3, P4, R24, R18, R9 ;  /* 0x000000121814d210 */ /* 0x001fc80007c7e009 */
[----:B------:R-:W-:Y:S02]  /*61b10*/  @!P5 IADD3.X R21, R29, R19, R8, P3, P4 ;  /* 0x000000131d15d210 */ /* 0x000fe40001fe8408 */
[----:B------:R-:W-:Y:S01]  /*61b20*/  ISETP.LT.OR P4, PT, R28, 0x59, !P0 ;  /* 0x000000591c00780c */ /* 0x000fe20004781670 */
[----:B----4-:R-:W-:Y:S02]  /*61b30*/  FMUL R18, R166, UR26 ;  /* 0x0000001aa6127c20 */ /* 0x010fe40008400000 */
        /* <DEDUP_REMOVED lines=9> */
[----:B0-----:R-:W-:Y:S01]  /*61bd0*/  @!P4 IADD3 R18, P3, R20, R18, RZ ;  /* 0x000000121412c210 */ /* 0x001fe20007f7e0ff */
[----:B--2---:R-:W-:Y:S02]  /*61be0*/  FMUL R20, R163, UR26 ;  /* 0x0000001aa3147c20 */ /* 0x004fe40008400000 */
[----:B------:R-:W2:Y:S01]  /*61bf0*/  LDL.LU R163, [R1+0x7cc] ;  /* 0x0007cc0001a37983 */ /* 0x000ea20000300800 */
[----:B------:R-:W-:Y:S01]  /*61c00*/  ISETP.LT.OR P1, PT, R28, 0xba, !P1 ;  /* 0x000000ba1c00780c */ /* 0x000fe20004f21670 */
[----:B------:R-:W-:Y:S01]  /*61c10*/  @!P4 IMAD.X R19, R21, 0x1, R19, P3 ;  /* 0x000000011513c824 */ /* 0x000fe200018e0613 */
        /* <DEDUP_REMOVED lines=8> */
[----:B------:R-:W-:-:S05]  /*61ca0*/  @!P1 IADD3.X R59, R29, R19, R8, P5, P6 ;  /* 0x000000131d3b9210 */ /* 0x000fca0002fec408 */
[----:B------:R-:W-:Y:S01]  /*61cb0*/  @!P1 STL.64 [R1+0x188], R58 ;  /* 0x0001883a01009387 */ /* 0x000fe20000100a00 */
[C---:B------:R-:W-:Y:S02]  /*61cc0*/  LOP3.LUT P2, RZ, R0.reuse, 0x80, RZ, 0xc0, !PT ;  /* 0x0000008000ff7812 */ /* 0x040fe4000784c0ff */
[----:B------:R-:W-:-:S04]  /*61cd0*/  LOP3.LUT R0, R0, 0xfffeffff, RZ, 0xc0, !PT ;  /* 0xfffeffff00007812 */ /* 0x000fc800078ec0ff */
[----:B------:R-:W-:Y:S02]  /*61ce0*/  @P1 LOP3.LUT R0, R0, 0x10000, RZ, 0xfc, !PT ;  /* 0x0001000000001812 */ /* 0x000fe400078efcff */
[----:B------:R-:W-:Y:S02]  /*61cf0*/  LOP3.LUT P1, RZ, R16, 0x80000, RZ, 0xc0, !PT ;  /* 0x0008000010ff7812 */ /* 0x000fe4000782c0ff */
[----:B-1----:R-:W-:Y:S02]  /*61d00*/  @!P3 IADD3 R20, P4, R22, R20, RZ ;  /* 0x000000141614b210 */ /* 0x002fe40007f9e0ff */
[----:B------:R-:W-:-:S03]  /*61d10*/  ISETP.LT.OR P5, PT, R28, 0xc1, !P1 ;  /* 0x000000c11c00780c */ /* 0x000fc60004fa1670 */
        /* <DEDUP_REMOVED lines=27> */
[----:B------:R-:W-:-:S02]  /*61ed0*/  @!P5 IADD3.X R21, R29, R19, R4, P3, P4 ;  /* 0x000000131d15d210 */ /* 0x000fc40001fe8404 */
[----:B------:R-:W-:-:S03]  /*61ee0*/  ISETP.LT.OR P4, PT, R28, 0x61, !P0 ;  /* 0x000000611c00780c */ /* 0x000fc60004781670 */
        /* <DEDUP_REMOVED lines=10> */
[----:B---3--:R-:W-:Y:S02]  /*61f90*/  FMUL R20, R162, UR26 ;  /* 0x0000001aa2147c20 */ /* 0x008fe40008400000 */
[----:B------:R-:W3:Y:S01]  /*61fa0*/  LDL.LU R162, [R1+0x7dc] ;  /* 0x0007dc0001a27983 */ /* 0x000ee20000300800 */
[----:B------:R-:W-:Y:S02]  /*61fb0*/  LOP3.LUT P2, RZ, R0, 0x20000, RZ, 0xc0, !PT ;  /* 0x0002000000ff7812 */ /* 0x000fe4000784c0ff */
[----:B------:R-:W-:Y:S01]  /*61fc0*/  LOP3.LUT R16, R16, 0xfffbffff, RZ, 0xc0, !PT ;  /* 0xfffbffff10107812 */ /* 0x000fe200078ec0ff */
[----:B------:R-:W-:Y:S01]  /*61fd0*/  @!P4 IMAD.X R19, R21, 0x1, R19, P3 ;  /* 0x000000011513c824 */ /* 0x000fe200018e0613 */
[----:B------:R-:W-:-:S09]  /*61fe0*/  F2FP.SATFINITE.E4M3.F32.PACK_AB_MERGE_C R20, RZ, R20, RZ ;  /* 0x00000014ff14723e */ /* 0x000fd200048070ff */
[----:B------:R-:W-:Y:S02]  /*61ff0*/  @P2 LOP3.LUT R16, R16, 0x40000, RZ, 0xfc, !PT ;  /* 0x0004000010102812 */ /* 0x000fe400078efcff */
[C---:B------:R-:W-:Y:S02]  /*62000*/  ISETP.LT.OR P2, PT, R28.reuse, 0xca, !P1 ;  /* 0x000000ca1c00780c */ /* 0x040fe40004f41670 */
[----:B------:R-:W-:Y:S01]  /*62010*/  ISETP.LT.OR P3, PT, R28, 0x62, !P0 ;  /* 0x000000621c00780c */ /* 0x000fe20004761670 */
[----:B------:R0:W-:Y:S10]  /*62020*/  @!P4 STG.E.U8 desc[UR30][R18.64+0x60], R20 ;  /* 0x000060141200c986 */ /* 0x0001f4000c10111e */
[----:B0-----:R-:W0:Y:S08]  /*62030*/  @!P2 LDC.64 R18, c[0x0][0x5c0] ;  /* 0x00017000ff12ab82 */ /* 0x001e300000000a00 */
[----:B------:R-:W1:Y:S01]  /*62040*/  @!P3 LDC.64 R20, c[0x0][0x5c0] ;  /* 0x00017000ff14bb82 */ /* 0x000e620000000a00 */
[----:B------:R-:W-:-:S04]  /*62050*/  @!P3 IADD3 R22, P5, P6, R3, R24, R7 ;  /* 0x000000180316b210 */ /* 0x000fc80007ebe007 */
[----:B------:R-:W-:Y:S02]  /*62060*/  @!P3 IADD3.X R23, R4, R29, R6, P5, P6 ;  /* 0x0000001d0417b210 */ /* 0x000fe40002fec406 */
[----:B0-----:R-:W-:-:S04]  /*62070*/  @!P2 IADD3 R36, P5, P6, R24, R18, R3 ;  /* 0x000000121824a210 */ /* 0x001fc80007ebe003 */
[----:B------:R-:W-:Y:S02]  /*62080*/  @!P2 IADD3.X R37, R29, R19, R4, P5, P6 ;  /* 0x000000131d25a210 */ /* 0x000fe40002fec404 */
[----:B------:R-:W-:Y:S02]  /*62090*/  ISETP.LT.OR P5, PT, R28, 0xd1, !P1 ;  /* 0x000000d11c00780c */ /* 0x000fe40004fa1670 */
[----:B-1----:R-:W-:Y:S01]  /*620a0*/  @!P3 IADD3 R20, P4, R22, R20, RZ ;  /* 0x000000141614b210 */ /* 0x002fe20007f9e0ff */
[----:B------:R-:W-:Y:S04]  /*620b0*/  @!P2 STL.64 [R1+0x180], R36 ;  /* 0x000180240100a387 */ /* 0x000fe80000100a00 */
[----:B------:R-:W-:Y:S01]  /*620c0*/  @!P3 IMAD.X R21, R23, 0x1, R21, P4 ;  /* 0x000000011715b824 */ /* 0x000fe200020e0615 */
[----:B------:R-:W-:-:S05]  /*620d0*/  LOP3.LUT R5, R5, 0xffffefff, RZ, 0xc0, !PT ;  /* 0xffffefff05057812 */ /* 0x000fca00078ec0ff */
[----:B------:R-:W-:Y:S01]  /*620e0*/  @P5 LOP3.LUT R5, R5, 0x1000, RZ, 0xfc, !PT ;  /* 0x0000100005055812 */ /* 0x000fe200078efcff */
[----:B--2---:R-:W-:Y:S02]  /*620f0*/  FMUL R18, R163, UR26 ;  /* 0x0000001aa3127c20 */ /* 0x004fe40008400000 */
[----:B------:R-:W2:Y:S03]  /*62100*/  LDL.LU R163, [R1+0x7e0] ;  /* 0x0007e00001a37983 */ /* 0x000ea60000300800 */
[----:B------:R-:W-:-:S05]  /*62110*/  F2FP.SATFINITE.E4M3.F32.PACK_AB_MERGE_C R18, RZ, R18, RZ ;  /* 0x00000012ff12723e */ /* 0x000fca00048070ff */
[----:B------:R0:W-:Y:S02]  /*62120*/  @!P3 STG.E.U8 desc[UR30][R20.64+0x61], R18 ;  /* 0x000061121400b986 */ /* 0x0001e4000c10111e */
[----:B0-----:R-:W0:Y:S02]  /*62130*/  @!P5 LDC.64 R18, c[0x0][0x5c0] ;  /* 0x00017000ff12db82 */ /* 0x001e240000000a00 */
        /* <DEDUP_REMOVED lines=17> */
[----:B---3--:R-:W-:Y:S02]  /*62250*/  FMUL R18, R162, UR26 ;  /* 0x0000001aa2127c20 */ /* 0x008fe40008400000 */
        /* <DEDUP_REMOVED lines=33> */
[----:B------:R-:W-:Y:S02]  /*62470*/  ISETP.LT.OR P5, PT, R28, 0xe1, !P1 ;  /* 0x000000e11c00780c */ /* 0x000fe40004fa1670 */
[----:B-1----:R-:W-:-:S05]  /*62480*/  @!P3 IADD3 R20, P4, R22, R20, RZ ;  /* 0x000000141614b210 */ /* 0x002fca0007f9e0ff */
[----:B------:R-:W-:Y:S01]  /*62490*/  @!P3 IMAD.X R21, R23, 0x1, R21, P4 ;  /* 0x000000011715b824 */ /* 0x000fe200020e0615 */
[----:B------:R-:W-:Y:S01]  /*624a0*/  LOP3.LUT R11, R11, 0xfdffffff, RZ, 0xc0, !PT ;  /* 0xfdffffff0b0b7812 */ /* 0x000fe200078ec0ff */
[----:B---3--:R-:W-:Y:S02]  /*624b0*/  FMUL R18, R162, UR26 ;  /* 0x0000001aa2127c20 */ /* 0x008fe40008400000 */
[----:B------:R-:W3:Y:S03]  /*624c0*/  LDL.LU R162, [R1+0x7f0] ;  /* 0x0007f00001a27983 */ /* 0x000ee60000300800 */
        /* <DEDUP_REMOVED lines=165> */
[----:B------:R-:W-:-:S09]  /*62f20*/  ISETP.LT.OR P3, PT, R28, 0x82, !P0 ;  /* 0x000000821c00780c */ /* 0x000fd20004761670 */
[----:B------:R-:W-:Y:S02]  /*62f30*/  @P2 LOP3.LUT R16, R16, 0x4000, RZ, 0xfc, !PT ;  /* 0x0000400010102812 */ /* 0x000fe400078efcff */
[----:B------:R-:W-:Y:S02]  /*62f40*/  ISETP.LT.OR P2, PT, R28, 0x10a, !P1 ;  /* 0x0000010a1c00780c */ /* 0x000fe40004f41670 */
[----:B------:R-:W-:-:S05]  /*62f50*/  F2FP.SATFINITE.E4M3.F32.PACK_AB_MERGE_C R20, RZ, R20, RZ ;  /* 0x00000014ff14723e */ /* 0x000fca00048070ff */
[----:B------:R0:W-:Y:S06]  /*62f60*/  @!P4 STG.E.U8 desc[UR30][R18.64+0x80], R20 ;  /* 0x000080141200c986 */ /* 0x0001ec000c10111e */
        /* <DEDUP_REMOVED lines=53> */
[----:B------:R-:W-:-:S10]  /*632c0*/  @!P4 IMAD.X R19, R21, 0x1, R19, P3 ;  /* 0x000000011513c824 */ /* 0x000fd400018e0613 */
[----:B------:R-:W-:Y:S02]  /*632d0*/  @P2 LOP3.LUT R16, R16, 0x2000, RZ, 0xfc, !PT ;  /* 0x0000200010102812 */ /* 0x000fe400078efcff */
[----:B------:R-:W-:Y:S01]  /*632e0*/  ISETP.LT.OR P2, PT, R28, 0x11a, !P1 ;  /* 0x0000011a1c00780c */ /* 0x000fe20004f41670 */
[----:B--2---:R-:W-:Y:S02]  /*632f0*/  FMUL R20, R163, UR26 ;  /* 0x0000001aa3147c20 */ /* 0x004fe40008400000 */
[----:B------:R-:W2:Y:S03]  /*63300*/  LDL.LU R163, [R1+0x82c] ;  /* 0x00082c0001a37983 */ /* 0x000ea60000300800 */
[----:B------:R-:W-:-:S05]  /*63310*/  F2FP.SATFINITE.E4M3.F32.PACK_AB_MERGE_C R20, RZ, R20, RZ ;  /* 0x00000014ff14723e */ /* 0x000fca00048070ff */
[----:B------:R0:W-:Y:S01]  /*63320*/  @!P4 STG.E.U8 desc[UR30][R18.64+0x88], R20 ;  /* 0x000088141200c986 */ /* 0x0001e2000c10111e */
[----:B------:R-:W-:Y:S01]  /*63330*/  ISETP.LT.OR P3, PT, R28, 0x8a, !P0 ;  /* 0x0000008a1c00780c */ /* 0x000fe20004761670 */
[----:B0-----:R-:W0:-:S12]  /*63340*/  @!P2 LDC.64 R18, c[0x0][0x5c0] ;  /* 0x00017000ff12ab82 */ /* 0x001e180000000a00 */
        /* <DEDUP_REMOVED lines=80> */
[----:B------:R-:W-:Y:S01]  /*63850*/  @!P5 STL.64 [R1], R22 ;  /* 0x000000160100d387 */ /* 0x000fe20000100a00 */
[----:B------:R-:W-:-:S13]  /*63860*/  ISETP.LT.OR P5, PT, R28, 0x132, !P1 ;  /* 0x000001321c00780c */ /* 0x000fda0004fa1670 */
[----:B------:R-:W0:Y:S01]  /*63870*/  @!P5 LDC.64 R18, c[0x0][0x5c0] ;  /* 0x00017000ff12db82 */ /* 0x000e220000000a00 */
[----:B------:R-:W-:Y:S02]  /*63880*/  LOP3.LUT R12, R12, 0xf7ffffff, RZ, 0xc0, !PT ;  /* 0xf7ffffff0c0c7812 */ /* 0x000fe400078ec0ff */
[----:B------:R-:W-:Y:S02]  /*63890*/  LOP3.LUT P6, RZ, R2, 0x1000, RZ, 0xc0, !PT ;  /* 0x0000100002ff7812 */ /* 0x000fe400078cc0ff */
[----:B------:R-:W-:Y:S02]  /*638a0*/  @P5 LOP3.LUT R12, R12, 0x8000000, RZ, 0xfc, !PT ;  /* 0x080000000c0c5812 */ /* 0x000fe400078efcff */
[----:B0-----:R-:W-:Y:S01]  /*638b0*/  @!P5 IADD3 R236, P3, P4, R24, R18, R3 ;  /* 0x0000001218ecd210 */ /* 0x001fe20007c7e003 */
[----:B----4-:R-:W-:-:S03]  /*638c0*/  FMUL R18, R166, UR26 ;  /* 0x0000001aa6127c20 */ /* 0x010fc60008400000 */
[----:B------:R-:W-:Y:S02]  /*638d0*/  @!P5 IADD3.X R237, R29, R19, R4, P3, P4 ;  /* 0x000000131dedd210 */ /* 0x000fe40001fe8404 */
[----:B------:R-:W-:Y:S02]  /*638e0*/  ISETP.LT.OR P5, PT, R28, 0x139, !P1 ;  /* 0x000001391c00780c */ /* 0x000fe40004fa1670 */
[----:B------:R-:W-:-:S05]  /*638f0*/  F2FP.SATFINITE.E4M3.F32.PACK_AB_MERGE_C R18, RZ, R18, RZ ;  /* 0x00000012ff12723e */ /* 0x000fca00048070ff */
[----:B------:R0:W-:Y:S06]  /*63900*/  @!P6 STG.E.U8 desc[UR30][R114.64+0x98], R18 ;  /* 0x000098127200e986 */ /* 0x0001ec000c10111e */
[----:B0-----:R-:W0:Y:S02]  /*63910*/  @!P5 LDC.64 R18, c[0x0][0x5c0] ;  /* 0x00017000ff12db82 */ /* 0x001e240000000a00 */
[----:B0-----:R-:W-:Y:S01]  /*63920*/  @!P5 IADD3 R20, P3, P4, R24, R18, R3 ;  /* 0x000000121814d210 */ /* 0x001fe20007c7e003 */
[----:B---3--:R-:W-:Y:S02]  /*63930*/  FMUL R18, R162, UR26 ;  /* 0x0000001aa2127c20 */ /* 0x008fe40008400000 */
[----:B------:R-:W3:Y:S01]  /*63940*/  LDL.LU R162, [R1+0x844] ;  /* 0x0008440001a27983 */ /* 0x000ee20000300800 */
[----:B------:R-:W-:-:S05]  /*63950*/  @!P5 IADD3.X R21, R29, R19, R4, P3, P4 ;  /* 0x000000131d15d210 */ /* 0x000fca0001fe8404 */
[----:B------:R-:W-:Y:S04]  /*63960*/  @!P5 STL.64 [R1+0x38], R20 ;  /* 0x000038140100d387 */ /* 0x000fe80000100a00 */
[----:B------:R-:W4:Y:S01]  /*63970*/  LDL.LU R166, [R1+0x848] ;  /* 0x0008480001a67983 */ /* 0x000f220000300800 */
[----:B------:R-:W-:Y:S02]  /*63980*/  LOP3.LUT P2, RZ, R16, 0x1000, RZ, 0xc0, !PT ;  /* 0x0000100010ff7812 */ /* 0x000fe4000784c0ff */
[----:B------:R-:W-:Y:S02]  /*63990*/  ISETP.LT.OR P4, PT, R28, 0x99, !P0 ;  /* 0x000000991c00780c */ /* 0x000fe40004781670 */
[----:B------:R-:W-:-:S09]  /*639a0*/  F2FP.SATFINITE.E4M3.F32.PACK_AB_MERGE_C R18, RZ, R18, RZ ;  /* 0x00000012ff12723e */ /* 0x000fd200048070ff */
[----:B------:R0:W-:Y:S01]  /*639b0*/  @!P2 STG.E.U8 desc[UR30][R74.64+0x99], R18 ;  /* 0x000099124a00a986 */ /* 0x0001e2000c10111e */
[----:B------:R-:W-:Y:S01]  /*639c0*/  LOP3.LUT P2, RZ, R0, 0x400, RZ, 0xc0, !PT ;  /* 0x0000040000ff7812 */ /* 0x000fe2000784c0ff */
[----:B0-----:R-:W0:Y:S01]  /*639d0*/  @!P4 LDC.64 R18, c[0x0][0x5c0] ;  /* 0x00017000ff12cb82 */ /* 0x001e220000000a00 */
[----:B------:R-:W-:Y:S02]  /*639e0*/  LOP3.LUT R12, R12, 0xdfffffff, RZ, 0xc0, !PT ;  /* 0xdfffffff0c0c7812 */ /* 0x000fe400078ec0ff */
[----:B------:R-:W-:Y:S02]  /*639f0*/  LOP3.LUT R16, R16, 0xfffff7ff, RZ, 0xc0, !PT ;  /* 0xfffff7ff10107812 */ /* 0x000fe400078ec0ff */
[----:B------:R-:W-:Y:S02]  /*63a00*/  @P5 LOP3.LUT R12, R12, 0x20000000, RZ, 0xfc, !PT ;  /* 0x200000000c0c5812 */ /* 0x000fe400078efcff */
[----:B------:R-:W-:-:S05]  /*63a10*/  @!P4 IADD3 R20, P3, P5, R3, R24, R7 ;  /* 0x000000180314c210 */ /* 0x000fca0007d7e007 */
[----:B------:R-:W-:Y:S02]  /*63a20*/  @P2 LOP3.LUT R16, R16, 0x800, RZ, 0xfc, !PT ;  /* 0x0000080010102812 */ /* 0x000fe400078efcff */
[----:B------:R-:W-:Y:S02]  /*63a30*/  @!P4 IADD3.X R21, R4, R29, R6, P3, P5 ;  /* 0x0000001d0415c210 */ /* 0x000fe40001fea406 */
[----:B------:R-:W-:Y:S02]  /*63a40*/  ISETP.LT.OR P2, PT, R28, 0x13a, !P1 ;  /* 0x0000013a1c00780c */ /* 0x000fe40004f41670 */
[----:B0-----:R-:W-:-:S05]  /*63a50*/  @!P4 IADD3 R18, P3, R20, R18, RZ ;  /* 0x000000121412c210 */ /* 0x001fca0007f7e0ff */
[----:B------:R-:W-:Y:S01]  /*63a60*/  @!P4 IMAD.X R19, R21, 0x1, R19, P3 ;  /* 0x000000011513c824 */ /* 0x000fe200018e0613 */
[----:B------:R-:W-:-:S13]  /*63a70*/  ISETP.LT.OR P3, PT, R28, 0x9a, !P0 ;  /* 0x0000009a1c00780c */ /* 0x000fda0004761670 */
[----:B------:R-:W-:-:S04]  /*63a80*/  @!P3 IADD3 R22, P5, P6, R3, R24, R7 ;  /* 0x000000180316b210 */ /* 0x000fc80007ebe007 */
[----:B------:R-:W-:Y:S01]  /*63a90*/  @!P3 IADD3.X R23, R4, R29, R6, P5, P6 ;  /* 0x0000001d0417b210 */ /* 0x000fe20002fec406 */
[----:B--2---:R-:W-:Y:S02]  /*63aa0*/  FMUL R20, R163, UR26 ;  /* 0x0000001aa3147c20 */ /* 0x004fe40008400000 */
[----:B------:R-:W2:Y:S03]  /*63ab0*/  LDL.LU R163, [R1+0x84c] ;  /* 0x00084c0001a37983 */ /* 0x000ea60000300800 */
[----:B------:R-:W-:-:S05]  /*63ac0*/  F2FP.SATFINITE.E4M3.F32.PACK_AB_MERGE_C R20, RZ, R20, RZ ;  /* 0x00000014ff14723e */ /* 0x000fca00048070ff */
[----:B------:R0:W-:Y:S02]  /*63ad0*/  @!P4 STG.E.U8 desc[UR30][R18.64+0x98], R20 ;  /* 0x000098141200c986 */ /* 0x0001e4000c10111e */
[----:B0-----:R-:W0:Y:S08]  /*63ae0*/  @!P2 LDC.64 R18, c[0x0][0x5c0] ;  /* 0x00017000ff12ab82 */ /* 0x001e300000000a00 */
[----:B------:R-:W1:Y:S01]  /*63af0*/  @!P3 LDC.64 R20, c[0x0][0x5c0] ;  /* 0x00017000ff14bb82 */ /* 0x000e620000000a00 */
[----:B0-----:R-:W-:-:S04]  /*63b00*/  @!P2 IADD3 R192, P5, P6, R24, R18, R3 ;  /* 0x0000001218c0a210 */ /* 0x001fc80007ebe003 */
[----:B------:R-:W-:Y:S02]  /*63b10*/  @!P2 IADD3.X R193, R29, R19, R4, P5, P6 ;  /* 0x000000131dc1a210 */ /* 0x000fe40002fec404 */
[----:B------:R-:W-:Y:S02]  /*63b20*/  ISETP.LT.OR P5, PT, R28, 0x141, !P1 ;  /* 0x000001411c00780c */ /* 0x000fe40004fa1670 */
[----:B-1----:R-:W-:Y:S01]  /*63b30*/  @!P3 IADD3 R20, P4, R22, R20, RZ ;  /* 0x000000141614b210 */ /* 0x002fe20007f9e0ff */
[----:B---3--:R-:W-:Y:S02]  /*63b40*/  FMUL R18, R162, UR26 ;  /* 0x0000001aa2127c20 */ /* 0x008fe40008400000 */
[----:B------:R-:W3:Y:S04]  /*63b50*/  LDL.LU R162, [R1+0x850] ;  /* 0x0008500001a27983 */ /* 0x000ee80000300800 */
[----:B------:R-:W3:Y:S01]  /*63b60*/  LDL.LU R167, [R1+0x854] ;  /* 0x0008540001a77983 */ /* 0x000ee20000300800 */
[----:B------:R-:W-:Y:S01]  /*63b70*/  @!P3 IMAD.X R21, R23, 0x1, R21, P4 ;  /* 0x000000011715b824 */ /* 0x000fe200020e0615 */
[----:B------:R-:W-:-:S02]  /*63b80*/  F2FP.SATFINITE.E4M3.F32.PACK_AB_MERGE_C R18, RZ, R18, RZ ;  /* 0x00000012ff12723e */ /* 0x000fc400048070ff */
[----:B------:R-:W-:Y:S01]  /*63b90*/  LOP3.LUT R13, R13, 0xfffffffe, RZ, 0xc0, !PT ;  /* 0xfffffffe0d0d7812 */ /* 0x000fe200078ec0ff */
[----:B------:R-:W3:Y:S04]  /*63ba0*/  LDL.LU R168, [R1+0x858] ;  /* 0x0008580001a87983 */ /* 0x000ee80000300800 */
[----:B------:R0:W-:Y:S02]  /*63bb0*/  @!P3 STG.E.U8 desc[UR30][R20.64+0x99], R18 ;  /* 0x000099121400b986 */ /* 0x0001e4000c10111e */
[----:B0-----:R-:W0:Y:S01]  /*63bc0*/  @!P5 LDC.64 R18, c[0x0][0x5c0] ;  /* 0x00017000ff12db82 */ /* 0x001e220000000a00 */
[----:B------:R-:W-:Y:S02]  /*63bd0*/  @P5 LOP3.LUT R13, R13, 0x1, RZ, 0xfc, !PT ;  /* 0x000000010d0d5812 */ /* 0x000fe400078efcff */
[----:B0-----:R-:W-:-:S04]  /*63be0*/  @!P5 IADD3 R200, P3, P4, R24, R18, R3 ;  /* 0x0000001218c8d210 */ /* 0x001fc80007c7e003 */
[----:B------:R-:W-:Y:S02]  /*63bf0*/  @!P5 IADD3.X R201, R29, R19, R4, P3, P4 ;  /* 0x000000131dc9d210 */ /* 0x000fe40001fe8404 */
[----:B------:R-:W-:-:S13]  /*63c00*/  ISETP.LT.OR P5, PT, R28, 0x142, !P1 ;  /* 0x000001421c00780c */ /* 0x000fda0004fa1670 */
[----:B------:R-:W0:Y:S02]  /*63c10*/  @!P5 LDC.64 R18, c[0x0][0x5c0] ;  /* 0x00017000ff12db82 */ /* 0x000e240000000a00 */
[----:B0-----:R-:W-:Y:S01]  /*63c20*/  @!P5 IADD3 R198, P3, P4, R24, R18, R3 ;  /* 0x0000001218c6d210 */ /* 0x001fe20007c7e003 */
[----:B----4-:R-:W-:Y:S02]  /*63c30*/  FMUL R18, R166, UR26 ;  /* 0x0000001aa6127c20 */ /* 0x010fe40008400000 */
[----:B------:R-:W4:Y:S01]  /*63c40*/  LDL.LU R166, [R1+0x85c] ;  /* 0x00085c0001a67983 */ /* 0x000f220000300800 */
[----:B------:R-:W-:Y:S02]  /*63c50*/  LOP3.LUT R13, R13, 0xfffffffb, RZ, 0xc0, !PT ;  /* 0xfffffffb0d0d7812 */ /* 0x000fe400078ec0ff */
[----:B------:R-:W-:Y:S02]  /*63c60*/  LOP3.LUT P6, RZ, R2, 0x2000, RZ, 0xc0, !PT ;  /* 0x0000200002ff7812 */ /* 0x000fe400078cc0ff */
[----:B------:R-:W-:-:S02]  /*63c70*/  @P5 LOP3.LUT R13, R13, 0x4, RZ, 0xfc, !PT ;  /* 0x000000040d0d5812 */ /* 0x000fc400078efcff */
[----:B------:R-:W-:Y:S02]  /*63c80*/  @!P5 IADD3.X R199, R29, R19, R4, P3, P4 ;  /* 0x000000131dc7d210 */ /* 0x000fe40001fe8404 */
[----:B------:R-:W-:Y:S02]  /*63c90*/  ISETP.LT.OR P5, PT, R28, 0x149, !P1 ;  /* 0x000001491c00780c */ /* 0x000fe40004fa1670 */
[----:B------:R-:W-:-:S05]  /*63ca0*/  F2FP.SATFINITE.E4M3.F32.PACK_AB_MERGE_C R18, RZ, R18, RZ ;  /* 0x00000012ff12723e */ /* 0x000fca00048070ff */
[----:B------:R0:W-:Y:S06]  /*63cb0*/  @!P6 STG.E.U8 desc[UR30][R116.64+0xa0], R18 ;  /* 0x0000a0127400e986 */ /* 0x0001ec000c10111e */
[----:B0-----:R-:W0:Y:S01]  /*63cc0*/  @!P5 LDC.64 R18, c[0x0][0x5c0] ;  /* 0x00017000ff12db82 */ /* 0x001e220000000a00 */
[----:B------:R-:W-:-:S04]  /*63cd0*/  LOP3.LUT R0, R0, 0xffefffff, RZ, 0xc0, !PT ;  /* 0xffefffff00007812 */ /* 0x000fc800078ec0ff */
[----:B------:R-:W-:Y:S02]  /*63ce0*/  @P2 LOP3.LUT R0, R0, 0x100000, RZ, 0xfc, !PT ;  /* 0x0010000000002812 */ /* 0x000fe400078efcff */
[----:B------:R-:W-:Y:S02]  /*63cf0*/  LOP3.LUT P2, RZ, R16, 0x800, RZ, 0xc0, !PT ;  /* 0x0000080010ff7812 */ /* 0x000fe4000784c0ff */
[----:B0-----:R-:W-:-:S04]  /*63d00*/  @!P5 IADD3 R220, P3, P4, R24, R18, R3 ;  /* 0x0000001218dcd210 */ /* 0x001fc80007c7e003 */
[----:B------:R-:W-:Y:S02]  /*63d10*/  @!P5 IADD3.X R221, R29, R19, R4, P3, P4 ;  /* 0x000000131dddd210 */ /* 0x000fe40001fe8404 */
[----:B------:R-:W-:Y:S01]  /*63d20*/  ISETP.LT.OR P4, PT, R28, 0xa1, !P0 ;  /* 0x000000a11c00780c */ /* 0x000fe20004781670 */
[----:B--2---:R-:W-:-:S05]  /*63d30*/  FMUL R18, R163, UR26 ;  /* 0x0000001aa3127c20 */ /* 0x004fca0008400000 */
[----:B------:R-:W-:-:S05]  /*63d40*/  F2FP.SATFINITE.E4M3.F32.PACK_AB_MERGE_C R18, RZ, R18, RZ ;  /* 0x00000012ff12723e */ /* 0x000fca00048070ff */
        /* <DEDUP_REMOVED lines=15> */
[----:B---3--:R-:W-:-:S05]  /*63e40*/  FMUL R20, R162, UR26 ;  /* 0x0000001aa2147c20 */ /* 0x008fca0008400000 */
[----:B------:R-:W-:-:S05]  /*63e50*/  F2FP.SATFINITE.E4M3.F32.PACK_AB_MERGE_C R20, RZ, R20, RZ ;  /* 0x00000014ff14723e */ /* 0x000fca00048070ff */
[----:B------:R0:W-:Y:S02]  /*63e60*/  @!P4 STG.E.U8 desc[UR30][R18.64+0xa0], R20 ;  /* 0x0000a0141200c986 */ /* 0x0001e4000c10111e */
[----:B0-----:R-:W0:Y:S08]  /*63e70*/  @!P2 LDC.64 R18, c[0x0][0x5c0] ;  /* 0x00017000ff12ab82 */ /* 0x001e300000000a00 */
[----:B------:R-:W1:Y:S01]  /*63e80*/  @!P3 LDC.64 R20, c[0x0][0x5c0] ;  /* 0x00017000ff14bb82 */ /* 0x000e620000000a00 */
[----:B0-----:R-:W-:Y:S01]  /*63e90*/  @!P2 IADD3 R162, P5, P6, R24, R18, R3 ;  /* 0x0000001218a2a210 */ /* 0x001fe20007ebe003 */
[----:B------:R-:W-:-:S02]  /*63ea0*/  FMUL R18, R167, UR26 ;  /* 0x0000001aa7127c20 */ /* 0x000fc40008400000 */
[----:B------:R-:W2:Y:S01]  /*63eb0*/  LDL.LU R167, [R1+0x860] ;  /* 0x0008600001a77983 */ /* 0x000ea20000300800 */
[----:B------:R-:W-:Y:S02]  /*63ec0*/  @!P2 IADD3.X R163, R29, R19, R4, P5, P6 ;  /* 0x000000131da3a210 */ /* 0x000fe40002fec404 */
[----:B------:R-:W-:Y:S02]  /*63ed0*/  ISETP.LT.OR P5, PT, R28, 0x151, !P1 ;  /* 0x000001511c00780c */ /* 0x000fe40004fa1670 */
[----:B-1----:R-:W-:Y:S02]  /*63ee0*/  @!P3 IADD3 R20, P4, R22, R20, RZ ;  /* 0x000000141614b210 */ /* 0x002fe40007f9e0ff */
[----:B------:R-:W-:-:S03]  /*63ef0*/  F2FP.SATFINITE.E4M3.F32.PACK_AB_MERGE_C R18, RZ, R18, RZ ;  /* 0x00000012ff12723e */ /* 0x000fc600048070ff */
[----:B------:R-:W-:-:S05]  /*63f00*/  @!P3 IMAD.X R21, R23, 0x1, R21, P4 ;  /* 0x000000011715b824 */ /* 0x000fca00020e0615 */
[----:B------:R0:W-:Y:S02]  /*63f10*/  @!P3 STG.E.U8 desc[UR30][R20.64+0xa1], R18 ;  /* 0x0000a1121400b986 */ /* 0x0001e4000c10111e */
[----:B0-----:R-:W0:Y:S01]  /*63f20*/  @!P5 LDC.64 R18, c[0x0][0x5c0] ;  /* 0x00017000ff12db82 */ /* 0x001e220000000a00 */
[----:B------:R-:W-:-:S04]  /*63f30*/  LOP3.LUT R13, R13, 0xffffff7f, RZ, 0xc0, !PT ;  /* 0xffffff7f0d0d7812 */ /* 0x000fc800078ec0ff */
[----:B------:R-:W-:Y:S02]  /*63f40*/  @P5 LOP3.LUT R13, R13, 0x80, RZ, 0xfc, !PT ;  /* 0x000000800d0d5812 */ /* 0x000fe400078efcff */
[----:B0-----:R-:W-:-:S04]  /*63f50*/  @!P5 IADD3 R174, P3, P4, R24, R18, R3 ;  /* 0x0000001218aed210 */ /* 0x001fc80007c7e003 */
[----:B------:R-:W-:Y:S02]  /*63f60*/  @!P5 IADD3.X R175, R29, R19, R4, P3, P4 ;  /* 0x000000131dafd210 */ /* 0x000fe40001fe8404 */
[----:B------:R-:W-:-:S13]  /*63f70*/  ISETP.LT.OR P5, PT, R28, 0x152, !P1 ;  /* 0x000001521c00780c */ /* 0x000fda0004fa1670 */
[----:B------:R-:W0:Y:S01]  /*63f80*/  @!P5 LDC.64 R18, c[0x0][0x5c0] ;  /* 0x00017000ff12db82 */ /* 0x000e220000000a00 */
[----:B------:R-:W-:Y:S02]  /*63f90*/  LOP3.LUT R13, R13, 0xfffffdff, RZ, 0xc0, !PT ;  /* 0xfffffdff0d0d7812 */ /* 0x000fe400078ec0ff */
[----:B------:R-:W-:Y:S02]  /*63fa0*/  LOP3.LUT P6, RZ, R2, 0x4000, RZ, 0xc0, !PT ;  /* 0x0000400002ff7812 */ /* 0x000fe400078cc0ff */
[----:B------:R-:W-:Y:S02]  /*63fb0*/  @P5 LOP3.LUT R13, R13, 0x200, RZ, 0xfc, !PT ;  /* 0x000002000d0d5812 */ /* 0x000fe400078efcff */
[----:B0-----:R-:W-:Y:S01]  /*63fc0*/  @!P5 IADD3 R180, P3, P4, R24, R18, R3 ;  /* 0x0000001218b4d210 */ /* 0x001fe20007c7e003 */
[----:B------:R-:W-:-:S03]  /*63fd0*/  FMUL R18, R168, UR26 ;  /* 0x0000001aa8127c20 */ /* 0x000fc60008400000 */
        /* <DEDUP_REMOVED lines=24> */
[----:B------:R-:W-:Y:S01]  /*64160*/  @P2 LOP3.LUT R16, R16, 0x200, RZ, 0xfc, !PT ;  /* 0x0000020010102812 */ /* 0x000fe200078efcff */
[----:B--2---:R-:W-:Y:S02]  /*64170*/  FMUL R20, R167, UR26 ;  /* 0x0000001aa7147c20 */ /* 0x004fe40008400000 */
[----:B------:R-:W2:Y:S01]  /*64180*/  LDL.LU R167, [R1+0x868] ;  /* 0x0008680001a77983 */ /* 0x000ea20000300800 */
[----:B------:R-:W-:-:S03]  /*64190*/  ISETP.LT.OR P2, PT, R28, 0x15a, !P1 ;  /* 0x0000015a1c00780c */ /* 0x000fc60004f41670 */
[----:B------:R-:W4:Y:S01]  /*641a0*/  LDL.LU R170, [R1+0x86c] ;  /* 0x00086c0001aa7983 */ /* 0x000f220000300800 */
[----:B------:R-:W-:-:S05]  /*641b0*/  F2FP.SATFINITE.E4M3.F32.PACK_AB_MERGE_C R20, RZ, R20, RZ ;  /* 0x00000014ff14723e */ /* 0x000fca00048070ff */
[----:B------:R0:W-:Y:S01]  /*641c0*/  @!P4 STG.E.U8 desc[UR30][R18.64+0xa8], R20 ;  /* 0x0000a8141200c986 */ /* 0x0001e2000c10111e */
[----:B------:R-:W-:-:S03]  /*641d0*/  ISETP.LT.OR P3, PT, R28, 0xaa, !P0 ;  /* 0x000000aa1c00780c */ /* 0x000fc60004761670 */
[----:B0-----:R-:W0:Y:S10]  /*641e0*/  @!P2 LDC.64 R18, c[0x0][0x5c0] ;  /* 0x00017000ff12ab82 */ /* 0x001e340000000a00 */
[----:B------:R-:W-:-:S04]  /*641f0*/  @!P3 IADD3 R22, P5, P6, R3, R24, R7 ;  /* 0x000000180316b210 */ /* 0x000fc80007ebe007 */
[----:B------:R-:W-:Y:S01]  /*64200*/  @!P3 IADD3.X R23, R4, R29, R6, P5, P6 ;  /* 0x0000001d0417b210 */ /* 0x000fe20002fec406 */
[----:B------:R-:W1:Y:S01]  /*64210*/  @!P3 LDC.64 R20, c[0x0][0x5c0] ;  /* 0x00017000ff14bb82 */ /* 0x000e620000000a00 */
[----:B0-----:R-:W-:Y:S01]  /*64220*/  @!P2 IADD3 R168, P5, P6, R24, R18, R3 ;  /* 0x0000001218a8a210 */ /* 0x001fe20007ebe003 */
[----:B---3--:R-:W-:Y:S02]  /*64230*/  FMUL R18, R166, UR26 ;  /* 0x0000001aa6127c20 */ /* 0x008fe40008400000 */
[----:B------:R-:W3:Y:S01]  /*64240*/  LDL.LU R166, [R1+0x870] ;  /* 0x0008700001a67983 */ /* 0x000ee20000300800 */
[----:B------:R-:W-:Y:S02]  /*64250*/  @!P2 IADD3.X R169, R29, R19, R4, P5, P6 ;  /* 0x000000131da9a210 */ /* 0x000fe40002fec404 */
[----:B------:R-:W-:Y:S02]  /*64260*/  ISETP.LT.OR P5, PT, R28, 0x161, !P1 ;  /* 0x000001611c00780c */ /* 0x000fe40004fa1670 */
[----:B-1----:R-:W-:-:S02]  /*64270*/  @!P3 IADD3 R20, P4, R22, R20, RZ ;  /* 0x000000141614b210 */ /* 0x002fc40007f9e0ff */
[----:B------:R-:W-:-:S03]  /*64280*/  F2FP.SATFINITE.E4M3.F32.PACK_AB_MERGE_C R18, RZ, R18, RZ ;  /* 0x00000012ff12723e */ /* 0x000fc600048070ff */
[----:B------:R-:W-:-:S05]  /*64290*/  @!P3 IMAD.X R21, R23, 0x1, R21, P4 ;  /* 0x000000011715b824 */ /* 0x000fca00020e0615 */
[----:B------:R0:W-:Y:S02]  /*642a0*/  @!P3 STG.E.U8 desc[UR30][R20.64+0xa9], R18 ;  /* 0x0000a9121400b986 */ /* 0x0001e4000c10111e */
[----:B0-----:R-:W0:Y:S01]  /*642b0*/  @!P5 LDC.64 R18, c[0x0][0x5c0] ;  /* 0x00017000ff12db82 */ /* 0x001e220000000a00 */
[----:B------:R-:W-:-:S04]  /*642c0*/  LOP3.LUT R13, R13, 0xfffff7ff, RZ, 0xc0, !PT ;  /* 0xfffff7ff0d0d7812 */ /* 0x000fc800078ec0ff */
[----:B------:R-:W-:-:S04]  /*642d0*/  @P2 LOP3.LUT R13, R13, 0x800, RZ, 0xfc, !PT ;  /* 0x000008000d0d2812 */ /* 0x000fc800078efcff */
[----:B------:R-:W-:-:S04]  /*642e0*/  LOP3.LUT R13, R13, 0xffff7fff, RZ, 0xc0, !PT ;  /* 0xffff7fff0d0d7812 */ /* 0x000fc800078ec0ff */
[----:B------:R-:W-:Y:S02]  /*642f0*/  @P5 LOP3.LUT R13, R13, 0x8000, RZ, 0xfc, !PT ;  /* 0x000080000d0d5812 */ /* 0x000fe400078efcff */
[----:B0-----:R-:W-:-:S04]  /*64300*/  @!P5 IADD3 R186, P3, P4, R24, R18, R3 ;  /* 0x0000001218bad210 */ /* 0x001fc80007c7e003 */
[----:B------:R-:W-:Y:S02]  /*64310*/  @!P5 IADD3.X R187, R29, R19, R4, P3, P4 ;  /* 0x000000131dbbd210 */ /* 0x000fe40001fe8404 */
[----:B------:R-:W-:-:S13]  /*64320*/  ISETP.LT.OR P5, PT, R28, 0x162, !P1 ;  /* 0x000001621c00780c */ /* 0x000fda0004fa1670 */
[----:B------:R-:W0:Y:S02]  /*64330*/  @!P5 LDC.64 R18, c[0x0][0x5c0] ;  /* 0x00017000ff12db82 */ /* 0x000e240000000a00 */
[----:B0-----:R-:W-:Y:S02]  /*64340*/  @!P5 IADD3 R190, P3, P4, R24, R18, R3 ;  /* 0x0000001218bed210 */ /* 0x001fe40007c7e003 */
[----:B------:R-:W-:Y:S02]  /*64350*/  LOP3.LUT R13, R13, 0xfffdffff, RZ, 0xc0, !PT ;  /* 0xfffdffff0d0d7812 */ /* 0x000fe400078ec0ff */
[----:B------:R-:W-:Y:S02]  /*64360*/  LOP3.LUT P6, RZ, R2, 0x8000, RZ, 0xc0, !PT ;  /* 0x0000800002ff7812 */ /* 0x000fe400078cc0ff */
[----:B------:R-:W-:Y:S02]  /*64370*/  @P5 LOP3.LUT R13, R13, 0x20000, RZ, 0xfc, !PT ;  /* 0x000200000d0d5812 */ /* 0x000fe400078efcff */
[----:B------:R-:W-:-:S02]  /*64380*/  @!P5 IADD3.X R191, R29, R19, R4, P3, P4 ;  /* 0x000000131dbfd210 */ /* 0x000fc40001fe8404 */
[----:B------:R-:W-:Y:S01]  /*64390*/  ISETP.LT.OR P5, PT, R28, 0x169, !P1 ;  /* 0x000001691c00780c */ /* 0x000fe20004fa1670 */
[----:B--2---:R-:W-:Y:S02]  /*643a0*/  FMUL R18, R167, UR26 ;  /* 0x0000001aa7127c20 */ /* 0x004fe40008400000 */
[----:B------:R-:W2:Y:S03]  /*643b0*/  LDL.LU R167, [R1+0x874] ;  /* 0x0008740001a77983 */ /* 0x000ea60000300800 */
[----:B------:R-:W-:-:S05]  /*643c0*/  F2FP.SATFINITE.E4M3.F32.PACK_AB_MERGE_C R18, RZ, R18, RZ ;  /* 0x00000012ff12723e */ /* 0x000fca00048070ff */
[----:B------:R0:W-:Y:S02]  /*643d0*/  @!P6 STG.E.U8 desc[UR30][R120.64+0xb0], R18 ;  /* 0x0000b0127800e986 */ /* 0x0001e4000c10111e */
[----:B0-----:R-:W0:Y:S01]  /*643e0*/  @!P5 LDC.64 R18, c[0x0][0x5c0] ;  /* 0x00017000ff12db82 */ /* 0x001e220000000a00 */
[----:B------:R-:W-:Y:S02]  /*643f0*/  LOP3.LUT P2, RZ, R16, 0x200, RZ, 0xc0, !PT ;  /* 0x0000020010ff7812 */ /* 0x000fe4000784c0ff */
[----:B0-----:R-:W-:Y:S01]  /*64400*/  @!P5 IADD3 R228, P3, P4, R24, R18, R3 ;  /* 0x0000001218e4d210 */ /* 0x001fe20007c7e003 */
[----:B----4-:R-:W-:Y:S02]  /*64410*/  FMUL R18, R170, UR26 ;  /* 0x0000001aaa127c20 */ /* 0x010fe40008400000 */
[----:B------:R-:W4:Y:S01]  /*64420*/  LDL.LU R170, [R1+0x878] ;  /* 0x0008780001aa7983 */ /* 0x000f220000300800 */
[----:B------:R-:W-:Y:S02]  /*64430*/  @!P5 IADD3.X R229, R29, R19, R4, P3, P4 ;  /* 0x000000131de5d210 */ /* 0x000fe40001fe8404 */
[----:B------:R-:W-:-:S02]  /*64440*/  ISETP.LT.OR P4, PT, R28, 0xb1, !P0 ;  /* 0x000000b11c00780c */ /* 0x000fc40004781670 */
[----:B------:R-:W-:-:S05]  /*64450*/  F2FP.SATFINITE.E4M3.F32.PACK_AB_MERGE_C R18, RZ, R18, RZ ;  /* 0x00000012ff12723e */ /* 0x000fca00048070ff */
[----:B------:R0:W-:Y:S06]  /*64460*/  @!P2 STG.E.U8 desc[UR30][R44.64+0xb1], R18 ;  /* 0x0000b1122c00a986 */ /* 0x0001ec000c10111e */
        /* <DEDUP_REMOVED lines=8> */
[C---:B------:R-:W-:Y:S01]  /*644f0*/  ISETP.LT.OR P2, PT, R28.reuse, 0x16a, !P1 ;  /* 0x0000016a1c00780c */ /* 0x040fe20004f41670 */
[----:B------:R-:W-:Y:S01]  /*64500*/  @!P4 IMAD.X R19, R21, 0x1, R19, P3 ;  /* 0x000000011513c824 */ /* 0x000fe200018e0613 */
[----:B------:R-:W-:Y:S02]  /*64510*/  ISETP.LT.OR P3, PT, R28, 0xb2, !P0 ;  /* 0x000000b21c00780c */ /* 0x000fe40004761670 */
[----:B------:R-:W-:-:S05]  /*64520*/  F2FP.SATFINITE.E4M3.F32.PACK_AB_MERGE_C R20, RZ, R20, RZ ;  /* 0x00000014ff14723e */ /* 0x000fca00048070ff */
[----:B------:R0:W-:Y:S04]  /*64530*/  @!P4 STG.E.U8 desc[UR30][R18.64+0xb0], R20 ;  /* 0x0000b0141200c986 */ /* 0x0001e8000c10111e */
        /* <DEDUP_REMOVED lines=12> */
[----:B------:R-:W-:-:S04]  /*64600*/  @P5 LOP3.LUT R13, R13, 0x200000, RZ, 0xfc, !PT ;  /* 0x002000000d0d5812 */ /* 0x000fc800078efcff */
[----:B------:R-:W-:Y:S01]  /*64610*/  LOP3.LUT R13, R13, 0xffbfffff, RZ, 0xc0, !PT ;  /* 0xffbfffff0d0d7812 */ /* 0x000fe200078ec0ff */
        /* <DEDUP_REMOVED lines=20> */
[----:B------:R-:W3:Y:S04]  /*64760*/  LDL.LU R166, [R1+0x884] ;  /* 0x0008840001a67983 */ /* 0x000ee80000300800 */
[----:B------:R-:W4:Y:S01]  /*64770*/  LDL.LU R179, [R1+0x888] ;  /* 0x0008880001b37983 */ /* 0x000f220000300800 */
[----:B------:R-:W-:-:S02]  /*64780*/  LOP3.LUT P2, RZ, R16, 0x100, RZ, 0xc0, !PT ;  /* 0x0000010010ff7812 */ /* 0x000fc4000784c0ff */
[----:B------:R-:W-:Y:S02]  /*64790*/  @!P5 IADD3.X R21, R29, R19, R4, P3, P4 ;  /* 0x000000131d15d210 */ /* 0x000fe40001fe8404 */
[----:B------:R-:W-:Y:S02]  /*647a0*/  ISETP.LT.OR P3, PT, R28, 0xb9, !P0 ;  /* 0x000000b91c00780c */ /* 0x000fe40004761670 */
[----:B------:R-:W-:-:S07]  /*647b0*/  F2FP.SATFINITE.E4M3.F32.PACK_AB_MERGE_C R18, RZ, R18, RZ ;  /* 0x00000012ff12723e */ /* 0x000fce00048070ff */
[----:B------:R0:W-:Y:S04]  /*647c0*/  @!P2 STG.E.U8 desc[UR30][R82.64+0xb9], R18 ;  /* 0x0000b9125200a986 */ /* 0x0001e8000c10111e */
[----:B------:R1:W-:Y:S04]  /*647d0*/  @!P5 STL.64 [R1+0x18], R20 ;  /* 0x000018140100d387 */ /* 0x0003e80000100a00 */
[----:B------:R-:W4:Y:S01]  /*647e0*/  LDL.LU R178, [R1+0x88c] ;  /* 0x00088c0001b27983 */ /* 0x000f220000300800 */
[----:B0-----:R-:W0:Y:S01]  /*647f0*/  @!P3 LDC.64 R18, c[0x0][0x5c0] ;  /* 0x00017000ff12bb82 */ /* 0x001e220000000a00 */
[----:B------:R-:W-:-:S04]  /*64800*/  LOP3.LUT R13, R13, 0xff7fffff, RZ, 0xc0, !PT ;  /* 0xff7fffff0d0d7812 */ /* 0x000fc800078ec0ff */
[----:B------:R-:W-:Y:S02]  /*64810*/  @P5 LOP3.LUT R13, R13, 0x800000, RZ, 0xfc, !PT ;  /* 0x008000000d0d5812 */ /* 0x000fe400078efcff */
[----:B-1----:R-:W-:Y:S02]  /*64820*/  @!P3 IADD3 R20, P4, P5, R3, R24, R7 ;  /* 0x000000180314b210 */ /* 0x002fe40007d9e007 */
[----:B------:R-:W-:Y:S02]  /*64830*/  ISETP.LT.OR P2, PT, R28, 0x17a, !P1 ;  /* 0x0000017a1c00780c */ /* 0x000fe40004f41670 */
[----:B------:R-:W-:Y:S02]  /*64840*/  @!P3 IADD3.X R21, R4, R29, R6, P4, P5 ;  /* 0x0000001d0415b210 */ /* 0x000fe400027ea406 */
[----:B0-----:R-:W-:-:S05]  /*64850*/  @!P3 IADD3 R18, P4, R20, R18, RZ ;  /* 0x000000121412b210 */ /* 0x001fca0007f9e0ff */
[----:B------:R-:W-:Y:S01]  /*64860*/  @!P3 IMAD.X R19, R21, 0x1, R19, P4 ;  /* 0x000000011513b824 */ /* 0x000fe200020e0613 */
[----:B------:R-:W-:Y:S02]  /*64870*/  ISETP.LT.OR P4, PT, R28, 0xba, !P0 ;  /* 0x000000ba1c00780c */ /* 0x000fe40004781670 */
[----:B------:R-:W-:-:S11]  /*64880*/  LOP3.LUT R13, R13, 0xfffbffff, RZ, 0xc0, !PT ;  /* 0xfffbffff0d0d7812 */ /* 0x000fd600078ec0ff */
[----:B------:R-:W-:-:S04]  /*64890*/  @!P4 IADD3 R22, P5, P6, R3, R24, R7 ;  /* 0x000000180316c210 */ /* 0x000fc80007ebe007 */
[----:B------:R-:W-:Y:S02]  /*648a0*/  @!P4 IADD3.X R23, R4, R29, R6, P5, P6 ;  /* 0x0000001d0417c210 */ /* 0x000fe40002fec406 */
[----:B------:R-:W-:Y:S01]  /*648b0*/  @P2 LOP3.LUT R13, R13, 0x40000, RZ, 0xfc, !PT ;  /* 0x000400000d0d2812 */ /* 0x000fe200078efcff */
[----:B--2---:R-:W-:-:S05]  /*648c0*/  FMUL R20, R167, UR26 ;  /* 0x0000001aa7147c20 */ /* 0x004fca0008400000 */
[----:B------:R-:W-:-:S05]  /*648d0*/  F2FP.SATFINITE.E4M3.F32.PACK_AB_MERGE_C R20, RZ, R20, RZ ;  /* 0x00000014ff14723e */ /* 0x000fca00048070ff */
[----:B------:R0:W-:Y:S02]  /*648e0*/  @!P3 STG.E.U8 desc[UR30][R18.64+0xb8], R20 ;  /* 0x0000b8141200b986 */ /* 0x0001e4000c10111e */
[----:B0-----:R-:W0:Y:S08]  /*648f0*/  @!P2 LDC.64 R18, c[0x0][0x5c0] ;  /* 0x00017000ff12ab82 */ /* 0x001e300000000a00 */
[----:B------:R-:W1:Y:S01]  /*64900*/  @!P4 LDC.64 R20, c[0x0][0x5c0] ;  /* 0x00017000ff14cb82 */ /* 0x000e620000000a00 */
[----:B0-----:R-:W-:-:S04]  /*64910*/  @!P2 IADD3 R184, P3, P5, R24, R18, R3 ;  /* 0x0000001218b8a210 */ /* 0x001fc80007d7e003 */
[----:B------:R-:W-:Y:S02]  /*64920*/  @!P2 IADD3.X R185, R29, R19, R4, P3, P5 ;  /* 0x000000131db9a210 */ /* 0x000fe40001fea404 */
[----:B------:R-:W-:Y:S02]  /*64930*/  LOP3.LUT P2, RZ, R16, 0x80, RZ, 0xc0, !PT ;  /* 0x0000008010ff7812 */ /* 0x000fe4000784c0ff */
[----:B-1----:R-:W-:Y:S02]  /*64940*/  @!P4 IADD3 R20, P1, R22, R20, RZ ;  /* 0x000000141614c210 */ /* 0x002fe40007f3e0ff */
[----:B------:R-:W-:-:S03]  /*64950*/  ISETP.LT.OR P5, PT, R28, 0xc1, !P2 ;  /* 0x000000c11c00780c */ /* 0x000fc600057a1670 */
[----:B------:R-:W-:Y:S02]  /*64960*/  @!P4 IMAD.X R21, R23, 0x1, R21, P1 ;  /* 0x000000011715c824 */ /* 0x000fe400008e0615 */
[----:B---3--:R-:W-:-:S05]  /*64970*/  FMUL R18, R166, UR26 ;  /* 0x0000001aa6127c20 */ /* 0x008fca0008400000 */
[----:B------:R-:W-:-:S05]  /*64980*/  F2FP.SATFINITE.E4M3.F32.PACK_AB_MERGE_C R18, RZ, R18, RZ ;  /* 0x00000012ff12723e */ /* 0x000fca00048070ff */
[----:B------:R0:W-:Y:S02]  /*64990*/  @!P4 STG.E.U8 desc[UR30][R20.64+0xb9], R18 ;  /* 0x0000b9121400c986 */ /* 0x0001e4000c10111e */
[----:B0-----:R-:W0:Y:S01]  /*649a0*/  @!P5 LDC.64 R18, c[0x0][0x5c0] ;  /* 0x00017000ff12db82 */ /* 0x001e220000000a00 */
[----:B------:R-:W-:Y:S02]  /*649b0*/  ISETP.LT.OR P4, PT, R28, 0xc2, !P2 ;  /* 0x000000c21c00780c */ /* 0x000fe40005781670 */
[----:B0-----:R-:W-:-:S04]  /*649c0*/  @!P5 IADD3 R166, P1, P3, R24, R18, R7 ;  /* 0x0000001218a6d210 */ /* 0x001fc80007b3e007 */
[----:B------:R-:W-:-:S07]  /*649d0*/  @!P5 IADD3.X R167, R29, R19, R6, P1, P3 ;  /* 0x000000131da7d210 */ /* 0x000fce0000fe6406 */
[----:B------:R-:W0:Y:S02]  /*649e0*/  @!P4 LDC.64 R18, c[0x0][0x5c0] ;  /* 0x00017000ff12cb82 */ /* 0x000e240000000a00 */
[----:B0-----:R-:W-:Y:S01]  /*649f0*/  @!P4 IADD3 R170, P1, P3, R24, R18, R7 ;  /* 0x0000001218aac210 */ /* 0x001fe20007b3e007 */
[----:B----4-:R-:W-:Y:S02]  /*64a00*/  FMUL R18, R179, UR26 ;  /* 0x0000001ab3127c20 */ /* 0x010fe40008400000 */
[----:B------:R-:W2:Y:S01]  /*64a10*/  LDL.LU R179, [R1+0x890] ;  /* 0x0008900001b37983 */ /* 0x000ea20000300800 */
[----:B------:R-:W-:-:S04]  /*64a20*/  LOP3.LUT R13, R13, 0xfffeffff, RZ, 0xc0, !PT ;  /* 0xfffeffff0d0d7812 */ /* 0x000fc800078ec0ff */
[----:B------:R-:W-:-:S04]  /*64a30*/  @P5 LOP3.LUT R13, R13, 0x10000, RZ, 0xfc, !PT ;  /* 0x000100000d0d5812 */ /* 0x000fc800078efcff */
[----:B------:R-:W-:Y:S02]  /*64a40*/  LOP3.LUT R13, R13, 0xffffbfff, RZ, 0xc0, !PT ;  /* 0xffffbfff0d0d7812 */ /* 0x000fe400078ec0ff */
[----:B------:R-:W-:Y:S02]  /*64a50*/  LOP3.LUT P6, RZ, R2, 0x20000, RZ, 0xc0, !PT ;  /* 0x0002000002ff7812 */ /* 0x000fe400078cc0ff */
[----:B------:R-:W-:Y:S02]  /*64a60*/  @P4 LOP3.LUT R13, R13, 0x4000, RZ, 0xfc, !PT ;  /* 0x000040000d0d4812 */ /* 0x000fe400078efcff */
[----:B------:R-:W-:Y:S02]  /*64a70*/  @!P4 IADD3.X R171, R29, R19, R6, P1, P3 ;  /* 0x000000131dabc210 */ /* 0x000fe40000fe6406 */
[----:B------:R-:W-:Y:S02]  /*64a80*/  ISETP.LT.OR P4, PT, R28, 0xc9, !P2 ;  /* 0x000000c91c00780c */ /* 0x000fe40005781670 */
[----:B------:R-:W-:-:S05]  /*64a90*/  F2FP.SATFINITE.E4M3.F32.PACK_AB_MERGE_C R18, RZ, R18, RZ ;  /* 0x00000012ff12723e */ /* 0x000fca00048070ff */
[----:B------:R0:W-:Y:S06]  /*64aa0*/  @!P6 STG.E.U8 desc[UR30][R72.64], R18 ;  /* 0x000000124800e986 */ /* 0x0001ec000c10111e */
[----:B0-----:R-:W0:Y:S02]  /*64ab0*/  @!P4 LDC.64 R18, c[0x0][0x5c0] ;  /* 0x00017000ff12cb82 */ /* 0x001e240000000a00 */
[----:B0-----:R-:W-:Y:S01]  /*64ac0*/  @!P4 IADD3 R208, P1, P3, R24, R18, R7 ;  /* 0x0000001218d0c210 */ /* 0x001fe20007b3e007 */
[----:B------:R-:W-:Y:S02]  /*64ad0*/  FMUL R18, R178, UR26 ;  /* 0x0000001ab2127c20 */ /* 0x000fe40008400000 */
[----:B------:R-:W3:Y:S04]  /*64ae0*/  LDL.LU R178, [R1+0x894] ;  /* 0x0008940001b27983 */ /* 0x000ee80000300800 */
[----:B------:R-:W4:Y:S01]  /*64af0*/  LDL.LU R195, [R1+0x898] ;  /* 0x0008980001c37983 */ /* 0x000f220000300800 */
[----:B------:R-:W-:-:S02]  /*64b00*/  @!P4 IADD3.X R209, R29, R19, R6, P1, P3 ;  /* 0x000000131dd1c210 */ /* 0x000fc40000fe6406 */
[----:B------:R-:W-:Y:S01]  /*64b10*/  ISETP.GE.AND P1, PT, R15, 0x109, PT ;  /* 0x000001090f00780c */ /* 0x000fe20003f26270 */
[----:B------:R-:W4:Y:S03]  /*64b20*/  LDL.LU R194, [R1+0x89c] ;  /* 0x00089c0001c27983 */ /* 0x000f260000300800 */
[----:B------:R-:W-:Y:S02]  /*64b30*/  ISETP.LT.OR P3, PT, R28, 0x1, !P1 ;  /* 0x000000011c00780c */ /* 0x000fe40004f61670 */
[----:B------:R-:W-:-:S04]  /*64b40*/  LOP3.LUT R17, R17, 0xfffeffff, RZ, 0xc0, !PT ;  /* 0xfffeffff11117812 */ /* 0x000fc800078ec0ff */
[----:B------:R-:W-:Y:S02]  /*64b50*/  @P0 LOP3.LUT R17, R17, 0x10000, RZ, 0xfc, !PT ;  /* 0x0001000011110812 */ /* 0x000fe400078efcff */
[----:B------:R-:W-:-:S05]  /*64b60*/  LOP3.LUT P0, RZ, R2, 0x40000, RZ, 0xc0, !PT ;  /* 0x0004000002ff7812 */ /* 0x000fca000780c0ff */
[----:B------:R-:W0:Y:S01]  /*64b70*/  @!P3 LDC.64 R20, c[0x0][0x5c0] ;  /* 0x00017000ff14bb82 */ /* 0x000e220000000a00 */
[----:B------:R-:W-:Y:S02]  /*64b80*/  F2FP.SATFINITE.E4M3.F32.PACK_AB_MERGE_C R18, RZ, R18, RZ ;  /* 0x00000012ff12723e */ /* 0x000fe400048070ff */
[----:B------:R-:W-:-:S05]  /*64b90*/  LOP3.LUT R13, R13, 0xffffdfff, RZ, 0xc0, !PT ;  /* 0xffffdfff0d0d7812 */ /* 0x000fca00078ec0ff */
[----:B------:R1:W-:Y:S01]  /*64ba0*/  @!P0 STG.E.U8 desc[UR30][R124.64+0x1], R18 ;  /* 0x000001127c008986 */ /* 0x0003e2000c10111e */
[----:B------:R-:W-:Y:S02]  /*64bb0*/  ISETP.LT.OR P0, PT, R28, 0xca, !P2 ;  /* 0x000000ca1c00780c */ /* 0x000fe40005701670 */
[----:B------:R-:W-:Y:S02]  /*64bc0*/  @P4 LOP3.LUT R13, R13, 0x2000, RZ, 0xfc, !PT ;  /* 0x000020000d0d4812 */ /* 0x000fe400078efcff */
[----:B------:R-:W-:-:S04]  /*64bd0*/  @!P3 IADD3 R19, P4, P5, R3, R24, R9 ;  /* 0x000000180313b210 */ /* 0x000fc80007d9e009 */
[----:B------:R-:W-:Y:S02]  /*64be0*/  @!P3 IADD3.X R22, R4, R29, R8, P4, P5 ;  /* 0x0000001d0416b210 */ /* 0x000fe400027ea408 */
[----:B0-----:R-:W-:-:S03]  /*64bf0*/  @!P3 IADD3 R20, P4, R19, R20, RZ ;  /* 0x000000141314b210 */ /* 0x001fc60007f9e0ff */
[----:B-1----:R-:W0:Y:S02]  /*64c00*/  @!P0 LDC.64 R18, c[0x0][0x5c0] ;  /* 0x00017000ff128b82 */ /* 0x002e240000000a00 */
[----:B------:R-:W-:Y:S01]  /*64c10*/  @!P3 IMAD.X R21, R22, 0x1, R21, P4 ;  /* 0x000000011615b824 */ /* 0x000fe200020e0615 */
[----:B0-----:R-:W-:-:S04]  /*64c20*/  @!P0 IADD3 R182, P5, P6, R24, R18, R7 ;  /* 0x0000001218b68210 */ /* 0x001fc80007ebe007 */
[----:B------:R-:W-:Y:S02]  /*64c30*/  @!P0 IADD3.X R183, R29, R19, R6, P5, P6 ;  /* 0x000000131db78210 */ /* 0x000fe40002fec406 */
[----:B------:R-:W-:Y:S02]  /*64c40*/  LOP3.LUT P6, RZ, R2, 0x80000, RZ, 0xc0, !PT ;  /* 0x0008000002ff7812 */ /* 0x000fe400078cc0ff */
[----:B------:R-:W-:-:S11]  /*64c50*/  LOP3.LUT R16, R16, 0xffffffbf, RZ, 0xc0, !PT ;  /* 0xffffffbf10107812 */ /* 0x000fd600078ec0ff */
[----:B------:R-:W-:Y:S02]  /*64c60*/  @P6 LOP3.LUT R16, R16, 0x40, RZ, 0xfc, !PT ;  /* 0x0000004010106812 */ /* 0x000fe400078efcff */
[----:B------:R-:W-:Y:S01]  /*64c70*/  ISETP.LT.OR P6, PT, R28, 0xd1, !P2 ;  /* 0x000000d11c00780c */ /* 0x000fe200057c1670 */
[----:B--2---:R-:W-:-:S05]  /*64c80*/  FMUL R18, R179, UR26 ;  /* 0x0000001ab3127c20 */ /* 0x004fca0008400000 */
[----:B------:R-:W-:-:S05]  /*64c90*/  F2FP.SATFINITE.E4M3.F32.PACK_AB_MERGE_C R18, RZ, R18, RZ ;  /* 0x00000012ff12723e */ /* 0x000fca00048070ff */
[----:B------:R0:W-:Y:S01]  /*64ca0*/  @!P3 STG.E.U8 desc[UR30][R20.64], R18 ;  /* 0x000000121400b986 */ /* 0x0001e2000c10111e */
[----:B------:R-:W-:-:S13]  /*64cb0*/  ISETP.LT.OR P3, PT, R28, 0x2, !P1 ;  /* 0x000000021c00780c */ /* 0x000fda0004f61670 */
[----:B0-----:R-:W0:Y:S01]  /*64cc0*/  @!P3 LDC.64 R18, c[0x0][0x5c0] ;  /* 0x00017000ff12bb82 */ /* 0x001e220000000a00 */
[----:B------:R-:W-:-:S04]  /*64cd0*/  @!P3 IADD3 R20, P4, P5, R3, R24, R9 ;  /* 0x000000180314b210 */ /* 0x000fc80007d9e009 */
[----:B------:R-:W-:Y:S02]  /*64ce0*/  @!P3 IADD3.X R21, R4, R29, R8, P4, P5 ;  /* 0x0000001d0415b210 */ /* 0x000fe400027ea408 */
[----:B0-----:R-:W-:-:S05]  /*64cf0*/  @!P3 IADD3 R20, P4, R20, R18, RZ ;  /* 0x000000121414b210 */ /* 0x001fca0007f9e0ff */
[----:B------:R-:W-:Y:S02]  /*64d00*/  @!P3 IMAD.X R21, R21, 0x1, R19, P4 ;  /* 0x000000011515b824 */ /* 0x000fe400020e0613 */
[----:B------:R-:W0:Y:S02]  /*64d10*/  @!P6 LDC.64 R18, c[0x0][0x5c0] ;  /* 0x00017000ff12eb82 */ /* 0x000e240000000a00 */
[----:B0-----:R-:W-:-:S04]  /*64d20*/  @!P6 IADD3 R188, P4, P5, R24, R18, R7 ;  /* 0x0000001218bce210 */ /* 0x001fc80007d9e007 */
[----:B------:R-:W-:Y:S01]  /*64d30*/  @!P6 IADD3.X R189, R29, R19, R6, P4, P5 ;  /* 0x000000131dbde210 */ /* 0x000fe200027ea406 */
[----:B------:R-:W-:Y:S04]  /*64d40*/  STL [R1+0x10d8], R188 ;  /* 0x0010d8bc01007387 */ /* 0x000fe80000100800 */
[----:B------:R-:W-:Y:S04]  /*64d50*/  STL [R1+0x10d4], R189 ;  /* 0x0010d4bd01007387 */ /* 0x000fe80000100800 */
[----:B------:R-:W2:Y:S01]  /*64d60*/  LDL.LU R204, [R1+0x8a0] ;  /* 0x0008a00001cc7983 */ /* 0x000ea20000300800 */
[----:B------:R-:W-:Y:S01]  /*64d70*/  ISETP.LT.OR P5, PT, R28, 0xd2, !P2 ;  /* 0x000000d21c00780c */ /* 0x000fe200057a1670 */
[----:B---3--:R-:W-:-:S05]  /*64d80*/  FMUL R18, R178, UR26 ;  /* 0x0000001ab2127c20 */ /* 0x008fca0008400000 */
[----:B------:R-:W-:-:S05]  /*64d90*/  F2FP.SATFINITE.E4M3.F32.PACK_AB_MERGE_C R18, RZ, R18, RZ ;  /* 0x00000012ff12723e */ /* 0x000fca00048070ff */
[----:B------:R0:W-:Y:S01]  /*64da0*/  @!P3 STG.E.U8 desc[UR30][R20.64+0x1], R18 ;  /* 0x000001121400b986 */ /* 0x0001e2000c10111e */
[----:B------:R-:W-:Y:S01]  /*64db0*/  LOP3.LUT R13, R13, 0xfffffbff, RZ, 0xc0, !PT ;  /* 0xfffffbff0d0d7812 */ /* 0x000fe200078ec0ff */
[----:B0-----:R-:W0:Y:S03]  /*64dc0*/  @!P5 LDC.64 R18, c[0x0][0x5c0] ;  /* 0x00017000ff12db82 */ /* 0x001e260000000a00 */
[----:B------:R-:W-:-:S04]  /*64dd0*/  @P0 LOP3.LUT R13, R13, 0x400, RZ, 0xfc, !PT ;  /* 0x000004000d0d0812 */ /* 0x000fc800078efcff */
[----:B------:R-:W-:-:S04]  /*64de0*/  LOP3.LUT R13, R13, 0xfffffeff, RZ, 0xc0, !PT ;  /* 0xfffffeff0d0d7812 */ /* 0x000fc800078ec0ff */
[----:B------:R-:W-:-:S04]  /*64df0*/  @P6 LOP3.LUT R13, R13, 0x100, RZ, 0xfc, !PT ;  /* 0x000001000d0d6812 */ /* 0x000fc800078efcff */
        /* <DEDUP_REMOVED lines=10> */
[----:B0-----:R-:W-:-:S04]  /*64ea0*/  @!P5 IADD3 R216, P3, P4, R24, R18, R7 ;  /* 0x0000001218d8d210 */ /* 0x001fc80007c7e007 */
[----:B------:R-:W-:Y:S01]  /*64eb0*/  @!P5 IADD3.X R217, R29, R19, R6, P3, P4 ;  /* 0x000000131dd9d210 */ /* 0x000fe20001fe8406 */
[----:B------:R-:W-:Y:S04]  /*64ec0*/  STL [R1+0x10cc], R216 ;  /* 0x0010ccd801007387 */ /* 0x000fe80000100800 */
[----:B------:R-:W-:Y:S04]  /*64ed0*/  STL [R1+0x10c8], R217 ;  /* 0x0010c8d901007387 */ /* 0x000fe80000100800 */
[----:B------:R-:W3:Y:S04]  /*64ee0*/  LDL.LU R212, [R1+0x8a4] ;  /* 0x0008a40001d47983 */ /* 0x000ee80000300800 */
[----:B------:R-:W4:Y:S01]  /*64ef0*/  LDL.LU R205, [R1+0x8a8] ;  /* 0x0008a80001cd7983 */ /* 0x000f220000300800 */
[----:B------:R-:W-:-:S02]  /*64f00*/  ISETP.LT.OR P3, PT, R28, 0x9, !P1 ;  /* 0x000000091c00780c */ /* 0x000fc40004f61670 */
[----:B------:R-:W-:Y:S01]  /*64f10*/  LOP3.LUT P0, RZ, R0, 0x800000, RZ, 0xc0, !PT ;  /* 0x0080000000ff7812 */ /* 0x000fe2000780c0ff */
[----:B------:R-:W-:-:S10]  /*64f20*/  FMUL R18, R194, UR26 ;  /* 0x0000001ac2127c20 */ /* 0x000fd40008400000 */
[----:B------:R-:W0:Y:S01]  /*64f30*/  @!P3 LDC.64 R20, c[0x0][0x5c0] ;  /* 0x00017000ff14bb82 */ /* 0x000e220000000a00 */
[----:B------:R-:W-:Y:S02]  /*64f40*/  F2FP.SATFINITE.E4M3.F32.PACK_AB_MERGE_C R18, RZ, R18, RZ ;  /* 0x00000012ff12723e */ /* 0x000fe400048070ff */
[----:B------:R-:W-:-:S03]  /*64f50*/  LOP3.LUT R13, R13, 0xffffffdf, RZ, 0xc0, !PT ;  /* 0xffffffdf0d0d7812 */ /* 0x000fc600078ec0ff */
[----:B------:R1:W-:Y:S01]  /*64f60*/  @!P0 STG.E.U8 desc[UR30][R70.64+0x9], R18 ;  /* 0x0000091246008986 */ /* 0x0003e2000c10111e */
[----:B------:R-:W-:Y:S02]  /*64f70*/  ISETP.LT.OR P0, PT, R28, 0xda, !P2 ;  /* 0x000000da1c00780c */ /* 0x000fe40005701670 */
[----:B------:R-:W-:Y:S02]  /*64f80*/  @P5 LOP3.LUT R13, R13, 0x20, RZ, 0xfc, !PT ;  /* 0x000000200d0d5812 */ /* 0x000fe400078efcff */
[----:B------:R-:W-:-:S04]  /*64f90*/  @!P3 IADD3 R19, P4, P5, R3, R24, R9 ;  /* 0x000000180313b210 */ /* 0x000fc80007d9e009 */
[----:B------:R-:W-:Y:S02]  /*64fa0*/  @!P3 IADD3.X R22, R4, R29, R8, P4, P5 ;  /* 0x0000001d0416b210 */ /* 0x000fe400027ea408 */
[----:B0-----:R-:W-:-:S03]  /*64fb0*/  @!P3 IADD3 R20, P4, R19, R20, RZ ;  /* 0x000000141314b210 */ /* 0x001fc60007f9e0ff */
[----:B-1----:R-:W0:Y:S02]  /*64fc0*/  @!P0 LDC.64 R18, c[0x0][0x5c0] ;  /* 0x00017000ff128b82 */ /* 0x002e240000000a00 */
[----:B0-----:R-:W-:-:S04]  /*64fd0*/  @!P0 IADD3 R194, P5, P6, R24, R18, R7 ;  /* 0x0000001218c28210 */ /* 0x001fc80007ebe007 */
[----:B------:R-:W-:Y:S01]  /*64fe0*/  @!P0 IADD3.X R195, R29, R19, R6, P5, P6 ;  /* 0x000000131dc38210 */ /* 0x000fe20002fec406 */
[----:B------:R-:W-:Y:S04]  /*64ff0*/  STL [R1+0x10d0], R194 ;  /* 0x0010d0c201007387 */ /* 0x000fe80000100800 */
[----:B------:R-:W-:Y:S01]  /*65000*/  STL [R1+0x10c4], R195 ;  /* 0x0010c4c301007387 */ /* 0x000fe20000100800 */
[----:B------:R-:W-:Y:S02]  /*65010*/  @!P3 IMAD.X R21, R22, 0x1, R21, P4 ;  /* 0x000000011615b824 */ /* 0x000fe400020e0615 */
[----:B--2---:R-:W-:Y:S02]  /*65020*/  FMUL R18, R204, UR26 ;  /* 0x0000001acc127c20 */ /* 0x004fe40008400000 */
[----:B------:R-:W2:Y:S03]  /*65030*/  LDL.LU R204, [R1+0x8ac] ;  /* 0x0008ac0001cc7983 */ /* 0x000ea60000300800 */
[----:B------:R-:W-:-:S05]  /*65040*/  F2FP.SATFINITE.E4M3.F32.PACK_AB_MERGE_C R18, RZ, R18, RZ ;  /* 0x00000012ff12723e */ /* 0x000fca00048070ff */
[----:B------:R0:W-:Y:S01]  /*65050*/  @!P3 STG.E.U8 desc[UR30][R20.64+0x8], R18 ;  /* 0x000008121400b986 */ /* 0x0001e2000c10111e */
[----:B------:R-:W-:Y:S02]  /*65060*/  ISETP.LT.OR P3, PT, R28, 0xa, !P1 ;  /* 0x0000000a1c00780c */ /* 0x000fe40004f61670 */
[----:B------:R-:W-:-:S11]  /*65070*/  LOP3.LUT P6, RZ, R2, 0x100000, RZ, 0xc0, !PT ;  /* 0x0010000002ff7812 */ /* 0x000fd600078cc0ff */
[----:B0-----:R-:W0:Y:S01]  /*65080*/  @!P3 LDC.64 R18, c[0x0][0x5c0] ;  /* 0x00017000ff12bb82 */ /* 0x001e220000000a00 */
[----:B------:R-:W-:-:S04]  /*65090*/  LOP3.LUT R16, R16, 0xffffffdf, RZ, 0xc0, !PT ;  /* 0xffffffdf10107812 */ /* 0x000fc800078ec0ff */
[----:B------:R-:W-:Y:S02]  /*650a0*/  @P6 LOP3.LUT R16, R16, 0x20, RZ, 0xfc, !PT ;  /* 0x0000002010106812 */ /* 0x000fe400078efcff */
[----:B------:R-:W-:Y:S02]  /*650b0*/  ISETP.LT.OR P6, PT, R28, 0xe1, !P2 ;  /* 0x000000e11c00780c */ /* 0x000fe400057c1670 */
[----:B------:R-:W-:-:S04]  /*650c0*/  @!P3 IADD3 R20, P4, P5, R3, R24, R9 ;  /* 0x000000180314b210 */ /* 0x000fc80007d9e009 */
[----:B------:R-:W-:Y:S02]  /*650d0*/  @!P3 IADD3.X R21, R4, R29, R8, P4, P5 ;  /* 0x0000001d0415b210 */ /* 0x000fe400027ea408 */
[----:B0-----:R-:W-:-:S05]  /*650e0*/  @!P3 IADD3 R20, P4, R20, R18, RZ ;  /* 0x000000121414b210 */ /* 0x001fca0007f9e0ff */
[----:B------:R-:W-:Y:S02]  /*650f0*/  @!P3 IMAD.X R21, R21, 0x1, R19, P4 ;  /* 0x000000011515b824 */ /* 0x000fe400020e0613 */
[----:B------:R-:W0:Y:S02]  /*65100*/  @!P6 LDC.64 R18, c[0x0][0x5c0] ;  /* 0x00017000ff12eb82 */ /* 0x000e240000000a00 */
[----:B0-----:R-:W-:-:S04]  /*65110*/  @!P6 IADD3 R206, P4, P5, R24, R18, R7 ;  /* 0x0000001218cee210 */ /* 0x001fc80007d9e007 */
[----:B------:R-:W-:Y:S02]  /*65120*/  @!P6 IADD3.X R207, R29, R19, R6, P4, P5 ;  /* 0x000000131dcfe210 */ /* 0x000fe400027ea406 */
[----:B------:R-:W-:Y:S01]  /*65130*/  ISETP.LT.OR P5, PT, R28, 0xe2, !P2 ;  /* 0x000000e21c00780c */ /* 0x000fe200057a1670 */
[----:B---3--:R-:W-:-:S05]  /*65140*/  FMUL R18, R212, UR26 ;  /* 0x0000001ad4127c20 */ /* 0x008fca0008400000 */
[----:B------:R-:W-:-:S05]  /*65150*/  F2FP.SATFINITE.E4M3.F32.PACK_AB_MERGE_C R18, RZ, R18, RZ ;  /* 0x00000012ff12723e */ /* 0x000fca00048070ff */
[----:B------:R0:W-:Y:S02]  /*65160*/  @!P3 STG.E.U8 desc[UR30][R20.64+0x9], R18 ;  /* 0x000009121400b986 */ /* 0x0001e4000c10111e */
[----:B0-----:R-:W0:Y:S02]  /*65170*/  @!P5 LDC.64 R18, c[0x0][0x5c0] ;  /* 0x00017000ff12db82 */ /* 0x001e240000000a00 */
[----:B------:R-:W-:Y:S04]  /*65180*/  STL [R1+0x10b8], R206 ;  /* 0x0010b8ce01007387 */ /* 0x000fe80000100800 */
[----:B------:R-:W-:Y:S01]  /*65190*/  STL [R1+0x10b4], R207 ;  /* 0x0010b4cf01007387 */ /* 0x000fe20000100800 */
[----:B0-----:R-:W-:-:S04]  /*651a0*/  @!P5 IADD3 R128, P3, P4, R24, R18, R7 ;  /* 0x000000121880d210 */ /* 0x001fc80007c7e007 */
[----:B------:R-:W-:Y:S01]  /*651b0*/  @!P5 IADD3.X R129, R29, R19, R6, P3, P4 ;  /* 0x000000131d81d210 */ /* 0x000fe20001fe8406 */
[----:B------:R-:W-:Y:S01]  /*651c0*/  STL [R1+0x10c0], R128 ;  /* 0x0010c08001007387 */ /* 0x000fe20000100800 */
[----:B----4-:R-:W-:-:S03]  /*651d0*/  FMUL R18, R205, UR26 ;  /* 0x0000001acd127c20 */ /* 0x010fc60008400000 */
[----:B------:R-:W-:Y:S04]  /*651e0*/  STL [R1+0x10bc], R129 ;  /* 0x0010bc8101007387 */ /* 0x000fe80000100800 */
[----:B------:R-:W3:Y:S01]  /*651f0*/  LDL.LU R205, [R1+0x8b0] ;  /* 0x0008b00001cd7983 */ /* 0x000ee20000300800 */
[----:B------:R-:W-:-:S04]  /*65200*/  LOP3.LUT R13, R13, 0xfffffff7, RZ, 0xc0, !PT ;  /* 0xfffffff70d0d7812 */ /* 0x000fc800078ec0ff */
[----:B------:R-:W-:Y:S02]  /*65210*/  @P0 LOP3.LUT R13, R13, 0x8, RZ, 0xfc, !PT ;  /* 0x000000080d0d0812 */ /* 0x000fe400078efcff */
[----:B------:R-:W-:Y:S02]  /*65220*/  LOP3.LUT R12, R12, 0x7fffffff, RZ, 0xc0, !PT ;  /* 0x7fffffff0c0c7812 */ /* 0x000fe400078ec0ff */
[----:B------:R-:W-:Y:S02]  /*65230*/  LOP3.LUT R13, R13, 0xfffffffd, RZ, 0xc0, !PT ;  /* 0xfffffffd0d0d7812 */ /* 0x000fe400078ec0ff */
[----:B------:R-:W-:Y:S02]  /*65240*/  @P5 LOP3.LUT R12, R12, 0x80000000, RZ, 0xfc, !PT ;  /* 0x800000000c0c5812 */ /* 0x000fe400078efcff */
[----:B------:R-:W-:Y:S02]  /*65250*/  @P6 LOP3.LUT R13, R13, 0x2, RZ, 0xfc, !PT ;  /* 0x000000020d0d6812 */ /* 0x000fe400078efcff */
[----:B------:R-:W-:-:S02]  /*65260*/  LOP3.LUT P6, RZ, R16, 0x20, RZ, 0xc0, !PT ;  /* 0x0000002010ff7812 */ /* 0x000fc400078cc0ff */
[----:B------:R-:W-:Y:S02]  /*65270*/  ISETP.LT.OR P5, PT, R28, 0xe9, !P2 ;  /* 0x000000e91c00780c */ /* 0x000fe400057a1670 */
[----:B------:R-:W-:-:S09]  /*65280*/  F2FP.SATFINITE.E4M3.F32.PACK_AB_MERGE_C R18, RZ, R18, RZ ;  /* 0x00000012ff12723e */ /* 0x000fd200048070ff */
[----:B------:R0:W-:Y:S02]  /*65290*/  @!P6 STG.E.U8 desc[UR30][R126.64+0x10], R18 ;  /* 0x000010127e00e986 */ /* 0x0001e4000c10111e */
[----:B0-----:R-:W0:Y:S02]  /*652a0*/  @!P5 LDC.64 R18, c[0x0][0x5c0] ;  /* 0x00017000ff12db82 */ /* 0x001e240000000a00 */
[----:B0-----:R-:W-:-:S04]  /*652b0*/  @!P5 IADD3 R226, P3, P4, R24, R18, R7 ;  /* 0x0000001218e2d210 */ /* 0x001fc80007c7e007 */
[----:B------:R-:W-:Y:S01]  /*652c0*/  @!P5 IADD3.X R227, R29, R19, R6, P3, P4 ;  /* 0x000000131de3d210 */ /* 0x000fe20001fe8406 */
[----:B------:R-:W-:Y:S04]  /*652d0*/  STL [R1+0x10ac], R226 ;  /* 0x0010ace201007387 */ /* 0x000fe80000100800 */
[----:B------:R-:W-:Y:S01]  /*652e0*/  STL [R1+0x10a8], R227 ;  /* 0x0010a8e301007387 */ /* 0x000fe20000100800 */
[----:B--2---:R-:W-:-:S03]  /*652f0*/  FMUL R18, R204, UR26 ;  /* 0x0000001acc127c20 */ /* 0x004fc60008400000 */
[----:B------:R-:W2:Y:S04]  /*65300*/  LDL.LU R204, [R1+0x8b4] ;  /* 0x0008b40001cc7983 */ /* 0x000ea80000300800 */
[----:B------:R-:W4:Y:S01]  /*65310*/  LDL.LU R223, [R1+0x8b8] ;  /* 0x0008b80001df7983 */ /* 0x000f220000300800 */
[----:B------:R-:W-:Y:S02]  /*65320*/  ISETP.LT.OR P3, PT, R28, 0x11, !P1 ;  /* 0x000000111c00780c */ /* 0x000fe40004f61670 */
[----:B------:R-:W-:Y:S02]  /*65330*/  LOP3.LUT P0, RZ, R2, 0x200000, RZ, 0xc0, !PT ;  /* 0x0020000002ff7812 */ /* 0x000fe4000780c0ff */
[----:B------:R-:W-:-:S09]  /*65340*/  F2FP.SATFINITE.E4M3.F32.PACK_AB_MERGE_C R18, RZ, R18, RZ ;  /* 0x00000012ff12723e */ /* 0x000fd200048070ff */
[----:B------:R-:W0:Y:S02]  /*65350*/  @!P3 LDC.64 R20, c[0x0][0x5c0] ;  /* 0x00017000ff14bb82 */ /* 0x000e240000000a00 */
[----:B------:R1:W-:Y:S01]  /*65360*/  @!P0 STG.E.U8 desc[UR30][R130.64+0x11], R18 ;  /* 0x0000111282008986 */ /* 0x0003e2000c10111e */
[----:B------:R-:W-:Y:S02]  /*65370*/  ISETP.LT.OR P0, PT, R28, 0xea, !P2 ;  /* 0x000000ea1c00780c */ /* 0x000fe40005701670 */
[----:B------:R-:W-:-:S04]  /*65380*/  LOP3.LUT R12, R12, 0xbfffffff, RZ, 0xc0, !PT ;  /* 0xbfffffff0c0c7812 */ /* 0x000fc800078ec0ff */
[----:B------:R-:W-:Y:S02]  /*65390*/  @P5 LOP3.LUT R12, R12, 0x40000000, RZ, 0xfc, !PT ;  /* 0x400000000c0c5812 */ /* 0x000fe400078efcff */
[----:B------:R-:W-:-:S04]  /*653a0*/  @!P3 IADD3 R19, P4, P5, R3, R24, R9 ;  /* 0x000000180313b210 */ /* 0x000fc80007d9e009 */
[----:B------:R-:W-:Y:S02]  /*653b0*/  @!P3 IADD3.X R22, R4, R29, R8, P4, P5 ;  /* 0x0000001d0416b210 */ /* 0x000fe400027ea408 */
[----:B0-----:R-:W-:Y:S02]  /*653c0*/  @!P3 IADD3 R20, P4, R19, R20, RZ ;  /* 0x000000141314b210 */ /* 0x001fe40007f9e0ff */
[----:B-1----:R-:W0:Y:S03]  /*653d0*/  @!P0 LDC.64 R18, c[0x0][0x5c0] ;  /* 0x00017000ff128b82 */ /* 0x002e260000000a00 */
[----:B------:R-:W-:Y:S01]  /*653e0*/  @!P3 IMAD.X R21, R22, 0x1, R21, P4 ;  /* 0x000000011615b824 */ /* 0x000fe200020e0615 */
[----:B0-----:R-:W-:-:S04]  /*653f0*/  @!P0 IADD3 R212, P5, P6, R24, R18, R7 ;  /* 0x0000001218d48210 */ /* 0x001fc80007ebe007 */
[----:B------:R-:W-:Y:S02]  /*65400*/  @!P0 IADD3.X R213, R29, R19, R6, P5, P6 ;  /* 0x000000131dd58210 */ /* 0x000fe40002fec406 */
[----:B------:R-:W-:Y:S02]  /*65410*/  LOP3.LUT P6, RZ, R0, 0x1000000, RZ, 0xc0, !PT ;  /* 0x0100000000ff7812 */ /* 0x000fe400078cc0ff */
[----:B------:R-:W-:-:S11]  /*65420*/  LOP3.LUT R16, R16, 0xffffffef, RZ, 0xc0, !PT ;  /* 0xffffffef10107812 */ /* 0x000fd600078ec0ff */
[----:B------:R-:W-:Y:S02]  /*65430*/  @P6 LOP3.LUT R16, R16, 0x10, RZ, 0xfc, !PT ;  /* 0x0000001010106812 */ /* 0x000fe400078efcff */
[----:B------:R-:W-:Y:S01]  /*65440*/  ISETP.LT.OR P6, PT, R28, 0xf1, !P2 ;  /* 0x000000f11c00780c */ /* 0x000fe200057c1670 */
[----:B---3--:R-:W-:-:S05]  /*65450*/  FMUL R18, R205, UR26 ;  /* 0x0000001acd127c20 */ /* 0x008fca0008400000 */
        /* <DEDUP_REMOVED lines=8> */
[----:B------:R-:W0:Y:S01]  /*654e0*/  @!P6 LDC.64 R18, c[0x0][0x5c0] ;  /* 0x00017000ff12eb82 */ /* 0x000e220000000a00 */
[----:B------:R-:W-:Y:S04]  /*654f0*/  STL [R1+0x10b0], R212 ;  /* 0x0010b0d401007387 */ /* 0x000fe80000100800 */
[----:B------:R-:W-:Y:S04]  /*65500*/  STL [R1+0x10a4], R213 ;  /* 0x0010a4d501007387 */ /* 0x000fe80000100800 */
[----:B------:R-:W3:Y:S01]  /*65510*/  LDL.LU R222, [R1+0x8bc] ;  /* 0x0008bc0001de7983 */ /* 0x000ee20000300800 */
[----:B0-----:R-:W-:-:S04]  /*65520*/  @!P6 IADD3 R214, P4, P5, R24, R18, R7 ;  /* 0x0000001218d6e210 */ /* 0x001fc80007d9e007 */
[----:B------:R-:W-:Y:S02]  /*65530*/  @!P6 IADD3.X R215, R29, R19, R6, P4, P5 ;  /* 0x000000131dd7e210 */ /* 0x000fe400027ea406 */
[----:B------:R-:W-:Y:S01]  /*65540*/  ISETP.LT.OR P5, PT, R28, 0xf2, !P2 ;  /* 0x000000f21c00780c */ /* 0x000fe200057a1670 */
[----:B------:R-:W-:Y:S04]  /*65550*/  STL [R1+0x1098], R214 ;  /* 0x001098d601007387 */ /* 0x000fe80000100800 */
[----:B------:R-:W-:Y:S01]  /*65560*/  STL [R1+0x1094], R215 ;  /* 0x001094d701007387 */ /* 0x000fe20000100800 */
[----:B--2---:R-:W-:-:S05]  /*65570*/  FMUL R18, R204, UR26 ;  /* 0x0000001acc127c20 */ /* 0x004fca0008400000 */
[----:B------:R-:W-:-:S05]  /*65580*/  F2FP.SATFINITE.E4M3.F32.PACK_AB_MERGE_C R18, RZ, R18, RZ ;  /* 0x00000012ff12723e */ /* 0x000fca00048070ff */
[----:B------:R0:W-:Y:S02]  /*65590*/  @!P3 STG.E.U8 desc[UR30][R20.64+0x11], R18 ;  /* 0x000011121400b986 */ /* 0x0001e4000c10111e */
[----:B0-----:R-:W0:Y:S02]  /*655a0*/  @!P5 LDC.64 R18, c[0x0][0x5c0] ;  /* 0x00017000ff12db82 */ /* 0x001e240000000a00 */
[----:B0-----:R-:W-:-:S04]  /*655b0*/  @!P5 IADD3 R204, P3, P4, R24, R18, R7 ;  /* 0x0000001218ccd210 */ /* 0x001fc80007c7e007 */
[----:B------:R-:W-:Y:S01]  /*655c0*/  @!P5 IADD3.X R205, R29, R19, R6, P3, P4 ;  /* 0x000000131dcdd210 */ /* 0x000fe20001fe8406 */
[----:B------:R-:W-:Y:S04]  /*655d0*/  STL [R1+0x10a0], R204 ;  /* 0x0010a0cc01007387 */ /* 0x000fe80000100800 */
[----:B------:R-:W-:Y:S04]  /*655e0*/  STL [R1+0x109c], R205 ;  /* 0x00109ccd01007387 */ /* 0x000fe80000100800 */
[----:B------:R-:W2:Y:S01]  /*655f0*/  LDL.LU R224, [R1+0x8c0] ;  /* 0x0008c00001e07983 */ /* 0x000ea20000300800 */
[----:B------:R-:W-:-:S04]  /*65600*/  LOP3.LUT R12, R12, 0xefffffff, RZ, 0xc0, !PT ;  /* 0xefffffff0c0c7812 */ /* 0x000fc800078ec0ff */
[----:B------:R-:W-:-:S04]  /*65610*/  @P0 LOP3.LUT R12, R12, 0x10000000, RZ, 0xfc, !PT ;  /* 0x100000000c0c0812 */ /* 0x000fc800078efcff */
[----:B------:R-:W-:-:S04]  /*65620*/  LOP3.LUT R12, R12, 0xfbffffff, RZ, 0xc0, !PT ;  /* 0xfbffffff0c0c7812 */ /* 0x000fc800078ec0ff */
[----:B------:R-:W-:-:S04]  /*65630*/  @P6 LOP3.LUT R12, R12, 0x4000000, RZ, 0xfc, !PT ;  /* 0x040000000c0c6812 */ /* 0x000fc800078efcff */
[----:B------:R-:W-:Y:S02]  /*65640*/  LOP3.LUT R12, R12, 0xfeffffff, RZ, 0xc0, !PT ;  /* 0xfeffffff0c0c7812 */ /* 0x000fe400078ec0ff */
[----:B------:R-:W-:Y:S02]  /*65650*/  LOP3.LUT P6, RZ, R16, 0x10, RZ, 0xc0, !PT ;  /* 0x0000001010ff7812 */ /* 0x000fe400078cc0ff */
[----:B------:R-:W-:Y:S02]  /*65660*/  @P5 LOP3.LUT R12, R12, 0x1000000, RZ, 0xfc, !PT ;  /* 0x010000000c0c5812 */ /* 0x000fe400078efcff */
[----:B------:R-:W-:Y:S01]  /*65670*/  ISETP.LT.OR P5, PT, R28, 0xf9, !P2 ;  /* 0x000000f91c00780c */ /* 0x000fe200057a1670 */
[----:B----4-:R-:W-:-:S05]  /*65680*/  FMUL R18, R223, UR26 ;  /* 0x0000001adf127c20 */ /* 0x010fca0008400000 */
[----:B------:R-:W-:-:S05]  /*65690*/  F2FP.SATFINITE.E4M3.F32.PACK_AB_MERGE_C R18, RZ, R18, RZ ;  /* 0x00000012ff12723e */ /* 0x000fca00048070ff */
[----:B------:R0:W-:Y:S02]  /*656a0*/  @!P6 STG.E.U8 desc[UR30][R132.64+0x18], R18 ;  /* 0x000018128400e986 */ /* 0x0001e4000c10111e */
[----:B0-----:R-:W0:Y:S02]  /*656b0*/  @!P5 LDC.64 R18, c[0x0][0x5c0] ;  /* 0x00017000ff12db82 */ /* 0x001e240000000a00 */
[----:B0-----:R-:W-:-:S04]  /*656c0*/  @!P5 IADD3 R20, P3, P4, R24, R18, R7 ;  /* 0x000000121814d210 */ /* 0x001fc80007c7e007 */
[----:B------:R-:W-:-:S05]  /*656d0*/  @!P5 IADD3.X R21, R29, R19, R6, P3, P4 ;  /* 0x000000131d15d210 */ /* 0x000fca0001fe8406 */
[----:B------:R0:W-:Y:S04]  /*656e0*/  @!P5 STL.64 [R1+0x10], R20 ;  /* 0x000010140100d387 */ /* 0x0001e80000100a00 */
[----:B------:R-:W4:Y:S04]  /*656f0*/  LDL.LU R14, [R1+0x8c4] ;  /* 0x0008c400010e7983 */ /* 0x000f280000300800 */
[----:B------:R-:W4:Y:S01]  /*65700*/  LDL.LU R235, [R1+0x8c8] ;  /* 0x0008c80001eb7983 */ /* 0x000f220000300800 */
[----:B------:R-:W-:Y:S02]  /*65710*/  ISETP.LT.OR P3, PT, R28, 0x19, !P1 ;  /* 0x000000191c00780c */ /* 0x000fe40004f61670 */
[----:B------:R-:W-:-:S11]  /*65720*/  LOP3.LUT P0, RZ, R0, 0x2, RZ, 0xc0, !PT ;  /* 0x0000000200ff7812 */ /* 0x000fd6000780c0ff */
[----:B0-----:R-:W0:Y:S01]  /*65730*/  @!P3 LDC.64 R20, c[0x0][0x5c0] ;  /* 0x00017000ff14bb82 */ /* 0x001e220000000a00 */
[----:B------:R-:W-:-:S04]  /*65740*/  LOP3.LUT R12, R12, 0xff7fffff, RZ, 0xc0, !PT ;  /* 0xff7fffff0c0c7812 */ /* 0x000fc800078ec0ff */
[----:B------:R-:W-:Y:S02]  /*65750*/  @P5 LOP3.LUT R12, R12, 0x800000, RZ, 0xfc, !PT ;  /* 0x008000000c0c5812 */ /* 0x000fe400078efcff */
[----:B------:R-:W-:-:S04]  /*65760*/  @!P3 IADD3 R19, P4, P5, R3, R24, R9 ;  /* 0x000000180313b210 */ /* 0x000fc80007d9e009 */
[----:B------:R-:W-:Y:S02]  /*65770*/  @!P3 IADD3.X R22, R4, R29, R8, P4, P5 ;  /* 0x0000001d0416b210 */ /* 0x000fe400027ea408 */
[----:B0-----:R-:W-:Y:S01]  /*65780*/  @!P3 IADD3 R20, P4, R19, R20, RZ ;  /* 0x000000141314b210 */ /* 0x001fe20007f9e0ff */
[----:B---3--:R-:W-:-:S05]  /*65790*/  FMUL R18, R222, UR26 ;  /* 0x0000001ade127c20 */ /* 0x008fca0008400000 */
[----:B------:R-:W-:-:S05]  /*657a0*/  F2FP.SATFINITE.E4M3.F32.PACK_AB_MERGE_C R18, RZ, R18, RZ ;  /* 0x00000012ff12723e */ /* 0x000fca00048070ff */
[----:B------:R0:W-:Y:S01]  /*657b0*/  @!P0 STG.E.U8 desc[UR30][R48.64+0x19], R18 ;  /* 0x0000191230008986 */ /* 0x0001e2000c10111e */
[----:B------:R-:W-:-:S13]  /*657c0*/  ISETP.LT.OR P0, PT, R28, 0xfa, !P2 ;  /* 0x000000fa1c00780c */ /* 0x000fda0005701670 */
[----:B0-----:R-:W0:Y:S01]  /*657d0*/  @!P0 LDC.64 R18, c[0x0][0x5c0] ;  /* 0x00017000ff128b82 */ /* 0x001e220000000a00 */
        /* <DEDUP_REMOVED lines=19> */
[----:B------:R-:W2:Y:S01]  /*65910*/  LDL.LU R234, [R1+0x8cc] ;  /* 0x0008cc0001ea7983 */ /* 0x000ea20000300800 */
[----:B0-----:R-:W-:-:S04]  /*65920*/  @!P6 IADD3 R224, P4, P5, R24, R18, R7 ;  /* 0x0000001218e0e210 */ /* 0x001fc80007d9e007 */
[----:B------:R-:W-:Y:S02]  /*65930*/  @!P6 IADD3.X R225, R29, R19, R6, P4, P5 ;  /* 0x000000131de1e210 */ /* 0x000fe400027ea406 */
[----:B------:R-:W-:Y:S01]  /*65940*/  ISETP.LT.OR P5, PT, R28, 0x102, !P2 ;  /* 0x000001021c00780c */ /* 0x000fe200057a1670 */
[----:B----4-:R-:W-:-:S05]  /*65950*/  FMUL R18, R14, UR26 ;  /* 0x0000001a0e127c20 */ /* 0x010fca0008400000 */
[----:B------:R-:W-:-:S05]  /*65960*/  F2FP.SATFINITE.E4M3.F32.PACK_AB_MERGE_C R18, RZ, R18, RZ ;  /* 0x00000012ff12723e */ /* 0x000fca00048070ff */
[----:B------:R0:W-:Y:S02]  /*65970*/  @!P3 STG.E.U8 desc[UR30][R20.64+0x19], R18 ;  /* 0x000019121400b986 */ /* 0x0001e4000c10111e */
[----:B0-----:R-:W0:Y:S02]  /*65980*/  @!P5 LDC.64 R18, c[0x0][0x5c0] ;  /* 0x00017000ff12db82 */ /* 0x001e240000000a00 */
[----:B------:R-:W-:Y:S04]  /*65990*/  STL [R1+0x1078], R224 ;  /* 0x001078e001007387 */ /* 0x000fe80000100800 */
[----:B------:R-:W-:Y:S01]  /*659a0*/  STL [R1+0x1074], R225 ;  /* 0x001074e101007387 */ /* 0x000fe20000100800 */
[----:B0-----:R-:W-:-:S04]  /*659b0*/  @!P5 IADD3 R132, P3, P4, R24, R18, R7 ;  /* 0x000000121884d210 */ /* 0x001fc80007c7e007 */
[----:B------:R-:W-:Y:S01]  /*659c0*/  @!P5 IADD3.X R133, R29, R19, R6, P3, P4 ;  /* 0x000000131d85d210 */ /* 0x000fe20001fe8406 */
[----:B------:R-:W-:Y:S04]  /*659d0*/  STL [R1+0x1080], R132 ;  /* 0x0010808401007387 */ /* 0x000fe80000100800 */
[----:B------:R-:W-:Y:S04]  /*659e0*/  STL [R1+0x107c], R133 ;  /* 0x00107c8501007387 */ /* 0x000fe80000100800 */
[----:B------:R-:W3:Y:S01]  /*659f0*/  LDL.LU R91, [R1+0x8d0] ;  /* 0x0008d000015b7983 */ /* 0x000ee20000300800 */
        /* <DEDUP_REMOVED lines=8> */
[----:B------:R-:W-:-:S05]  /*65a80*/  FMUL R18, R235, UR26 ;  /* 0x0000001aeb127c20 */ /* 0x000fca0008400000 */
[----:B------:R-:W-:-:S05]  /*65a90*/  F2FP.SATFINITE.E4M3.F32.PACK_AB_MERGE_C R18, RZ, R18, RZ ;  /* 0x00000012ff12723e */ /* 0x000fca00048070ff */
[----:B------:R0:W-:Y:S02]  /*65aa0*/  @!P6 STG.E.U8 desc[UR30][R68.64+0x20], R18 ;  /* 0x000020124400e986 */ /* 0x0001e4000c10111e */
[----:B0-----:R-:W0:Y:S02]  /*65ab0*/  @!P5 LDC.64 R18, c[0x0][0x5c0] ;  /* 0x00017000ff12db82 */ /* 0x001e240000000a00 */
[----:B0-----:R-:W-:-:S04]  /*65ac0*/  @!P5 IADD3 R20, P3, P4, R24, R18, R7 ;  /* 0x000000121814d210 */ /* 0x001fc80007c7e007 */
[----:B------:R-:W-:-:S05]  /*65ad0*/  @!P5 IADD3.X R21, R29, R19, R6, P3, P4 ;  /* 0x000000131d15d210 */ /* 0x000fca0001fe8406 */
[----:B------:R0:W-:Y:S04]  /*65ae0*/  @!P5 STL.64 [R1+0x30], R20 ;  /* 0x000030140100d387 */ /* 0x0001e80000100a00 */
[----:B------:R-:W4:Y:S01]  /*65af0*/  LDL.LU R14, [R1+0x8d4] ;  /* 0x0008d400010e7983 */ /* 0x000f220000300800 */
[----:B------:R-:W-:Y:S02]  /*65b00*/  ISETP.LT.OR P3, PT, R28, 0x21, !P1 ;  /* 0x000000211c00780c */ /* 0x000fe40004f61670 */
[----:B------:R-:W-:Y:S01]  /*65b10*/  LOP3.LUT P0, RZ, R2, 0x800000, RZ, 0xc0, !PT ;  /* 0x0080000002ff7812 */ /* 0x000fe2000780c0ff */
[----:B------:R-:W4:Y:S10]  /*65b20*/  LDL.LU R90, [R1+0x8d8] ;  /* 0x0008d800015a7983 */ /* 0x000f340000300800 */
[----:B0-----:R-:W0:Y:S01]  /*65b30*/  @!P3 LDC.64 R20, c[0x0][0x5c0] ;  /* 0x00017000ff14bb82 */ /* 0x001e220000000a00 */
[----:B------:R-:W-:-:S04]  /*65b40*/  LOP3.LUT R12, R12, 0xffff7fff, RZ, 0xc0, !PT ;  /* 0xffff7fff0c0c7812 */ /* 0x000fc800078ec0ff */
[----:B------:R-:W-:Y:S02]  /*65b50*/  @P5 LOP3.LUT R12, R12, 0x8000, RZ, 0xfc, !PT ;  /* 0x000080000c0c5812 */ /* 0x000fe400078efcff */
[----:B------:R-:W-:-:S04]  /*65b60*/  @!P3 IADD3 R19, P4, P5, R3, R24, R9 ;  /* 0x000000180313b210 */ /* 0x000fc80007d9e009 */
[----:B------:R-:W-:Y:S02]  /*65b70*/  @!P3 IADD3.X R22, R4, R29, R8, P4, P5 ;  /* 0x0000001d0416b210 */ /* 0x000fe400027ea408 */
[----:B0-----:R-:W-:Y:S01]  /*65b80*/  @!P3 IADD3 R20, P4, R19, R20, RZ ;  /* 0x000000141314b210 */ /* 0x001fe20007f9e0ff */
[----:B--2---:R-:W-:-:S05]  /*65b90*/  FMUL R18, R234, UR26 ;  /* 0x0000001aea127c20 */ /* 0x004fca0008400000 */
[----:B------:R-:W-:-:S05]  /*65ba0*/  F2FP.SATFINITE.E4M3.F32.PACK_AB_MERGE_C R18, RZ, R18, RZ ;  /* 0x00000012ff12723e */ /* 0x000fca00048070ff */
[----:B------:R0:W-:Y:S01]  /*65bb0*/  @!P0 STG.E.U8 desc[UR30][R134.64+0x21], R18 ;  /* 0x0000211286008986 */ /* 0x0001e2000c10111e */
[----:B------:R-:W-:-:S13]  /*65bc0*/  ISETP.LT.OR P0, PT, R28, 0x10a, !P2 ;  /* 0x0000010a1c00780c */ /* 0x000fda0005701670 */
[----:B0-----:R-:W0:Y:S02]  /*65bd0*/  @!P0 LDC.64 R18, c[0x0][0x5c0] ;  /* 0x00017000ff128b82 */ /* 0x001e240000000a00 */
[----:B0-----:R-:W-:-:S04]  /*65be0*/  @!P0 IADD3 R234, P5, P6, R24, R18, R7 ;  /* 0x0000001218ea8210 */ /* 0x001fc80007ebe007 */
[----:B------:R-:W-:Y:S01]  /*65bf0*/  @!P0 IADD3.X R235, R29, R19, R6, P5, P6 ;  /* 0x000000131deb8210 */ /* 0x000fe20002fec406 */
[----:B------:R-:W-:Y:S04]  /*65c00*/  STL [R1+0x1068], R234 ;  /* 0x001068ea01007387 */ /* 0x000fe80000100800 */
[----:B------:R-:W-:Y:S01]  /*65c10*/  STL [R1+0x1064], R235 ;  /* 0x001064eb01007387 */ /* 0x000fe20000100800 */
[----:B---3--:R-:W-:-:S03]  /*65c20*/  FMUL R18, R91, UR26 ;  /* 0x0000001a5b127c20 */ /* 0x008fc60008400000 */
[----:B------:R-:W2:Y:S01]  /*65c30*/  LDL.LU R91, [R1+0x8dc] ;  /* 0x0008dc00015b7983 */ /* 0x000ea20000300800 */
[----:B------:R-:W-:Y:S01]  /*65c40*/  @!P3 IMAD.X R21, R22, 0x1, R21, P4 ;  /* 0x000000011615b824 */ /* 0x000fe200020e0615 */
        /* <DEDUP_REMOVED lines=14> */
[----:B------:R-:W-:Y:S01]  /*65d30*/  @!P6 IADD3.X R23, R29, R19, R6, P4, P5 ;  /* 0x000000131d17e210 */ /* 0x000fe200027ea406 */
[----:B----4-:R-:W-:-:S04]  /*65d40*/  FMUL R18, R14, UR26 ;  /* 0x0000001a0e127c20 */ /* 0x010fc80008400000 */
[----:B------:R-:W-:Y:S04]  /*65d50*/  @!P6 STL.64 [R1+0x8], R22 ;  /* 0x000008160100e387 */ /* 0x000fe80000100a00 */
[----:B------:R-:W3:Y:S01]  /*65d60*/  LDL.LU R14, [R1+0x8e0] ;  /* 0x0008e000010e7983 */ /* 0x000ee20000300800 */
[----:B------:R-:W-:Y:S02]  /*65d70*/  ISETP.LT.OR P5, PT, R28, 0x112, !P2 ;  /* 0x000001121c00780c */ /* 0x000fe400057a1670 */
[----:B------:R-:W-:-:S05]  /*65d80*/  F2FP.SATFINITE.E4M3.F32.PACK_AB_MERGE_C R18, RZ, R18, RZ ;  /* 0x00000012ff12723e */ /* 0x000fca00048070ff */
[----:B------:R0:W-:Y:S01]  /*65d90*/  @!P3 STG.E.U8 desc[UR30][R20.64+0x21], R18 ;  /* 0x000021121400b986 */ /* 0x0001e2000c10111e */
[----:B------:R-:W-:-:S05]  /*65da0*/  LOP3.LUT R12, R12, 0xffffbfff, RZ, 0xc0, !PT ;  /* 0xffffbfff0c0c7812 */ /* 0x000fca00078ec0ff */
[----:B0-----:R-:W0:Y:S01]  /*65db0*/  @!P5 LDC.64 R18, c[0x0][0x5c0] ;  /* 0x00017000ff12db82 */ /* 0x001e220000000a00 */
[----:B------:R-:W-:-:S04]  /*65dc0*/  @P0 LOP3.LUT R12, R12, 0x4000, RZ, 0xfc, !PT ;  /* 0x000040000c0c0812 */ /* 0x000fc800078efcff */
[----:B------:R-:W-:-:S04]  /*65dd0*/  LOP3.LUT R12, R12, 0xffffefff, RZ, 0xc0, !PT ;  /* 0xffffefff0c0c7812 */ /* 0x000fc800078ec0ff */
[----:B------:R-:W-:-:S04]  /*65de0*/  @P6 LOP3.LUT R12, R12, 0x1000, RZ, 0xfc, !PT ;  /* 0x000010000c0c6812 */ /* 0x000fc800078efcff */
        /* <DEDUP_REMOVED lines=9> */
[----:B0-----:R-:W0:Y:S01]  /*65e80*/  @!P5 LDC.64 R18, c[0x0][0x5c0] ;  /* 0x00017000ff12db82 */ /* 0x001e220000000a00 */
[----:B------:R-:W-:Y:S04]  /*65e90*/  STL [R1+0x1058], R134 ;  /* 0x0010588601007387 */ /* 0x000fe80000100800 */
[----:B------:R-:W-:Y:S01]  /*65ea0*/  STL [R1+0x1054], R135 ;  /* 0x0010548701007387 */ /* 0x000fe20000100800 */
[----:B0-----:R-:W-:-:S04]  /*65eb0*/  @!P5 IADD3 R20, P3, P4, R24, R18, R7 ;  /* 0x000000121814d210 */ /* 0x001fc80007c7e007 */
[----:B------:R-:W-:-:S05]  /*65ec0*/  @!P5 IADD3.X R21, R29, R19, R6, P3, P4 ;  /* 0x000000131d15d210 */ /* 0x000fca0001fe8406 */
[----:B------:R0:W-:Y:S01]  /*65ed0*/  @!P5 STL.64 [R1+0x60], R20 ;  /* 0x000060140100d387 */ /* 0x0001e20000100a00 */
[----:B------:R-:W-:Y:S02]  /*65ee0*/  ISETP.LT.OR P3, PT, R28, 0x29, !P1 ;  /* 0x000000291c00780c */ /* 0x000fe40004f61670 */
[----:B------:R-:W-:-:S11]  /*65ef0*/  LOP3.LUT P0, RZ, R0, 0x2000000, RZ, 0xc0, !PT ;  /* 0x0200000000ff7812 */ /* 0x000fd6000780c0ff */
[----:B0-----:R-:W0:Y:S01]  /*65f00*/  @!P3 LDC.64 R20, c[0x0][0x5c0] ;  /* 0x00017000ff14bb82 */ /* 0x001e220000000a00 */
[----:B------:R-:W-:-:S04]  /*65f10*/  LOP3.LUT R12, R12, 0xfffffdff, RZ, 0xc0, !PT ;  /* 0xfffffdff0c0c7812 */ /* 0x000fc800078ec0ff */
[----:B------:R-:W-:Y:S01]  /*65f20*/  @P5 LOP3.LUT R12, R12, 0x200, RZ, 0xfc, !PT ;  /* 0x000002000c0c5812 */ /* 0x000fe200078efcff */
[----:B--2---:R-:W-:Y:S02]  /*65f30*/  FMUL R18, R91, UR26 ;  /* 0x0000001a5b127c20 */ /* 0x004fe40008400000 */
[----:B------:R-:W2:Y:S03]  /*65f40*/  LDL.LU R91, [R1+0x8e4] ;  /* 0x0008e400015b7983 */ /* 0x000ea60000300800 */
[----:B------:R-:W-:Y:S01]  /*65f50*/  F2FP.SATFINITE.E4M3.F32.PACK_AB_MERGE_C R18, RZ, R18, RZ ;  /* 0x00000012ff12723e */ /* 0x000fe200048070ff */
[----:B------:R-:W4:Y:S04]  /*65f60*/  LDL.LU R90, [R1+0x8e8] ;  /* 0x0008e800015a7983 */ /* 0x000f280000300800 */
[----:B------:R1:W-:Y:S01]  /*65f70*/  @!P0 STG.E.U8 desc[UR30][R30.64+0x29], R18 ;  /* 0x000029121e008986 */ /* 0x0003e2000c10111e */
[----:B------:R-:W-:-:S02]  /*65f80*/  ISETP.LT.OR P0, PT, R28, 0x11a, !P2 ;  /* 0x0000011a1c00780c */ /* 0x000fc40005701670 */
[----:B------:R-:W-:-:S04]  /*65f90*/  @!P3 IADD3 R19, P4, P5, R3, R24, R9 ;  /* 0x000000180313b210 */ /* 0x000fc80007d9e009 */
[----:B------:R-:W-:Y:S02]  /*65fa0*/  @!P3 IADD3.X R22, R4, R29, R8, P4, P5 ;  /* 0x0000001d0416b210 */ /* 0x000fe400027ea408 */
[----:B0-----:R-:W-:-:S05]  /*65fb0*/  @!P3 IADD3 R20, P4, R19, R20, RZ ;  /* 0x000000141314b210 */ /* 0x001fca0007f9e0ff */
[----:B-1----:R-:W0:Y:S02]  /*65fc0*/  @!P0 LDC.64 R18, c[0x0][0x5c0] ;  /* 0x00017000ff128b82 */ /* 0x002e240000000a00 */
[----:B0-----:R-:W-:-:S04]  /*65fd0*/  @!P0 IADD3 R26, P5, P6, R24, R18, R7 ;  /* 0x00000012181a8210 */ /* 0x001fc80007ebe007 */
[----:B------:R-:W-:-:S05]  /*65fe0*/  @!P0 IADD3.X R27, R29, R19, R6, P5, P6 ;  /* 0x000000131d1b8210 */ /* 0x000fca0002fec406 */
[----:B------:R-:W-:Y:S01]  /*65ff0*/  @!P0 STL.64 [R1+0x20], R26 ;  /* 0x0000201a01008387 */ /* 0x000fe20000100a00 */
[----:B---3--:R-:W-:-:S03]  /*66000*/  FMUL R18, R14, UR26 ;  /* 0x0000001a0e127c20 */ /* 0x008fc60008400000 */
[----:B------:R-:W3:Y:S01]  /*66010*/  LDL.LU R14, [R1+0x8ec] ;  /* 0x0008ec00010e7983 */ /* 0x000ee20000300800 */
        /* <DEDUP_REMOVED lines=15> */
[----:B------:R-:W-:-:S05]  /*66110*/  @!P6 IADD3.X R23, R29, R19, R6, P4, P5 ;  /* 0x000000131d17e210 */ /* 0x000fca00027ea406 */
[----:B------:R-:W-:Y:S01]  /*66120*/  @!P6 STL.64 [R1+0x28], R22 ;  /* 0x000028160100e387 */ /* 0x000fe20000100a00 */
[----:B------:R-:W-:Y:S02]  /*66130*/  ISETP.LT.OR P5, PT, R28, 0x122, !P2 ;  /* 0x000001221c00780c */ /* 0x000fe400057a1670 */
[----:B------:R-:W-:-:S04]  /*66140*/  LOP3.LUT R12, R12, 0xfffffeff, RZ, 0xc0, !PT ;  /* 0xfffffeff0c0c7812 */ /* 0x000fc800078ec0ff */
[----:B------:R-:W-:-:S04]  /*66150*/  @P0 LOP3.LUT R12, R12, 0x100, RZ, 0xfc, !PT ;  /* 0x000001000c0c0812 */ /* 0x000fc800078efcff */
[----:B------:R-:W-:-:S04]  /*66160*/  LOP3.LUT R12, R12, 0xffffffbf, RZ, 0xc0, !PT ;  /* 0xffffffbf0c0c7812 */ /* 0x000fc800078ec0ff */
[----:B------:R-:W-:-:S04]  /*66170*/  @P6 LOP3.LUT R12, R12, 0x40, RZ, 0xfc, !PT ;  /* 0x000000400c0c6812 */ /* 0x000fc800078efcff */
[----:B------:R-:W-:Y:S02]  /*66180*/  LOP3.LUT R12, R12, 0xffffffef, RZ, 0xc0, !PT ;  /* 0xffffffef0c0c7812 */ /* 0x000fe400078ec0ff */
[----:B------:R-:W-:Y:S02]  /*66190*/  LOP3.LUT P6, RZ, R16, 0x2, RZ, 0xc0, !PT ;  /* 0x0000000210ff7812 */ /* 0x000fe400078cc0ff */
[----:B------:R-:W-:Y:S01]  /*661a0*/  @P5 LOP3.LUT R12, R12, 0x10, RZ, 0xfc, !PT ;  /* 0x000000100c0c5812 */ /* 0x000fe200078efcff */
[----:B--2---:R-:W-:Y:S02]  /*661b0*/  FMUL R18, R91, UR26 ;  /* 0x0000001a5b127c20 */ /* 0x004fe40008400000 */
[----:B------:R-:W2:Y:S03]  /*661c0*/  LDL.LU R91, [R1+0x8f0] ;  /* 0x0008f000015b7983 */ /* 0x000ea60000300800 */
[----:B------:R-:W-:-:S05]  /*661d0*/  F2FP.SATFINITE.E4M3.F32.PACK_AB_MERGE_C R18, RZ, R18, RZ ;  /* 0x00000012ff12723e */ /* 0x000fca00048070ff */
[----:B------:R0:W-:Y:S02]  /*661e0*/  @!P3 STG.E.U8 desc[UR30][R20.64+0x29], R18 ;  /* 0x000029121400b986 */ /* 0x0001e4000c10111e */
[----:B0-----:R-:W0:Y:S02]  /*661f0*/  @!P5 LDC.64 R18, c[0x0][0x5c0] ;  /* 0x00017000ff12db82 */ /* 0x001e240000000a00 */
[----:B0-----:R-:W-:Y:S01]  /*66200*/  @!P5 IADD3 R136, P3, P4, R24, R18, R7 ;  /* 0x000000121888d210 */ /* 0x001fe20007c7e007 */
[----:B----4-:R-:W-:-:S03]  /*66210*/  FMUL R18, R90, UR26 ;  /* 0x0000001a5a127c20 */ /* 0x010fc60008400000 */
        /* <DEDUP_REMOVED lines=8> */
[----:B------:R-:W-:Y:S01]  /*662a0*/  @!P5 IADD3.X R21, R29, R19, R6, P3, P4 ;  /* 0x000000131d15d210 */ /* 0x000fe20001fe8406 */
[----:B---3--:R-:W-:-:S04]  /*662b0*/  FMUL R18, R14, UR26 ;  /* 0x0000001a0e127c20 */ /* 0x008fc80008400000 */
[----:B------:R0:W-:Y:S04]  /*662c0*/  @!P5 STL.64 [R1+0xa0], R20 ;  /* 0x0000a0140100d387 */ /* 0x0001e80000100a00 */
[----:B------:R-:W3:Y:S01]  /*662d0*/  LDL.LU R14, [R1+0x8f4] ;  /* 0x0008f400010e7983 */ /* 0x000ee20000300800 */
[----:B------:R-:W-:Y:S02]  /*662e0*/  ISETP.LT.OR P3, PT, R28, 0x31, !P1 ;  /* 0x000000311c00780c */ /* 0x000fe40004f61670 */
[----:B------:R-:W-:Y:S01]  /*662f0*/  LOP3.LUT P0, RZ, R2, 0x2000000, RZ, 0xc0, !PT ;  /* 0x0200000002ff7812 */ /* 0x000fe2000780c0ff */
[----:B------:R-:W4:Y:S01]  /*66300*/  LDL.LU R90, [R1+0x8f8] ;  /* 0x0008f800015a7983 */ /* 0x000f220000300800 */
[----:B------:R-:W-:-:S09]  /*66310*/  F2FP.SATFINITE.E4M3.F32.PACK_AB_MERGE_C R18, RZ, R18, RZ ;  /* 0x00000012ff12723e */ /* 0x000fd200048070ff */
[----:B0-----:R-:W0:Y:S02]  /*66320*/  @!P3 LDC.64 R20, c[0x0][0x5c0] ;  /* 0x00017000ff14bb82 */ /* 0x001e240000000a00 */
[----:B------:R1:W-:Y:S01]  /*66330*/  @!P0 STG.E.U8 desc[UR30][R138.64+0x31], R18 ;  /* 0x000031128a008986 */ /* 0x0003e2000c10111e */
[----:B------:R-:W-:Y:S02]  /*66340*/  ISETP.LT.OR P0, PT, R28, 0x12a, !P2 ;  /* 0x0000012a1c00780c */ /* 0x000fe40005701670 */
[----:B------:R-:W-:-:S04]  /*66350*/  LOP3.LUT R12, R12, 0xfffffff7, RZ, 0xc0, !PT ;  /* 0xfffffff70c0c7812 */ /* 0x000fc800078ec0ff */
[----:B------:R-:W-:Y:S02]  /*66360*/  @P5 LOP3.LUT R12, R12, 0x8, RZ, 0xfc, !PT ;  /* 0x000000080c0c5812 */ /* 0x000fe400078efcff */
[----:B------:R-:W-:-:S04]  /*66370*/  @!P3 IADD3 R19, P4, P5, R3, R24, R9 ;  /* 0x000000180313b210 */ /* 0x000fc80007d9e009 */
[----:B------:R-:W-:Y:S02]  /*66380*/  @!P3 IADD3.X R22, R4, R29, R8, P4, P5 ;  /* 0x0000001d0416b210 */ /* 0x000fe400027ea408 */
[----:B0-----:R-:W-:Y:S02]  /*66390*/  @!P3 IADD3 R20, P4, R19, R20, RZ ;  /* 0x000000141314b210 */ /* 0x001fe40007f9e0ff */
[----:B-1----:R-:W0:Y:S02]  /*663a0*/  @!P0 LDC.64 R18, c[0x0][0x5c0] ;  /* 0x00017000ff128b82 */ /* 0x002e240000000a00 */
[----:B0-----:R-:W-:-:S04]  /*663b0*/  @!P0 IADD3 R26, P5, P6, R24, R18, R7 ;  /* 0x00000012181a8210 */ /* 0x001fc80007ebe007 */
[----:B------:R-:W-:-:S05]  /*663c0*/  @!P0 IADD3.X R27, R29, R19, R6, P5, P6 ;  /* 0x000000131d1b8210 */ /* 0x000fca0002fec406 */
[----:B------:R-:W-:Y:S01]  /*663d0*/  @!P0 STL.64 [R1+0x48], R26 ;  /* 0x0000481a01008387 */ /* 0x000fe20000100a00 */
[----:B------:R-:W-:Y:S01]  /*663e0*/  @!P3 IMAD.X R21, R22, 0x1, R21, P4 ;  /* 0x000000011615b824 */ /* 0x000fe200020e0615 */
[----:B------:R-:W-:Y:S02]  /*663f0*/  LOP3.LUT P6, RZ, R0, 0x8000000, RZ, 0xc0, !PT ;  /* 0x0800000000ff7812 */ /* 0x000fe400078cc0ff */
[----:B------:R-:W-:-:S11]  /*66400*/  LOP3.LUT R16, R16, 0xfffffffe, RZ, 0xc0, !PT ;  /* 0xfffffffe10107812 */ /* 0x000fd600078ec0ff */
[----:B------:R-:W-:Y:S02]  /*66410*/  @P6 LOP3.LUT R16, R16, 0x1, RZ, 0xfc, !PT ;  /* 0x0000000110106812 */ /* 0x000fe400078efcff */
[----:B------:R-:W-:Y:S01]  /*66420*/  ISETP.LT.OR P6, PT, R28, 0x131, !P2 ;  /* 0x000001311c00780c */ /* 0x000fe200057c1670 */
[----:B--2---:R-:W-:Y:S02]  /*66430*/  FMUL R18, R91, UR26 ;  /* 0x0000001a5b127c20 */ /* 0x004fe40008400000 */
[----:B------:R-:W2:Y:S03]  /*66440*/  LDL.LU R91, [R1+0x8fc] ;  /* 0x0008fc00015b7983 */ /* 0x000ea60000300800 */
        /* <DEDUP_REMOVED lines=9> */
[----:B------:R-:W-:-:S04]  /*664e0*/  LOP3.LUT R12, R12, 0xfffffffb, RZ, 0xc0, !PT ;  /* 0xfffffffb0c0c7812 */ /* 0x000fc800078ec0ff */
[----:B------:R-:W-:-:S04]  /*664f0*/  @P0 LOP3.LUT R12, R12, 0x4, RZ, 0xfc, !PT ;  /* 0x000000040c0c0812 */ /* 0x000fc800078efcff */
[----:B------:R-:W-:-:S04]  /*66500*/  LOP3.LUT R12, R12, 0xfffffffe, RZ, 0xc0, !PT ;  /* 0xfffffffe0c0c7812 */ /* 0x000fc800078ec0ff */
[----:B------:R-:W-:Y:S02]  /*66510*/  @P6 LOP3.LUT R12, R12, 0x1, RZ, 0xfc, !PT ;  /* 0x000000010c0c6812 */ /* 0x000fe400078efcff */
[----:B0-----:R-:W-:-:S04]  /*66520*/  @!P6 IADD3 R22, P4, P5, R24, R18, R7 ;  /* 0x000000121816e210 */ /* 0x001fc80007d9e007 */
[----:B------:R-:W-:-:S05]  /*66530*/  @!P6 IADD3.X R23, R29, R19, R6, P4, P5 ;  /* 0x000000131d17e210 */ /* 0x000fca00027ea406 */
[----:B------:R-:W-:Y:S01]  /*66540*/  @!P6 STL.64 [R1+0x58], R22 ;  /* 0x000058160100e387 */ /* 0x000fe20000100a00 */
[----:B------:R-:W-:Y:S01]  /*66550*/  LOP3.LUT P6, RZ, R16, 0x1, RZ, 0xc0, !PT ;  /* 0x0000000110ff7812 */ /* 0x000fe200078cc0ff */
[----:B---3--:R-:W-:Y:S02]  /*66560*/  FMUL R16, R14, UR26 ;  /* 0x0000001a0e107c20 */ /* 0x008fe40008400000 */
[----:B------:R-:W3:Y:S01]  /*66570*/  LDL.LU R14, [R1+0x900] ;  /* 0x00090000010e7983 */ /* 0x000ee20000300800 */
[----:B------:R-:W-:-:S13]  /*66580*/  ISETP.LT.OR P5, PT, R28, 0x132, !P2 ;  /* 0x000001321c00780c */ /* 0x000fda00057a1670 */
[----:B------:R-:W0:Y:S01]  /*66590*/  @!P5 LDC.64 R18, c[0x0][0x5c0] ;  /* 0x00017000ff12db82 */ /* 0x000e220000000a00 */
[----:B------:R-:W-:Y:S02]  /*665a0*/  F2FP.SATFINITE.E4M3.F32.PACK_AB_MERGE_C R16, RZ, R16, RZ ;  /* 0x00000010ff10723e */ /* 0x000fe400048070ff */
[----:B------:R-:W-:-:S03]  /*665b0*/  LOP3.LUT R11, R11, 0xbfffffff, RZ, 0xc0, !PT ;  /* 0xbfffffff0b0b7812 */ /* 0x000fc600078ec0ff */
[----:B------:R4:W-:Y:S01]  /*665c0*/  @!P3 STG.E.U8 desc[UR30][R20.64+0x31], R16 ;  /* 0x000031101400b986 */ /* 0x0009e2000c10111e */
[----:B------:R-:W-:Y:S02]  /*665d0*/  @P5 LOP3.LUT R11, R11, 0x40000000, RZ, 0xfc, !PT ;  /* 0x400000000b0b5812 */ /* 0x000fe400078efcff */
[----:B0-----:R-:W-:-:S04]  /*665e0*/  @!P5 IADD3 R138, P3, P4, R24, R18, R7 ;  /* 0x00000012188ad210 */ /* 0x001fc80007c7e007 */
[----:B------:R-:W-:Y:S02]  /*665f0*/  @!P5 IADD3.X R139, R29, R19, R6, P3, P4 ;  /* 0x000000131d8bd210 */ /* 0x000fe40001fe8406 */
[----:B------:R-:W-:-:S13]  /*66600*/  ISETP.LT.OR P5, PT, R28, 0x139, !P2 ;  /* 0x000001391c00780c */ /* 0x000fda00057a1670 */
[----:B------:R-:W0:Y:S01]  /*66610*/  @!P5 LDC.64 R18, c[0x0][0x5c0] ;  /* 0x00017000ff12db82 */ /* 0x000e220000000a00 */
[----:B----4-:R-:W-:Y:S01]  /*66620*/  FMUL R16, R90, UR26 ;  /* 0x0000001a5a107c20 */ /* 0x010fe20008400000 */
[----:B------:R-:W-:Y:S04]  /*66630*/  STL [R1+0x1018], R138 ;  /* 0x0010188a01007387 */ /* 0x000fe80000100800 */
[----:B------:R-:W-:Y:S01]  /*66640*/  F2FP.SATFINITE.E4M3.F32.PACK_AB_MERGE_C R16, RZ, R16, RZ ;  /* 0x00000010ff10723e */ /* 0x000fe200048070ff */
[----:B------:R-:W-:Y:S04]  /*66650*/  STL [R1+0x1014], R139 ;  /* 0x0010148b01007387 */ /* 0x000fe80000100800 */
[----:B------:R-:W-:Y:S01]  /*66660*/  @!P6 STG.E.U8 desc[UR30][R140.64+0x38], R16 ;  /* 0x000038108c00e986 */ /* 0x000fe2000c10111e */
[----:B0-----:R-:W-:-:S04]  /*66670*/  @!P5 IADD3 R20, P3, P4, R24, R18, R7 ;  /* 0x000000121814d210 */ /* 0x001fc80007c7e007 */
[----:B------:R-:W-:-:S05]  /*66680*/  @!P5 IADD3.X R21, R29, R19, R6, P3, P4 ;  /* 0x000000131d15d210 */ /* 0x000fca0001fe8406 */
[----:B------:R0:W-:Y:S01]  /*66690*/  @!P5 STL.64 [R1+0xb0], R20 ;  /* 0x0000b0140100d387 */ /* 0x0001e20000100a00 */
[----:B------:R-:W-:Y:S02]  /*666a0*/  ISETP.LT.OR P3, PT, R28, 0x39, !P1 ;  /* 0x000000391c00780c */ /* 0x000fe40004f61670 */
[----:B------:R-:W-:-:S11]  /*666b0*/  LOP3.LUT P0, RZ, R0, 0x800, RZ, 0xc0, !PT ;  /* 0x0000080000ff7812 */ /* 0x000fd6000780c0ff */
[----:B0-----:R-:W0:Y:S01]  /*666c0*/  @!P3 LDC.64 R20, c[0x0][0x5c0] ;  /* 0x00017000ff14bb82 */ /* 0x001e220000000a00 */
[----:B------:R-:W-:Y:S01]  /*666d0*/  LOP3.LUT R11, R11, 0xdfffffff, RZ, 0xc0, !PT ;  /* 0xdfffffff0b0b7812 */ /* 0x000fe200078ec0ff */
[----:B--2---:R-:W-:Y:S02]  /*666e0*/  FMUL R16, R91, UR26 ;  /* 0x0000001a5b107c20 */ /* 0x004fe40008400000 */
[----:B------:R-:W2:Y:S03]  /*666f0*/  LDL.LU R91, [R1+0x904] ;  /* 0x00090400015b7983 */ /* 0x000ea60000300800 */
[----:B------:R-:W-:Y:S01]  /*66700*/  F2FP.SATFINITE.E4M3.F32.PACK_AB_MERGE_C R16, RZ, R16, RZ ;  /* 0x00000010ff10723e */ /* 0x000fe200048070ff */
[----:B------:R-:W4:Y:S04]  /*66710*/  LDL.LU R90, [R1+0x908] ;  /* 0x00090800015a7983 */ /* 0x000f280000300800 */
[----:B------:R3:W-:Y:S01]  /*66720*/  @!P0 STG.E.U8 desc[UR30][R52.64+0x39], R16 ;  /* 0x0000391034008986 */ /* 0x0007e2000c10111e */
[----:B------:R-:W-:-:S02]  /*66730*/  ISETP.LT.OR P0, PT, R28, 0x13a, !P2 ;  /* 0x0000013a1c00780c */ /* 0x000fc40005701670 */
[----:B------:R-:W-:Y:S02]  /*66740*/  @P5 LOP3.LUT R11, R11, 0x20000000, RZ, 0xfc, !PT ;  /* 0x200000000b0b5812 */ /* 0x000fe400078efcff */
[----:B------:R-:W-:-:S04]  /*66750*/  @!P3 IADD3 R18, P4, P5, R3, R24, R9 ;  /* 0x000000180312b210 */ /* 0x000fc80007d9e009 */
[----:B------:R-:W-:Y:S02]  /*66760*/  @!P3 IADD3.X R22, R4, R29, R8, P4, P5 ;  /* 0x0000001d0416b210 */ /* 0x000fe400027ea408 */
[----:B0-----:R-:W-:-:S03]  /*66770*/  @!P3 IADD3 R20, P4, R18, R20, RZ ;  /* 0x000000141214b210 */ /* 0x001fc60007f9e0ff */
[----:B------:R-:W0:Y:S02]  /*66780*/  @!P0 LDC.64 R18, c[0x0][0x5c0] ;  /* 0x00017000ff128b82 */ /* 0x000e240000000a00 */
        /* <DEDUP_REMOVED lines=10> */
[----:B------:R-:W1:Y:S01]  /*66830*/  @!P3 LDC.64 R18, c[0x0][0x5c0] ;  /* 0x00017000ff12bb82 */ /* 0x000e620000000a00 */
[----:B------:R-:W-:-:S04]  /*66840*/  LOP3.LUT R17, R17, 0x7fffffff, RZ, 0xc0, !PT ;  /* 0x7fffffff11117812 */ /* 0x000fc800078ec0ff */
[----:B------:R-:W-:Y:S02]  /*66850*/  @P6 LOP3.LUT R17, R17, 0x80000000, RZ, 0xfc, !PT ;  /* 0x8000000011116812 */ /* 0x000fe400078efcff */
[----:B------:R-:W-:Y:S02]  /*66860*/  ISETP.LT.OR P6, PT, R28, 0x141, !P2 ;  /* 0x000001411c00780c */ /* 0x000fe400057c1670 */
[----:B0-----:R-:W-:-:S04]  /*66870*/  @!P3 IADD3 R20, P4, P5, R3, R24, R9 ;  /* 0x000000180314b210 */ /* 0x001fc80007d9e009 */
[----:B------:R-:W-:Y:S02]  /*66880*/  @!P3 IADD3.X R16, R4, R29, R8, P4, P5 ;  /* 0x0000001d0410b210 */ /* 0x000fe400027ea408 */
[----:B-1----:R-:W-:-:S05]  /*66890*/  @!P3 IADD3 R20, P4, R20, R18, RZ ;  /* 0x000000121414b210 */ /* 0x002fca0007f9e0ff */
[----:B------:R-:W-:Y:S02]  /*668a0*/  @!P3 IMAD.X R21, R16, 0x1, R19, P4 ;  /* 0x000000011015b824 */ /* 0x000fe400020e0613 */
[----:B------:R-:W0:Y:S02]  /*668b0*/  @!P6 LDC.64 R18, c[0x0][0x5c0] ;  /* 0x00017000ff12eb82 */ /* 0x000e240000000a00 */
[----:B0-----:R-:W-:-:S04]  /*668c0*/  @!P6 IADD3 R22, P4, P5, R24, R18, R7 ;  /* 0x000000121816e210 */ /* 0x001fc80007d9e007 */
[----:B------:R-:W-:-:S05]  /*668d0*/  @!P6 IADD3.X R23, R29, R19, R6, P4, P5 ;  /* 0x000000131d17e210 */ /* 0x000fca00027ea406 */
[----:B------:R0:W-:Y:S01]  /*668e0*/  @!P6 STL.64 [R1+0x80], R22 ;  /* 0x000080160100e387 */ /* 0x0001e20000100a00 */
[----:B------:R-:W-:-:S13]  /*668f0*/  ISETP.LT.OR P5, PT, R28, 0x142, !P2 ;  /* 0x000001421c00780c */ /* 0x000fda00057a1670 */
[----:B------:R-:W0:Y:S01]  /*66900*/  @!P5 LDC.64 R18, c[0x0][0x5c0] ;  /* 0x00017000ff12db82 */ /* 0x000e220000000a00 */
[----:B------:R-:W-:-:S04]  /*66910*/  LOP3.LUT R11, R11, 0xefffffff, RZ, 0xc0, !PT ;  /* 0xefffffff0b0b7812 */ /* 0x000fc800078ec0ff */
[----:B------:R-:W-:-:S04]  /*66920*/  @P0 LOP3.LUT R11, R11, 0x10000000, RZ, 0xfc, !PT ;  /* 0x100000000b0b0812 */ /* 0x000fc800078efcff */
[----:B------:R-:W-:-:S04]  /*66930*/  LOP3.LUT R11, R11, 0xfbffffff, RZ, 0xc0, !PT ;  /* 0xfbffffff0b0b7812 */ /* 0x000fc800078ec0ff */
[----:B------:R-:W-:-:S04]  /*66940*/  @P6 LOP3.LUT R11, R11, 0x4000000, RZ, 0xfc, !PT ;  /* 0x040000000b0b6812 */ /* 0x000fc800078efcff */
[----:B------:R-:W-:-:S04]  /*66950*/  LOP3.LUT R11, R11, 0xfeffffff, RZ, 0xc0, !PT ;  /* 0xfeffffff0b0b7812 */ /* 0x000fc800078ec0ff */
[----:B------:R-:W-:Y:S01]  /*66960*/  @P5 LOP3.LUT R11, R11, 0x1000000, RZ, 0xfc, !PT ;  /* 0x010000000b0b5812 */ /* 0x000fe200078efcff */
[----:B--2---:R-:W-:Y:S02]  /*66970*/  FMUL R16, R91, UR26 ;  /* 0x0000001a5b107c20 */ /* 0x004fe40008400000 */
[----:B------:R-:W2:Y:S03]  /*66980*/  LDL.LU R91, [R1+0x910] ;  /* 0x00091000015b7983 */ /* 0x000ea60000300800 */
[----:B------:R-:W-:-:S05]  /*66990*/  F2FP.SATFINITE.E4M3.F32.PACK_AB_MERGE_C R16, RZ, R16, RZ ;  /* 0x00000010ff10723e */ /* 0x000fca00048070ff */
[----:B------:R4:W-:Y:S01]  /*669a0*/  @!P3 STG.E.U8 desc[UR30][R20.64+0x39], R16 ;  /* 0x000039101400b986 */ /* 0x0009e2000c10111e */
[----:B0-----:R-:W-:-:S04]  /*669b0*/  @!P5 IADD3 R22, P3, P4, R24, R18, R7 ;  /* 0x000000121816d210 */ /* 0x001fc80007c7e007 */
[----:B------:R-:W-:-:S05]  /*669c0*/  @!P5 IADD3.X R23, R29, R19, R6, P3, P4 ;  /* 0x000000131d17d210 */ /* 0x000fca0001fe8406 */
[----:B------:R-:W-:Y:S01]  /*669d0*/  @!P5 STL.64 [R1+0x40], R22 ;  /* 0x000040160100d387 */ /* 0x000fe20000100a00 */
[----:B------:R-:W-:-:S13]  /*669e0*/  ISETP.LT.OR P5, PT, R28, 0x149, !P2 ;  /* 0x000001491c00780c */ /* 0x000fda00057a1670 */
[----:B------:R-:W0:Y:S01]  /*669f0*/  @!P5 LDC.64 R18, c[0x0][0x5c0] ;  /* 0x00017000ff12db82 */ /* 0x000e220000000a00 */
[----:B------:R-:W-:Y:S01]  /*66a00*/  LOP3.LUT P6, RZ, R17, 0x80000000, RZ, 0xc0, !PT ;  /* 0x8000000011ff7812 */ /* 0x000fe200078cc0ff */
[----:B----4-:R-:W-:-:S05]  /*66a10*/  FMUL R16, R90, UR26 ;  /* 0x0000001a5a107c20 */ /* 0x010fca0008400000 */
[----:B------:R-:W-:Y:S02]  /*66a20*/  F2FP.SATFINITE.E4M3.F32.PACK_AB_MERGE_C R16, RZ, R16, RZ ;  /* 0x00000010ff10723e */ /* 0x000fe400048070ff */
[----:B0-----:R-:W-:-:S04]  /*66a30*/  @!P5 IADD3 R20, P3, P4, R24, R18, R7 ;  /* 0x000000121814d210 */ /* 0x001fc80007c7e007 */
[----:B------:R-:W-:-:S05]  /*66a40*/  @!P5 IADD3.X R21, R29, R19, R6, P3, P4 ;  /* 0x000000131d15d210 */ /* 0x000fca0001fe8406 */
[----:B------:R-:W-:Y:S04]  /*66a50*/  @!P5 STL.64 [R1+0xd0], R20 ;  /* 0x0000d0140100d387 */ /* 0x000fe80000100a00 */
[----:B------:R-:W4:Y:S04]  /*66a60*/  LDL.LU R90, [R1+0x914] ;  /* 0x00091400015a7983 */ /* 0x000f280000300800 */
[----:B------:R3:W-:Y:S02]  /*66a70*/  @!P6 STG.E.U8 desc[UR30][R78.64+0x40], R16 ;  /* 0x000040104e00e986 */ /* 0x0007e4000c10111e */
[----:B---3--:R-:W-:-:S02]  /*66a80*/  FMUL R16, R14, UR26 ;  /* 0x0000001a0e107c20 */ /* 0x008fc40008400000 */
[----:B------:R-:W3:Y:S01]  /*66a90*/  LDL.LU R14, [R1+0x918] ;  /* 0x00091800010e7983 */ /* 0x000ee20000300800 */
        /* <DEDUP_REMOVED lines=11> */
[----:B------:R-:W0:Y:S02]  /*66b50*/  @!P0 LDC.64 R18, c[0x0][0x5c0] ;  /* 0x00017000ff128b82 */ /* 0x000e240000000a00 */
        /* <DEDUP_REMOVED lines=13> */
[----:B------:R-:W1:Y:S01]  /*66c30*/  @!P3 LDC.64 R18, c[0x0][0x5c0] ;  /* 0x00017000ff12bb82 */ /* 0x000e620000000a00 */
[----:B0-----:R-:W-:-:S04]  /*66c40*/  @!P3 IADD3 R20, P4, P5, R3, R24, R9 ;  /* 0x000000180314b210 */ /* 0x001fc80007d9e009 */
[----:B------:R-:W-:Y:S02]  /*66c50*/  @!P3 IADD3.X R16, R4, R29, R8, P4, P5 ;  /* 0x0000001d0410b210 */ /* 0x000fe400027ea408 */
[----:B-1----:R-:W-:-:S05]  /*66c60*/  @!P3 IADD3 R20, P4, R20, R18, RZ ;  /* 0x000000121414b210 */ /* 0x002fca0007f9e0ff */
[----:B------:R-:W-:Y:S02]  /*66c70*/  @!P3 IMAD.X R21, R16, 0x1, R19, P4 ;  /* 0x000000011015b824 */ /* 0x000fe400020e0613 */
[----:B------:R-:W0:Y:S01]  /*66c80*/  @!P6 LDC.64 R18, c[0x0][0x5c0] ;  /* 0x00017000ff12eb82 */ /* 0x000e220000000a00 */
[----:B----4-:R-:W-:-:S05]  /*66c90*/  FMUL R16, R90, UR26 ;  /* 0x0000001a5a107c20 */ /* 0x010fca0008400000 */
[----:B------:R-:W-:Y:S02]  /*66ca0*/  F2FP.SATFINITE.E4M3.F32.PACK_AB_MERGE_C R16, RZ, R16, RZ ;  /* 0x00000010ff10723e */ /* 0x000fe400048070ff */
[----:B0-----:R-:W-:-:S04]  /*66cb0*/  @!P6 IADD3 R22, P4, P5, R24, R18, R7 ;  /* 0x000000121816e210 */ /* 0x001fc80007d9e007 */
[----:B------:R-:W-:Y:S01]  /*66cc0*/  @!P6 IADD3.X R23, R29, R19, R6, P4, P5 ;  /* 0x000000131d17e210 */ /* 0x000fe200027ea406 */
[----:B------:R3:W-:Y:S04]  /*66cd0*/  @!P3 STG.E.U8 desc[UR30][R20.64+0x41], R16 ;  /* 0x000041101400b986 */ /* 0x0007e8000c10111e */
[----:B------:R0:W-:Y:S01]  /*66ce0*/  @!P6 STL.64 [R1+0xa8], R22 ;  /* 0x0000a8160100e387 */ /* 0x0001e20000100a00 */
[----:B---3--:R-:W-:-:S03]  /*66cf0*/  FMUL R16, R14, UR26 ;  /* 0x0000001a0e107c20 */ /* 0x008fc60008400000 */
[----:B------:R-:W3:Y:S01]  /*66d00*/  LDL.LU R14, [R1+0x920] ;  /* 0x00092000010e7983 */ /* 0x000ee20000300800 */
[----:B------:R-:W-:-:S13]  /*66d10*/  ISETP.LT.OR P5, PT, R28, 0x152, !P2 ;  /* 0x000001521c00780c */ /* 0x000fda00057a1670 */
[----:B------:R-:W0:Y:S01]  /*66d20*/  @!P5 LDC.64 R18, c[0x0][0x5c0] ;  /* 0x00017000ff12db82 */ /* 0x000e220000000a00 */
[----:B------:R-:W-:-:S04]  /*66d30*/  LOP3.LUT R11, R11, 0xffbfffff, RZ, 0xc0, !PT ;  /* 0xffbfffff0b0b7812 */ /* 0x000fc800078ec0ff */
[----:B------:R-:W-:-:S04]  /*66d40*/  @P0 LOP3.LUT R11, R11, 0x400000, RZ, 0xfc, !PT ;  /* 0x004000000b0b0812 */ /* 0x000fc800078efcff */
[----:B------:R-:W-:-:S04]  /*66d50*/  LOP3.LUT R11, R11, 0xffdfffff, RZ, 0xc0, !PT ;  /* 0xffdfffff0b0b7812 */ /* 0x000fc800078ec0ff */
[----:B------:R-:W-:-:S04]  /*66d60*/  @P6 LOP3.LUT R11, R11, 0x200000, RZ, 0xfc, !PT ;  /* 0x002000000b0b6812 */ /* 0x000fc800078efcff */
[----:B------:R-:W-:Y:S02]  /*66d70*/  LOP3.LUT R11, R11, 0xffefffff, RZ, 0xc0, !PT ;  /* 0xffefffff0b0b7812 */ /* 0x000fe400078ec0ff */
[----:B0-----:R-:W-:-:S04]  /*66d80*/  @!P5 IADD3 R22, P3, P4, R24, R18, R7 ;  /* 0x000000121816d210 */ /* 0x001fc80007c7e007 */
[----:B------:R-:W-:Y:S02]  /*66d90*/  @!P5 IADD3.X R23, R29, R19, R6, P3, P4 ;  /* 0x000000131d17d210 */ /* 0x000fe40001fe8406 */
[----:B------:R-:W-:-:S03]  /*66da0*/  @P5 LOP3.LUT R11, R11, 0x100000, RZ, 0xfc, !PT ;  /* 0x001000000b0b5812 */ /* 0x000fc600078efcff */
[----:B------:R-:W-:Y:S01]  /*66db0*/  @!P5 STL.64 [R1+0x78], R22 ;  /* 0x000078160100d387 */ /* 0x000fe20000100a00 */
[----:B------:R-:W-:-:S13]  /*66dc0*/  ISETP.LT.OR P5, PT, R28, 0x159, !P2 ;  /* 0x000001591c00780c */ /* 0x000fda00057a1670 */
[----:B------:R-:W0:Y:S01]  /*66dd0*/  @!P5 LDC.64 R18, c[0x0][0x5c0] ;  /* 0x00017000ff12db82 */ /* 0x000e220000000a00 */
[----:B------:R-:W-:Y:S02]  /*66de0*/  LOP3.LUT P6, RZ, R17, 0x40000000, RZ, 0xc0, !PT ;  /* 0x4000000011ff7812 */ /* 0x000fe400078cc0ff */
[----:B0-----:R-:W-:-:S04]  /*66df0*/  @!P5 IADD3 R20, P3, P4, R24, R18, R7 ;  /* 0x000000121814d210 */ /* 0x001fc80007c7e007 */
[----:B------:R-:W-:-:S05]  /*66e00*/  @!P5 IADD3.X R21, R29, R19, R6, P3, P4 ;  /* 0x000000131d15d210 */ /* 0x000fca0001fe8406 */
[----:B------:R0:W-:Y:S04]  /*66e10*/  @!P5 STL.64 [R1+0xf8], R20 ;  /* 0x0000f8140100d387 */ /* 0x0001e80000100a00 */
[----:B------:R-:W4:Y:S01]  /*66e20*/  LDL.LU R90, [R1+0x924] ;  /* 0x00092400015a7983 */ /* 0x000f220000300800 */
[----:B------:R-:W-:-:S05]  /*66e30*/  F2FP.SATFINITE.E4M3.F32.PACK_AB_MERGE_C R16, RZ, R16, RZ ;  /* 0x00000010ff10723e */ /* 0x000fca00048070ff */
[----:B------:R2:W-:Y:S01]  /*66e40*/  @!P6 STG.E.U8 desc[UR30][R144.64+0x48], R16 ;  /* 0x000048109000e986 */ /* 0x0005e2000c10111e */
[----:B------:R-:W-:Y:S02]  /*66e50*/  ISETP.LT.OR P3, PT, R28, 0x49, !P1 ;  /* 0x000000491c00780c */ /* 0x000fe40004f61670 */
[----:B------:R-:W-:-:S11]  /*66e60*/  LOP3.LUT P0, RZ, R0, 0x10, RZ, 0xc0, !PT ;  /* 0x0000001000ff7812 */ /* 0x000fd6000780c0ff */
[----:B0-----:R-:W0:Y:S01]  /*66e70*/  @!P3 LDC.64 R20, c[0x0][0x5c0] ;  /* 0x00017000ff14bb82 */ /* 0x001e220000000a00 */
[----:B--2---:R-:W-:Y:S02]  /*66e80*/  FMUL R16, R91, UR26 ;  /* 0x0000001a5b107c20 */ /* 0x004fe40008400000 */
[----:B------:R-:W2:Y:S03]  /*66e90*/  LDL.LU R91, [R1+0x928] ;  /* 0x00092800015b7983 */ /* 0x000ea60000300800 */
        /* <DEDUP_REMOVED lines=8> */
[----:B------:R-:W0:Y:S02]  /*66f20*/  @!P0 LDC.64 R18, c[0x0][0x5c0] ;  /* 0x00017000ff128b82 */ /* 0x000e240000000a00 */
[----:B0-----:R-:W-:-:S04]  /*66f30*/  @!P0 IADD3 R144, P5, P6, R24, R18, R7 ;  /* 0x0000001218908210 */ /* 0x001fc80007ebe007 */
[----:B------:R-:W-:Y:S01]  /*66f40*/  @!P0 IADD3.X R145, R29, R19, R6, P5, P6 ;  /* 0x000000131d918210 */ /* 0x000fe20002fec406 */
[----:B------:R-:W-:Y:S04]  /*66f50*/  STL [R1+0xfc8], R144 ;  /* 0x000fc89001007387 */ /* 0x000fe80000100800 */
[----:B------:R-:W-:Y:S01]  /*66f60*/  STL [R1+0xfc4], R145 ;  /* 0x000fc49101007387 */ /* 0x000fe20000100800 */
[----:B------:R-:W-:Y:S02]  /*66f70*/  @!P3 IMAD.X R21, R22, 0x1, R21, P4 ;  /* 0x000000011615b824 */ /* 0x000fe400020e0615 */
[----:B---3--:R-:W-:Y:S02]  /*66f80*/  FMUL R16, R14, UR26 ;  /* 0x0000001a0e107c20 */ /* 0x008fe40008400000 */
[----:B------:R-:W3:Y:S03]  /*66f90*/  LDL.LU R14, [R1+0x92c] ;  /* 0x00092c00010e7983 */ /* 0x000ee60000300800 */
        /* <DEDUP_REMOVED lines=14> */
[----:B------:R-:W-:Y:S02]  /*67080*/  @!P6 IADD3.X R23, R29, R19, R6, P4, P5 ;  /* 0x000000131d17e210 */ /* 0x000fe400027ea406 */
[----:B------:R-:W-:-:S13]  /*67090*/  ISETP.LT.OR P5, PT, R28, 0x162, !P2 ;  /* 0x000001621c00780c */ /* 0x000fda00057a1670 */
[----:B------:R-:W0:Y:S01]  /*670a0*/  @!P5 LDC.64 R18, c[0x0][0x5c0] ;  /* 0x00017000ff12db82 */ /* 0x000e220000000a00 */
[----:B----4-:R-:W-:-:S05]  /*670b0*/  FMUL R16, R90, UR26 ;  /* 0x0000001a5a107c20 */ /* 0x010fca0008400000 */
[----:B------:R-:W-:-:S05]  /*670c0*/  F2FP.SATFINITE.E4M3.F32.PACK_AB_MERGE_C R16, RZ, R16, RZ ;  /* 0x00000010ff10723e */ /* 0x000fca00048070ff */
[----:B------:R2:W-:Y:S04]  /*670d0*/  @!P3 STG.E.U8 desc[UR30][R20.64+0x49], R16 ;  /* 0x000049101400b986 */ /* 0x0005e8000c10111e */
[----:B------:R-:W-:Y:S01]  /*670e0*/  @!P6 STL.64 [R1+0xc8], R22 ;  /* 0x0000c8160100e387 */ /* 0x000fe20000100a00 */
[----:B0-----:R-:W-:-:S04]  /*670f0*/  @!P5 IADD3 R142, P3, P4, R24, R18, R7 ;  /* 0x00000012188ed210 */ /* 0x001fc80007c7e007 */
[----:B------:R-:W-:Y:S01]  /*67100*/  @!P5 IADD3.X R143, R29, R19, R6, P3, P4 ;  /* 0x000000131d8fd210 */ /* 0x000fe20001fe8406 */
[----:B------:R-:W-:Y:S04]  /*67110*/  STL [R1+0xfb8], R142 ;  /* 0x000fb88e01007387 */ /* 0x000fe80000100800 */
[----:B------:R-:W-:Y:S01]  /*67120*/  STL [R1+0xfb4], R143 ;  /* 0x000fb48f01007387 */ /* 0x000fe20000100800 */
[----:B------:R-:W-:-:S04]  /*67130*/  LOP3.LUT R11, R11, 0xfffbffff, RZ, 0xc0, !PT ;  /* 0xfffbffff0b0b7812 */ /* 0x000fc800078ec0ff */
[----:B------:R-:W-:-:S04]  /*67140*/  @P0 LOP3.LUT R11, R11, 0x40000, RZ, 0xfc, !PT ;  /* 0x000400000b0b0812 */ /* 0x000fc800078efcff */
[----:B------:R-:W-:Y:S01]  /*67150*/  LOP3.LUT R11, R11, 0xfffdffff, RZ, 0xc0, !PT ;  /* 0xfffdffff0b0b7812 */ /* 0x000fe200078ec0ff */
[----:B--2---:R-:W-:Y:S02]  /*67160*/  FMUL R16, R91, UR26 ;  /* 0x0000001a5b107c20 */ /* 0x004fe40008400000 */
[----:B------:R-:W2:Y:S01]  /*67170*/  LDL.LU R91, [R1+0x930] ;  /* 0x00093000015b7983 */ /* 0x000ea20000300800 */
[----:B------:R-:W-:-:S04]  /*67180*/  @P6 LOP3.LUT R11, R11, 0x20000, RZ, 0xfc, !PT ;  /* 0x000200000b0b6812 */ /* 0x000fc800078efcff */
[----:B------:R-:W-:-:S04]  /*67190*/  LOP3.LUT R11, R11, 0xfffeffff, RZ, 0xc0, !PT ;  /* 0xfffeffff0b0b7812 */ /* 0x000fc800078ec0ff */
[----:B------:R-:W-:Y:S02]  /*671a0*/  @P5 LOP3.LUT R11, R11, 0x10000, RZ, 0xfc, !PT ;  /* 0x000100000b0b5812 */ /* 0x000fe400078efcff */
[----:B------:R-:W-:-:S13]  /*671b0*/  ISETP.LT.OR P5, PT, R28, 0x169, !P2 ;  /* 0x000001691c00780c */ /* 0x000fda00057a1670 */
[----:B------:R-:W0:Y:S01]  /*671c0*/  @!P5 LDC.64 R18, c[0x0][0x5c0] ;  /* 0x00017000ff12db82 */ /* 0x000e220000000a00 */
[----:B------:R-:W-:Y:S02]  /*671d0*/  LOP3.LUT P6, RZ, R17, 0x20000000, RZ, 0xc0, !PT ;  /* 0x2000000011ff7812 */ /* 0x000fe400078cc0ff */
[----:B0-----:R-:W-:-:S04]  /*671e0*/  @!P5 IADD3 R140, P3, P4, R24, R18, R7 ;  /* 0x00000012188cd210 */ /* 0x001fc80007c7e007 */
[----:B------:R-:W-:Y:S01]  /*671f0*/  @!P5 IADD3.X R141, R29, R19, R6, P3, P4 ;  /* 0x000000131d8dd210 */ /* 0x000fe20001fe8406 */
[----:B------:R-:W-:Y:S04]  /*67200*/  STL [R1+0xfac], R140 ;  /* 0x000fac8c01007387 */ /* 0x000fe80000100800 */
[----:B------:R-:W-:Y:S04]  /*67210*/  STL [R1+0xfa8], R141 ;  /* 0x000fa88d01007387 */ /* 0x000fe80000100800 */
[----:B------:R-:W4:Y:S01]  /*67220*/  LDL.LU R90, [R1+0x934] ;  /* 0x00093400015a7983 */ /* 0x000f220000300800 */
[----:B------:R-:W-:-:S05]  /*67230*/  F2FP.SATFINITE.E4M3.F32.PACK_AB_MERGE_C R16, RZ, R16, RZ ;  /* 0x00000010ff10723e */ /* 0x000fca00048070ff */
[----:B------:R3:W-:Y:S02]  /*67240*/  @!P6 STG.E.U8 desc[UR30][R88.64+0x50], R16 ;  /* 0x000050105800e986 */ /* 0x0007e4000c10111e */
[----:B---3--:R-:W-:Y:S02]  /*67250*/  FMUL R16, R14, UR26 ;  /* 0x0000001a0e107c20 */ /* 0x008fe40008400000 */
        /* <DEDUP_REMOVED lines=12> */
[----:B------:R-:W0:Y:S03]  /*67320*/  @!P0 LDC.64 R18, c[0x0][0x5c0] ;  /* 0x00017000ff128b82 */ /* 0x000e260000000a00 */
[----:B------:R-:W-:Y:S01]  /*67330*/  @!P3 IMAD.X R21, R22, 0x1, R21, P4 ;  /* 0x000000011615b824 */ /* 0x000fe200020e0615 */
[----:B------:R-:W-:Y:S02]  /*67340*/  LOP3.LUT R17, R17, 0xefffffff, RZ, 0xc0, !PT ;  /* 0xefffffff11117812 */ /* 0x000fe400078ec0ff */
[----:B0-----:R-:W-:-:S04]  /*67350*/  @!P0 IADD3 R130, P5, P6, R24, R18, R7 ;  /* 0x0000001218828210 */ /* 0x001fc80007ebe007 */
[----:B------:R-:W-:Y:S02]  /*67360*/  @!P0 IADD3.X R131, R29, R19, R6, P5, P6 ;  /* 0x000000131d838210 */ /* 0x000fe40002fec406 */
[----:B------:R-:W-:-:S13]  /*67370*/  LOP3.LUT P6, RZ, R0, 0x20000000, RZ, 0xc0, !PT ;  /* 0x2000000000ff7812 */ /* 0x000fda00078cc0ff */
[----:B------:R-:W-:Y:S02]  /*67380*/  @P6 LOP3.LUT R17, R17, 0x10000000, RZ, 0xfc, !PT ;  /* 0x1000000011116812 */ /* 0x000fe400078efcff */
[----:B------:R-:W-:Y:S01]  /*67390*/  ISETP.LT.OR P6, PT, R28, 0x171, !P2 ;  /* 0x000001711c00780c */ /* 0x000fe200057c1670 */
[----:B------:R-:W-:Y:S04]  /*673a0*/  STL [R1+0xfb0], R130 ;  /* 0x000fb08201007387 */ /* 0x000fe80000100800 */
[----:B------:R-:W-:Y:S01]  /*673b0*/  STL [R1+0xfa4], R131 ;  /* 0x000fa48301007387 */ /* 0x000fe20000100800 */
[----:B--2---:R-:W-:-:S03]  /*673c0*/  FMUL R16, R91, UR26 ;  /* 0x0000001a5b107c20 */ /* 0x004fc60008400000 */
[----:B------:R-:W2:Y:S02]  /*673d0*/  LDL.LU R91, [R1+0x93c] ;  /* 0x00093c00015b7983 */ /* 0x000ea40000300800 */
        /* <DEDUP_REMOVED lines=16> */
[----:B------:R-:W-:Y:S01]  /*674e0*/  STL [R1+0xf9c], R126 ;  /* 0x000f9c7e01007387 */ /* 0x000fe20000100800 */
[----:B0-----:R-:W-:-:S03]  /*674f0*/  @!P5 IADD3 R124, P3, P4, R24, R18, R7 ;  /* 0x00000012187cd210 */ /* 0x001fc60007c7e007 */
[----:B------:R-:W-:Y:S01]  /*67500*/  STL [R1+0xf98], R127 ;  /* 0x000f987f01007387 */ /* 0x000fe20000100800 */
[----:B------:R-:W-:-:S03]  /*67510*/  @!P5 IADD3.X R125, R29, R19, R6, P3, P4 ;  /* 0x000000131d7dd210 */ /* 0x000fc60001fe8406 */
[----:B------:R-:W-:Y:S01]  /*67520*/  STL [R1+0xfa0], R124 ;  /* 0x000fa07c01007387 */ /* 0x000fe20000100800 */
[----:B---3--:R-:W-:-:S03]  /*67530*/  FMUL R16, R14, UR26 ;  /* 0x0000001a0e107c20 */ /* 0x008fc60008400000 */
[----:B------:R-:W-:Y:S04]  /*67540*/  STL [R1+0xf94], R125 ;  /* 0x000f947d01007387 */ /* 0x000fe80000100800 */
[----:B------:R-:W3:Y:S01]  /*67550*/  LDL.LU R14, [R1+0x940] ;  /* 0x00094000010e7983 */ /* 0x000ee20000300800 */
[----:B------:R-:W-:-:S04]  /*67560*/  LOP3.LUT R11, R11, 0xffffbfff, RZ, 0xc0, !PT ;  /* 0xffffbfff0b0b7812 */ /* 0x000fc800078ec0ff */
[----:B------:R-:W-:-:S04]  /*67570*/  @P0 LOP3.LUT R11, R11, 0x4000, RZ, 0xfc, !PT ;  /* 0x000040000b0b0812 */ /* 0x000fc800078efcff */
[----:B------:R-:W-:-:S04]  /*67580*/  LOP3.LUT R11, R11, 0xffffdfff, RZ, 0xc0, !PT ;  /* 0xffffdfff0b0b7812 */ /* 0x000fc800078ec0ff */
[----:B------:R-:W-:-:S04]  /*67590*/  @P6 LOP3.LUT R11, R11, 0x2000, RZ, 0xfc, !PT ;  /* 0x000020000b0b6812 */ /* 0x000fc800078efcff */
[----:B------:R-:W-:-:S04]  /*675a0*/  LOP3.LUT R11, R11, 0xffffefff, RZ, 0xc0, !PT ;  /* 0xffffefff0b0b7812 */ /* 0x000fc800078ec0ff */
[----:B------:R-:W-:Y:S02]  /*675b0*/  @P5 LOP3.LUT R11, R11, 0x1000, RZ, 0xfc, !PT ;  /* 0x000010000b0b5812 */ /* 0x000fe400078efcff */
[----:B------:R-:W-:-:S13]  /*675c0*/  ISETP.LT.OR P5, PT, R28, 0x179, !P2 ;  /* 0x000001791c00780c */ /* 0x000fda00057a1670 */
[----:B------:R-:W0:Y:S01]  /*675d0*/  @!P5 LDC.64 R18, c[0x0][0x5c0] ;  /* 0x00017000ff12db82 */ /* 0x000e220000000a00 */
[----:B------:R-:W-:Y:S02]  /*675e0*/  LOP3.LUT P6, RZ, R17, 0x10000000, RZ, 0xc0, !PT ;  /* 0x1000000011ff7812 */ /* 0x000fe400078cc0ff */
[----:B------:R-:W-:Y:S02]  /*675f0*/  F2FP.SATFINITE.E4M3.F32.PACK_AB_MERGE_C R16, RZ, R16, RZ ;  /* 0x00000010ff10723e */ /* 0x000fe400048070ff */
[----:B------:R-:W-:Y:S02]  /*67600*/  LOP3.LUT P0, RZ, R0, 0x2000, RZ, 0xc0, !PT ;  /* 0x0000200000ff7812 */ /* 0x000fe4000780c0ff */
[----:B0-----:R-:W-:-:S04]  /*67610*/  @!P5 IADD3 R122, P3, P4, R24, R18, R7 ;  /* 0x00000012187ad210 */ /* 0x001fc80007c7e007 */
[----:B------:R-:W-:Y:S02]  /*67620*/  @!P5 IADD3.X R123, R29, R19, R6, P3, P4 ;  /* 0x000000131d7bd210 */ /* 0x000fe40001fe8406 */
[----:B------:R-:W-:Y:S01]  /*67630*/  ISETP.LT.OR P3, PT, R28, 0x59, !P1 ;  /* 0x000000591c00780c */ /* 0x000fe20004f61670 */
[----:B------:R2:W-:-:S12]  /*67640*/  @!P6 STG.E.U8 desc[UR30][R148.64+0x58], R16 ;  /* 0x000058109400e986 */ /* 0x0005d8000c10111e */
[----:B------:R-:W0:Y:S01]  /*67650*/  @!P3 LDC.64 R20, c[0x0][0x5c0] ;  /* 0x00017000ff14bb82 */ /* 0x000e220000000a00 */
[----:B------:R-:W-:-:S04]  /*67660*/  LOP3.LUT R11, R11, 0xfffff7ff, RZ, 0xc0, !PT ;  /* 0xfffff7ff0b0b7812 */ /* 0x000fc800078ec0ff */
[----:B------:R-:W-:Y:S02]  /*67670*/  @P5 LOP3.LUT R11, R11, 0x800, RZ, 0xfc, !PT ;  /* 0x000008000b0b5812 */ /* 0x000fe400078efcff */
[----:B------:R-:W-:Y:S01]  /*67680*/  @!P3 IADD3 R18, P4, P5, R3, R24, R9 ;  /* 0x000000180312b210 */ /* 0x000fe20007d9e009 */
[----:B------:R-:W-:Y:S04]  /*67690*/  STL [R1+0xf8c], R122 ;  /* 0x000f8c7a01007387 */ /* 0x000fe80000100800 */
[----:B------:R-:W-:Y:S04]  /*676a0*/  STL [R1+0xf88], R123 ;  /* 0x000f887b01007387 */ /* 0x000fe80000100800 */
[----:B------:R-:W4:Y:S01]  /*676b0*/  LDL.LU R90, [R1+0x944] ;  /* 0x00094400015a7983 */ /* 0x000f220000300800 */
[----:B------:R-:W-:Y:S01]  /*676c0*/  @!P3 IADD3.X R22, R4, R29, R8, P4, P5 ;  /* 0x0000001d0416b210 */ /* 0x000fe200027ea408 */
[----:B--2---:R-:W-:-:S05]  /*676d0*/  FMUL R16, R91, UR26 ;  /* 0x0000001a5b107c20 */ /* 0x004fca0008400000 */
[----:B------:R-:W-:-:S05]  /*676e0*/  F2FP.SATFINITE.E4M3.F32.PACK_AB_MERGE_C R16, RZ, R16, RZ ;  /* 0x00000010ff10723e */ /* 0x000fca00048070ff */
[----:B------:R3:W-:Y:S01]  /*676f0*/  @!P0 STG.E.U8 desc[UR30][R54.64+0x59], R16 ;  /* 0x0000591036008986 */ /* 0x0007e2000c10111e */
[----:B------:R-:W-:Y:S02]  /*67700*/  ISETP.LT.OR P0, PT, R28, 0x17a, !P2 ;  /* 0x0000017a1c00780c */ /* 0x000fe40005701670 */
[----:B0-----:R-:W-:-:S11]  /*67710*/  @!P3 IADD3 R20, P2, R18, R20, RZ ;  /* 0x000000141214b210 */ /* 0x001fd60007f5e0ff */
[----:B------:R-:W0:Y:S02]  /*67720*/  @!P0 LDC.64 R18, c[0x0][0x5c0] ;  /* 0x00017000ff128b82 */ /* 0x000e240000000a00 */
[----:B0-----:R-:W-:-:S04]  /*67730*/  @!P0 IADD3 R120, P4, P5, R24, R18, R7 ;  /* 0x0000001218788210 */ /* 0x001fc80007d9e007 */
[----:B------:R-:W-:Y:S01]  /*67740*/  @!P0 IADD3.X R121, R29, R19, R6, P4, P5 ;  /* 0x000000131d798210 */ /* 0x000fe200027ea406 */
[----:B------:R-:W-:Y:S04]  /*67750*/  STL [R1+0xf90], R120 ;  /* 0x000f907801007387 */ /* 0x000fe80000100800 */
[----:B------:R-:W-:Y:S01]  /*67760*/  STL [R1+0xf84], R121 ;  /* 0x000f847901007387 */ /* 0x000fe20000100800 */
[----:B---3--:R-:W-:-:S03]  /*67770*/  FMUL R16, R14, UR26 ;  /* 0x0000001a0e107c20 */ /* 0x008fc60008400000 */
[----:B------:R-:W2:Y:S04]  /*67780*/  LDL.LU R14, [R1+0x948] ;  /* 0x00094800010e7983 */ /* 0x000ea80000300800 */
[----:B------:R-:W3:Y:S01]  /*67790*/  LDL.LU R91, [R1+0x94c] ;  /* 0x00094c00015b7983 */ /* 0x000ee20000300800 */
[----:B------:R-:W-:Y:S01]  /*677a0*/  @!P3 IMAD.X R21, R22, 0x1, R21, P2 ;  /* 0x000000011615b824 */ /* 0x000fe200010e0615 */
[----:B------:R-:W-:Y:S02]  /*677b0*/  ISETP.LT.OR P2, PT, R28, 0x5a, !P1 ;  /* 0x0000005a1c00780c */ /* 0x000fe40004f41670 */
[----:B------:R-:W-:Y:S02]  /*677c0*/  LOP3.LUT P5, RZ, R2, 0x40000000, RZ, 0xc0, !PT ;  /* 0x4000000002ff7812 */ /* 0x000fe400078ac0ff */
[----:B------:R-:W-:-:S09]  /*677d0*/  LOP3.LUT R11, R11, 0xfffffbff, RZ, 0xc0, !PT ;  /* 0xfffffbff0b0b7812 */ /* 0x000fd200078ec0ff */
[----:B------:R-:W0:Y:S01]  /*677e0*/  @!P2 LDC.64 R18, c[0x0][0x5c0] ;  /* 0x00017000ff12ab82 */ /* 0x000e220000000a00 */
[----:B------:R-:W-:Y:S02]  /*677f0*/  @P0 LOP3.LUT R11, R11, 0x400, RZ, 0xfc, !PT ;  /* 0x000004000b0b0812 */ /* 0x000fe400078efcff */
[----:B------:R-:W-:Y:S02]  /*67800*/  LOP3.LUT R17, R17, 0xf7ffffff, RZ, 0xc0, !PT ;  /* 0xf7ffffff11117812 */ /* 0x000fe400078ec0ff */
[----:B------:R-:W-:Y:S02]  /*67810*/  F2FP.SATFINITE.E4M3.F32.PACK_AB_MERGE_C R16, RZ, R16, RZ ;  /* 0x00000010ff10723e */ /* 0x000fe400048070ff */
[----:B------:R-:W-:Y:S02]  /*67820*/  ISETP.GE.AND P0, PT, R15, 0x101, PT ;  /* 0x000001010f00780c */ /* 0x000fe40003f06270 */
[----:B------:R-:W-:Y:S01]  /*67830*/  @P5 LOP3.LUT R17, R17, 0x8000000, RZ, 0xfc, !PT ;  /* 0x0800000011115812 */ /* 0x000fe200078efcff */
[----:B------:R1:W-:Y:S01]  /*67840*/  @!P3 STG.E.U8 desc[UR30][R20.64+0x58], R16 ;  /* 0x000058101400b986 */ /* 0x0003e2000c10111e */
[----:B------:R-:W-:-:S02]  /*67850*/  ISETP.LT.OR P5, PT, R28, 0xc1, !P0 ;  /* 0x000000c11c00780c */ /* 0x000fc400047a1670 */
[----:B-1----:R-:W-:-:S04]  /*67860*/  @!P2 IADD3 R20, P3, P4, R3, R24, R9 ;  /* 0x000000180314a210 */ /* 0x002fc80007c7e009 */
[----:B------:R-:W-:Y:S02]  /*67870*/  @!P2 IADD3.X R16, R4, R29, R8, P3, P4 ;  /* 0x0000001d0410a210 */ /* 0x000fe40001fe8408 */
[----:B0-----:R-:W-:-:S05]  /*67880*/  @!P2 IADD3 R20, P3, R20, R18, RZ ;  /* 0x000000121414a210 */ /* 0x001fca0007f7e0ff */
        /* <DEDUP_REMOVED lines=13> */
[----:B------:R-:W-:Y:S04]  /*67960*/  STL [R1+0xf80], R116 ;  /* 0x000f807401007387 */ /* 0x000fe80000100800 */
[----:B------:R-:W-:Y:S01]  /*67970*/  STL [R1+0xf7c], R117 ;  /* 0x000f7c7501007387 */ /* 0x000fe20000100800 */
[----:B------:R-:W-:-:S04]  /*67980*/  LOP3.LUT R11, R11, 0xfffffdff, RZ, 0xc0, !PT ;  /* 0xfffffdff0b0b7812 */ /* 0x000fc800078ec0ff */
[----:B------:R-:W-:-:S04]  /*67990*/  @P5 LOP3.LUT R11, R11, 0x200, RZ, 0xfc, !PT ;  /* 0x000002000b0b5812 */ /* 0x000fc800078efcff */
[----:B------:R-:W-:-:S04]  /*679a0*/  LOP3.LUT R11, R11, 0xfffffeff, RZ, 0xc0, !PT ;  /* 0xfffffeff0b0b7812 */ /* 0x000fc800078ec0ff */
[----:B------:R-:W-:Y:S02]  /*679b0*/  @P4 LOP3.LUT R11, R11, 0x100, RZ, 0xfc, !PT ;  /* 0x000001000b0b4812 */ /* 0x000fe400078efcff */
[----:B------:R-:W-:-:S13]  /*679c0*/  ISETP.LT.OR P4, PT, R28, 0xc9, !P0 ;  /* 0x000000c91c00780c */ /* 0x000fda0004781670 */
[----:B------:R-:W0:Y:S01]  /*679d0*/  @!P4 LDC.64 R18, c[0x0][0x5c0] ;  /* 0x00017000ff12cb82 */ /* 0x000e220000000a00 */
[----:B------:R-:W-:Y:S01]  /*679e0*/  LOP3.LUT P5, RZ, R17, 0x8000000, RZ, 0xc0, !PT ;  /* 0x0800000011ff7812 */ /* 0x000fe200078ac0ff */
[----:B--2---:R-:W-:Y:S02]  /*679f0*/  FMUL R16, R14, UR26 ;  /* 0x0000001a0e107c20 */ /* 0x004fe40008400000 */
[----:B------:R-:W2:Y:S01]  /*67a00*/  LDL.LU R14, [R1+0x950] ;  /* 0x00095000010e7983 */ /* 0x000ea20000300800 */
        /* <DEDUP_REMOVED lines=22> */
[----:B------:R-:W-:Y:S01]  /*67b70*/  @!P6 IADD3.X R113, R29, R19, R8, P4, P5 ;  /* 0x000000131d71e210 */ /* 0x000fe200027ea408 */
[----:B------:R-:W-:Y:S04]  /*67b80*/  STL [R1+0xf70], R112 ;  /* 0x000f707001007387 */ /* 0x000fe80000100800 */
[----:B------:R-:W-:Y:S01]  /*67b90*/  STL [R1+0xf64], R113 ;  /* 0x000f647101007387 */ /* 0x000fe20000100800 */
        /* <DEDUP_REMOVED lines=46> */
[----:B------:R2:W-:Y:S01]  /*67e80*/  @!P5 STG.E.U8 desc[UR30][R92.64+0x68], R16 ;  /* 0x000068105c00d986 */ /* 0x0005e2000c10111e */
[----:B------:R-:W-:Y:S02]  /*67e90*/  ISETP.LT.OR P2, PT, R28, 0x69, !P1 ;  /* 0x000000691c00780c */ /* 0x000fe40004f41670 */
[----:B------:R-:W-:-:S11]  /*67ea0*/  LOP3.LUT P6, RZ, R0, 0x1000, RZ, 0xc0, !PT ;  /* 0x0000100000ff7812 */ /* 0x000fd600078cc0ff */
[----:B------:R-:W0:Y:S01]  /*67eb0*/  @!P2 LDC.64 R20, c[0x0][0x5c0] ;  /* 0x00017000ff14ab82 */ /* 0x000e220000000a00 */
        /* <DEDUP_REMOVED lines=18> */
[----:B------:R-:W-:Y:S01]  /*67fe0*/  @P5 LOP3.LUT R17, R17, 0x2000000, RZ, 0xfc, !PT ;  /* 0x0200000011115812 */ /* 0x000fe200078efcff */
[----:B---3--:R-:W-:Y:S02]  /*67ff0*/  FMUL R16, R91, UR26 ;  /* 0x0000001a5b107c20 */ /* 0x008fe40008400000 */
[----:B------:R-:W3:Y:S03]  /*68000*/  LDL.LU R91, [R1+0x96c] ;  /* 0x00096c00015b7983 */ /* 0x000ee60000300800 */
[----:B------:R-:W-:-:S05]  /*68010*/  F2FP.SATFINITE.E4M3.F32.PACK_AB_MERGE_C R16, RZ, R16, RZ ;  /* 0x00000010ff10723e */ /* 0x000fca00048070ff */
[----:B------:R0:W-:Y:S01]  /*68020*/  @!P2 STG.E.U8 desc[UR30][R20.64+0x68], R16 ;  /* 0x000068101400a986 */ /* 0x0001e2000c10111e */
[----:B------:R-:W-:-:S13]  /*68030*/  ISETP.LT.OR P2, PT, R28, 0x6a, !P1 ;  /* 0x0000006a1c00780c */ /* 0x000fda0004f41670 */
[----:B------:R-:W1:Y:S01]  /*68040*/  @!P2 LDC.64 R18, c[0x0][0x5c0] ;  /* 0x00017000ff12ab82 */ /* 0x000e620000000a00 */
        /* <DEDUP_REMOVED lines=19> */
[----:B--2---:R-:W-:-:S03]  /*68180*/  FMUL R16, R14, UR26 ;  /* 0x0000001a0e107c20 */ /* 0x004fc60008400000 */
[----:B------:R-:W2:Y:S01]  /*68190*/  LDL.LU R14, [R1+0x970] ;  /* 0x00097000010e7983 */ /* 0x000ea20000300800 */
        /* <DEDUP_REMOVED lines=9> */
[----:B------:R-:W-:-:S11]  /*68230*/  F2FP.SATFINITE.E4M3.F32.PACK_AB_MERGE_C R16, RZ, R16, RZ ;  /* 0x00000010ff10723e */ /* 0x000fd600048070ff */
[----:B------:R3:W-:Y:S01]  /*68240*/  @!P5 STG.E.U8 desc[UR30][R152.64+0x70], R16 ;  /* 0x000070109800d986 */ /* 0x0007e2000c10111e */
[----:B0-----:R-:W-:-:S04]  /*68250*/  @!P4 IADD3 R100, P2, P3, R24, R18, R9 ;  /* 0x000000121864c210 */ /* 0x001fc80007b5e009 */
[----:B------:R-:W-:Y:S01]  /*68260*/  @!P4 IADD3.X R101, R29, R19, R8, P2, P3 ;  /* 0x000000131d65c210 */ /* 0x000fe200017e6408 */
[----:B------:R-:W-:Y:S04]  /*68270*/  STL [R1+0xf30], R100 ;  /* 0x000f306401007387 */ /* 0x000fe80000100800 */
[----:B------:R-:W-:Y:S01]  /*68280*/  STL [R1+0xf2c], R101 ;  /* 0x000f2c6501007387 */ /* 0x000fe20000100800 */
[----:B---3--:R-:W-:-:S03]  /*68290*/  FMUL R16, R91, UR26 ;  /* 0x0000001a5b107c20 */ /* 0x008fc60008400000 */
[----:B------:R-:W3:Y:S04]  /*682a0*/  LDL.LU R91, [R1+0x974] ;  /* 0x00097400015b7983 */ /* 0x000ee80000300800 */
        /* <DEDUP_REMOVED lines=19> */
[----:B------:R-:W-:Y:S01]  /*683e0*/  LOP3.LUT R17, R17, 0xfeffffff, RZ, 0xc0, !PT ;  /* 0xfeffffff11117812 */ /* 0x000fe200078ec0ff */
[----:B--2---:R-:W-:-:S02]  /*683f0*/  FMUL R16, R14, UR26 ;  /* 0x0000001a0e107c20 */ /* 0x004fc40008400000 */
[----:B------:R-:W2:Y:S03]  /*68400*/  LDL.LU R14, [R1+0x97c] ;  /* 0x00097c00010e7983 */ /* 0x000ea60000300800 */
[----:B------:R-:W-:-:S05]  /*68410*/  F2FP.SATFINITE.E4M3.F32.PACK_AB_MERGE_C R16, RZ, R16, RZ ;  /* 0x00000010ff10723e */ /* 0x000fca00048070ff */
[----:B------:R0:W-:Y:S01]  /*68420*/  @!P2 STG.E.U8 desc[UR30][R20.64+0x70], R16 ;  /* 0x000070101400a986 */ /* 0x0001e2000c10111e */
[----:B------:R-:W-:-:S13]  /*68430*/  ISETP.LT.OR P2, PT, R28, 0x72, !P1 ;  /* 0x000000721c00780c */ /* 0x000fda0004f41670 */
[----:B------:R-:W1:Y:S01]  /*68440*/  @!P2 LDC.64 R18, c[0x0][0x5c0] ;  /* 0x00017000ff12ab82 */ /* 0x000e620000000a00 */
        /* <DEDUP_REMOVED lines=11> */
[----:B------:R-:W-:Y:S04]  /*68500*/  STL [R1+0xf1c], R94 ;  /* 0x000f1c5e01007387 */ /* 0x000fe80000100800 */
[----:B------:R-:W-:Y:S01]  /*68510*/  STL [R1+0xf18], R95 ;  /* 0x000f185f01007387 */ /* 0x000fe20000100800 */
[----:B---3--:R-:W-:-:S05]  /*68520*/  FMUL R16, R91, UR26 ;  /* 0x0000001a5b107c20 */ /* 0x008fca0008400000 */
[----:B------:R-:W-:-:S05]  /*68530*/  F2FP.SATFINITE.E4M3.F32.PACK_AB_MERGE_C R16, RZ, R16, RZ ;  /* 0x00000010ff10723e */ /* 0x000fca00048070ff */
[----:B------:R4:W-:Y:S01]  /*68540*/  @!P2 STG.E.U8 desc[UR30][R20.64+0x71], R16 ;  /* 0x000071101400a986 */ /* 0x0009e2000c10111e */
[----:B0-----:R-:W-:-:S04]  /*68550*/  @!P4 IADD3 R90, P2, P3, R24, R18, R9 ;  /* 0x00000012185ac210 */ /* 0x001fc80007b5e009 */
[----:B------:R-:W-:Y:S01]  /*68560*/  @!P4 IADD3.X R91, R29, R19, R8, P2, P3 ;  /* 0x000000131d5bc210 */ /* 0x000fe200017e6408 */
[----:B------:R-:W-:Y:S04]  /*68570*/  STL [R1+0xf20], R90 ;  /* 0x000f205a01007387 */ /* 0x000fe80000100800 */
[----:B------:R-:W-:Y:S01]  /*68580*/  STL [R1+0xf14], R91 ;  /* 0x000f145b01007387 */ /* 0x000fe20000100800 */
[----:B----4-:R-:W-:-:S03]  /*68590*/  FMUL R16, R59, UR26 ;  /* 0x0000001a3b107c20 */ /* 0x010fc60008400000 */
        /* <DEDUP_REMOVED lines=17> */
[----:B--2---:R-:W-:Y:S02]  /*686b0*/  FMUL R16, R14, UR26 ;  /* 0x0000001a0e107c20 */ /* 0x004fe40008400000 */
[----:B------:R-:W2:Y:S01]  /*686c0*/  LDL.LU R14, [R1+0x988] ;  /* 0x00098800010e7983 */ /* 0x000ea20000300800 */
        /* <DEDUP_REMOVED lines=13> */
[----:B0-----:R-:W-:-:S04]  /*687a0*/  @!P6 IADD3 R88, P4, P5, R24, R18, R9 ;  /* 0x000000121858e210 */ /* 0x001fc80007d9e009 */
[----:B------:R-:W-:Y:S01]  /*687b0*/  @!P6 IADD3.X R89, R29, R19, R8, P4, P5 ;  /* 0x000000131d59e210 */ /* 0x000fe200027ea408 */
[----:B------:R-:W-:Y:S04]  /*687c0*/  STL [R1+0xf08], R88 ;  /* 0x000f085801007387 */ /* 0x000fe80000100800 */
[----:B------:R-:W-:Y:S01]  /*687d0*/  STL [R1+0xf04], R89 ;  /* 0x000f045901007387 */ /* 0x000fe20000100800 */
[----:B------:R-:W-:Y:S02]  /*687e0*/  LOP3.LUT P5, RZ, R0, 0x80000000, RZ, 0xc0, !PT ;  /* 0x8000000000ff7812 */ /* 0x000fe400078ac0ff */
[----:B------:R-:W-:-:S11]  /*687f0*/  LOP3.LUT R17, R17, 0xff7fffff, RZ, 0xc0, !PT ;  /* 0xff7fffff11117812 */ /* 0x000fd600078ec0ff */
[----:B------:R-:W-:Y:S02]  /*68800*/  @P5 LOP3.LUT R17, R17, 0x800000, RZ, 0xfc, !PT ;  /* 0x0080000011115812 */ /* 0x000fe400078efcff */
[----:B------:R-:W-:Y:S01]  /*68810*/  ISETP.LT.OR P5, PT, R28, 0x101, !P0 ;  /* 0x000001011c00780c */ /* 0x000fe200047a1670 */
[----:B---3--:R-:W-:Y:S02]  /*68820*/  FMUL R16, R59, UR26 ;  /* 0x0000001a3b107c20 */ /* 0x008fe40008400000 */
[----:B------:R-:W3:Y:S03]  /*68830*/  LDL.LU R59, [R1+0x98c] ;  /* 0x00098c00013b7983 */ /* 0x000ee60000300800 */
        /* <DEDUP_REMOVED lines=43> */
[----:B---3--:R-:W-:Y:S02]  /*68af0*/  FMUL R16, R59, UR26 ;  /* 0x0000001a3b107c20 */ /* 0x008fe40008400000 */
[----:B------:R-:W3:Y:S03]  /*68b00*/  LDL.LU R59, [R1+0x998] ;  /* 0x00099800013b7983 */ /* 0x000ee60000300800 */
        /* <DEDUP_REMOVED lines=42> */
[----:B---3--:R-:W-:-:S03]  /*68db0*/  FMUL R16, R59, UR26 ;  /* 0x0000001a3b107c20 */ /* 0x008fc60008400000 */
        /* <DEDUP_REMOVED lines=38> */
[----:B---3--:R-:W-:-:S05]  /*69020*/  FMUL R16, R59, UR26 ;  /* 0x0000001a3b107c20 */ /* 0x008fca0008400000 */
        /* <DEDUP_REMOVED lines=9> */
[----:B------:R-:W-:Y:S04]  /*690c0*/  STL [R1+0xec8], R72 ;  /* 0x000ec84801007387 */ /* 0x000fe80000100800 */
[----:B------:R-:W-:Y:S04]  /*690d0*/  STL [R1+0xec4], R73 ;  /* 0x000ec44901007387 */ /* 0x000fe80000100800 */
[----:B------:R-:W3:Y:S01]  /*690e0*/  LDL.LU R59, [R1+0x9ac] ;  /* 0x0009ac00013b7983 */ /* 0x000ee20000300800 */
        /* <DEDUP_REMOVED lines=33> */
[----:B------:R-:W-:-:S04]  /*69300*/  @!P2 IADD3 R18, P3, P4, R3, R24, R9 ;  /* 0x000000180312a210 */ /* 0x000fc80007c7e009 */
[----:B------:R-:W-:Y:S02]  /*69310*/  @!P2 IADD3.X R22, R4, R29, R8, P3, P4 ;  /* 0x0000001d0416a210 */ /* 0x000fe40001fe8408 */
[----:B0-----:R-:W-:Y:S01]  /*69320*/  @!P2 IADD3 R20, P3, R18, R20, RZ ;  /* 0x000000141214a210 */ /* 0x001fe20007f7e0ff */
[----:B------:R-:W-:Y:S04]  /*69330*/  STL [R1+0xfbc], R66 ;  /* 0x000fbc4201007387 */ /* 0x000fe80000100800 */
[----:B------:R-:W-:Y:S04]  /*69340*/  STL [R1+0xeb0], R67 ;  /* 0x000eb04301007387 */ /* 0x000fe80000100800 */
[----:B------:R-:W4:Y:S01]  /*69350*/  LDL.LU R61, [R1+0x9b4] ;  /* 0x0009b400013d7983 */ /* 0x000f220000300800 */
[----:B---3--:R-:W-:-:S05]  /*69360*/  FMUL R16, R59, UR26 ;  /* 0x0000001a3b107c20 */ /* 0x008fca0008400000 */
[----:B------:R-:W-:-:S05]  /*69370*/  F2FP.SATFINITE.E4M3.F32.PACK_AB_MERGE_C R16, RZ, R16, RZ ;  /* 0x00000010ff10723e */ /* 0x000fca00048070ff */
[----:B------:R2:W-:Y:S01]  /*69380*/  @!P6 STG.E.U8 desc[UR30][R202.64+0x91], R16 ;  /* 0x00009110ca00e986 */ /* 0x0005e2000c10111e */
[----:B------:R-:W-:-:S13]  /*69390*/  ISETP.LT.OR P6, PT, R28, 0x12a, !P0 ;  /* 0x0000012a1c00780c */ /* 0x000fda00047c1670 */
[----:B------:R-:W0:Y:S02]  /*693a0*/  @!P6 LDC.64 R18, c[0x0][0x5c0] ;  /* 0x00017000ff12eb82 */ /* 0x000e240000000a00 */
[----:B0-----:R-:W-:-:S04]  /*693b0*/  @!P6 IADD3 R64, P4, P5, R24, R18, R9 ;  /* 0x000000121840e210 */ /* 0x001fc80007d9e009 */
[----:B------:R-:W-:Y:S01]  /*693c0*/  @!P6 IADD3.X R65, R29, R19, R8, P4, P5 ;  /* 0x000000131d41e210 */ /* 0x000fe200027ea408 */
[----:B------:R-:W-:Y:S04]  /*693d0*/  STL [R1+0xfcc], R64 ;  /* 0x000fcc4001007387 */ /* 0x000fe80000100800 */
[----:B------:R-:W-:Y:S01]  /*693e0*/  STL [R1+0xfc0], R65 ;  /* 0x000fc04101007387 */ /* 0x000fe20000100800 */
[----:B--2---:R-:W-:-:S03]  /*693f0*/  FMUL R16, R14, UR26 ;  /* 0x0000001a0e107c20 */ /* 0x004fc60008400000 */
[----:B------:R-:W2:Y:S01]  /*69400*/  LDL.LU R14, [R1+0x9b8] ;  /* 0x0009b800010e7983 */ /* 0x000ea20000300800 */
[----:B------:R-:W-:Y:S01]  /*69410*/  @!P2 IMAD.X R21, R22, 0x1, R21, P3 ;  /* 0x000000011615a824 */ /* 0x000fe200018e0615 */
[----:B------:R-:W-:Y:S02]  /*69420*/  F2FP.SATFINITE.E4M3.F32.PACK_AB_MERGE_C R16, RZ, R16, RZ ;  /* 0x00000010ff10723e */ /* 0x000fe400048070ff */
[----:B------:R-:W3:Y:S04]  /*69430*/  LDL.LU.64 R58, [R1+0x70] ;  /* 0x00007000013a7983 */ /* 0x000ee80000300a00 */
[----:B------:R0:W-:Y:S01]  /*69440*/  @!P2 STG.E.U8 desc[UR30][R20.64+0x90], R16 ;  /* 0x000090101400a986 */ /* 0x0001e2000c10111e */
[----:B------:R-:W-:Y:S02]  /*69450*/  ISETP.LT.OR P2, PT, R28, 0x92, !P1 ;  /* 0x000000921c00780c */ /* 0x000fe40004f41670 */
[----:B------:R-:W-:Y:S01]  /*69460*/  LOP3.LUT P5, RZ, R2, 0x2, RZ, 0xc0, !PT ;  /* 0x0000000202ff7812 */ /* 0x000fe200078ac0ff */
[----:B------:R-:W3:Y:S10]  /*69470*/  LDL.LU R37, [R1+0x9bc] ;  /* 0x0009bc0001257983 */ /* 0x000ef40000300800 */
        /* <DEDUP_REMOVED lines=15> */
[----:B------:R2:W-:Y:S01]  /*69570*/  @!P2 STG.E.U8 desc[UR30][R20.64+0x91], R16 ;  /* 0x000091101400a986 */ /* 0x0005e2000c10111e */
[----:B0-----:R-:W-:-:S04]  /*69580*/  @!P4 IADD3 R60, P2, P3, R24, R18, R9 ;  /* 0x00000012183cc210 */ /* 0x001fc80007b5e009 */
[----:B------:R-:W-:Y:S01]  /*69590*/  @!P4 IADD3.X R61, R29, R19, R8, P2, P3 ;  /* 0x000000131d3dc210 */ /* 0x000fe200017e6408 */
[----:B------:R-:W-:Y:S04]  /*695a0*/  STL [R1+0xfd0], R62 ;  /* 0x000fd03e01007387 */ /* 0x000fe80000100800 */
[----:B------:R-:W-:Y:S04]  /*695b0*/  STL [R1+0xeac], R63 ;  /* 0x000eac3f01007387 */ /* 0x000fe80000100800 */
        /* <DEDUP_REMOVED lines=10> */
[----:B------:R-:W-:Y:S02]  /*69660*/  ISETP.LT.OR P4, PT, R28, 0x139, !P0 ;  /* 0x000001391c00780c */ /* 0x000fe40004781670 */
[----:B------:R-:W-:-:S11]  /*69670*/  LOP3.LUT P5, RZ, R17, 0x100000, RZ, 0xc0, !PT ;  /* 0x0010000011ff7812 */ /* 0x000fd600078ac0ff */
[----:B------:R-:W0:Y:S01]  /*69680*/  @!P4 LDC.64 R18, c[0x0][0x5c0] ;  /* 0x00017000ff12cb82 */ /* 0x000e220000000a00 */
[----:B------:R-:W-:-:S05]  /*69690*/  F2FP.SATFINITE.E4M3.F32.PACK_AB_MERGE_C R16, RZ, R16, RZ ;  /* 0x00000010ff10723e */ /* 0x000fca00048070ff */
[----:B---3--:R0:W-:Y:S01]  /*696a0*/  @!P5 STG.E.U8 desc[UR30][R58.64+0x98], R16 ;  /* 0x000098103a00d986 */ /* 0x0081e2000c10111e */
[----:B------:R-:W-:Y:S02]  /*696b0*/  LOP3.LUT P6, RZ, R0, 0x8000, RZ, 0xc0, !PT ;  /* 0x0000800000ff7812 */ /* 0x000fe400078cc0ff */
[----:B0-----:R-:W-:-:S04]  /*696c0*/  @!P4 IADD3 R58, P2, P3, R24, R18, R9 ;  /* 0x00000012183ac210 */ /* 0x001fc80007b5e009 */
[----:B------:R-:W-:Y:S02]  /*696d0*/  @!P4 IADD3.X R59, R29, R19, R8, P2, P3 ;  /* 0x000000131d3bc210 */ /* 0x000fe400017e6408 */
[----:B------:R-:W-:Y:S01]  /*696e0*/  ISETP.LT.OR P2, PT, R28, 0x99, !P1 ;  /* 0x000000991c00780c */ /* 0x000fe20004f41670 */
[----:B------:R-:W-:-:S05]  /*696f0*/  FMUL R16, R37, UR26 ;  /* 0x0000001a25107c20 */ /* 0x000fca0008400000 */
[----:B------:R-:W-:-:S07]  /*69700*/  F2FP.SATFINITE.E4M3.F32.PACK_AB_MERGE_C R16, RZ, R16, RZ ;  /* 0x00000010ff10723e */ /* 0x000fce00048070ff */
[----:B------:R-:W0:Y:S01]  /*69710*/  @!P2 LDC.64 R20, c[0x0][0x5c0] ;  /* 0x00017000ff14ab82 */ /* 0x000e220000000a00 */
[----:B------:R2:W-:Y:S01]  /*69720*/  @!P6 STG.E.U8 desc[UR30][R232.64+0x99], R16 ;  /* 0x00009910e800e986 */ /* 0x0005e2000c10111e */
[----:B------:R-:W-:Y:S02]  /*69730*/  ISETP.LT.OR P6, PT, R28, 0x13a, !P0 ;  /* 0x0000013a1c00780c */ /* 0x000fe400047c1670 */
[----:B------:R-:W-:-:S04]  /*69740*/  LOP3.LUT R10, R10, 0xffffefff, RZ, 0xc0, !PT ;  /* 0xffffefff0a0a7812 */ /* 0x000fc800078ec0ff */
[----:B------:R-:W-:Y:S02]  /*69750*/  @P4 LOP3.LUT R10, R10, 0x1000, RZ, 0xfc, !PT ;  /* 0x000010000a0a4812 */ /* 0x000fe400078efcff */
[----:B------:R-:W-:-:S04]  /*69760*/  @!P2 IADD3 R18, P3, P4, R3, R24, R9 ;  /* 0x000000180312a210 */ /* 0x000fc80007c7e009 */
[----:B------:R-:W-:Y:S02]  /*69770*/  @!P2 IADD3.X R22, R4, R29, R8, P3, P4 ;  /* 0x0000001d0416a210 */ /* 0x000fe40001fe8408 */
[----:B0-----:R-:W-:Y:S02]  /*69780*/  @!P2 IADD3 R20, P3, R18, R20, RZ ;  /* 0x000000141214a210 */ /* 0x001fe40007f7e0ff */
[----:B------:R-:W0:Y:S01]  /*69790*/  @!P6 LDC.64 R18, c[0x0][0x5c0] ;  /* 0x00017000ff12eb82 */ /* 0x000e220000000a00 */
[----:B------:R-:W-:Y:S04]  /*697a0*/  STL [R1+0xfe0], R58 ;  /* 0x000fe03a01007387 */ /* 0x000fe80000100800 */
[----:B------:R-:W-:Y:S04]  /*697b0*/  STL [R1+0xfdc], R59 ;  /* 0x000fdc3b01007387 */ /* 0x000fe80000100800 */
[----:B------:R-:W3:Y:S01]  /*697c0*/  LDL.LU R26, [R1+0x9c4] ;  /* 0x0009c400011a7983 */ /* 0x000ee20000300800 */
        /* <DEDUP_REMOVED lines=8> */
[----:B------:R-:W4:Y:S04]  /*69850*/  LDL.LU.64 R46, [R1+0xb8] ;  /* 0x0000b800012e7983 */ /* 0x000f280000300a00 */
[----:B------:R0:W-:Y:S01]  /*69860*/  @!P2 STG.E.U8 desc[UR30][R20.64+0x98], R16 ;  /* 0x000098101400a986 */ /* 0x0001e2000c10111e */
[----:B------:R-:W-:Y:S02]  /*69870*/  ISETP.LT.OR P2, PT, R28, 0x9a, !P1 ;  /* 0x0000009a1c00780c */ /* 0x000fe40004f41670 */
[----:B------:R-:W-:Y:S01]  /*69880*/  LOP3.LUT P5, RZ, R5, 0x40, RZ, 0xc0, !PT ;  /* 0x0000004005ff7812 */ /* 0x000fe200078ac0ff */
[----:B------:R-:W4:Y:S01]  /*69890*/  LDL.LU R27, [R1+0x9cc] ;  /* 0x0009cc00011b7983 */ /* 0x000f220000300800 */
[----:B------:R-:W-:-:S03]  /*698a0*/  LOP3.LUT R17, R17, 0xfff7ffff, RZ, 0xc0, !PT ;  /* 0xfff7ffff11117812 */ /* 0x000fc600078ec0ff */
[----:B------:R-:W4:Y:S06]  /*698b0*/  LDL.LU.64 R36, [R1+0xf0] ;  /* 0x0000f00001247983 */ /* 0x000f2c0000300a00 */
[----:B------:R-:W1:Y:S02]  /*698c0*/  @!P2 LDC.64 R18, c[0x0][0x5c0] ;  /* 0x00017000ff12ab82 */ /* 0x000e640000000a00 */
[----:B------:R-:W-:Y:S02]  /*698d0*/  @P5 LOP3.LUT R17, R17, 0x80000, RZ, 0xfc, !PT ;  /* 0x0008000011115812 */ /* 0x000fe400078efcff */
[----:B------:R-:W-:-:S02]  /*698e0*/  ISETP.LT.OR P5, PT, R28, 0x141, !P0 ;  /* 0x000001411c00780c */ /* 0x000fc400047a1670 */
        /* <DEDUP_REMOVED lines=9> */
[----:B---3--:R-:W-:-:S05]  /*69980*/  FMUL R16, R26, UR26 ;  /* 0x0000001a1a107c20 */ /* 0x008fca0008400000 */
        /* <DEDUP_REMOVED lines=24> */
[----:B----4-:R0:W-:-:S12]  /*69b10*/  @!P5 STG.E.U8 desc[UR30][R46.64+0xa0], R16 ;  /* 0x0000a0102e00d986 */ /* 0x0101d8000c10111e */
[----:B------:R-:W1:Y:S01]  /*69b20*/  @!P2 LDC.64 R20, c[0x0][0x5c0] ;  /* 0x00017000ff14ab82 */ /* 0x000e620000000a00 */
[----:B0-----:R-:W-:-:S05]  /*69b30*/  FMUL R16, R27, UR26 ;  /* 0x0000001a1b107c20 */ /* 0x001fca0008400000 */
[----:B------:R-:W-:Y:S02]  /*69b40*/  F2FP.SATFINITE.E4M3.F32.PACK_AB_MERGE_C R16, RZ, R16, RZ ;  /* 0x00000010ff10723e */ /* 0x000fe400048070ff */
[----:B------:R-:W-:-:S03]  /*69b50*/  LOP3.LUT R10, R10, 0xfffffeff, RZ, 0xc0, !PT ;  /* 0xfffffeff0a0a7812 */ /* 0x000fc600078ec0ff */
[----:B------:R0:W-:Y:S01]  /*69b60*/  @!P6 STG.E.U8 desc[UR30][R36.64+0xa1], R16 ;  /* 0x0000a1102400e986 */ /* 0x0001e2000c10111e */
[----:B------:R-:W-:Y:S02]  /*69b70*/  ISETP.LT.OR P6, PT, R28, 0x14a, !P0 ;  /* 0x0000014a1c00780c */ /* 0x000fe400047c1670 */
[----:B------:R-:W-:Y:S02]  /*69b80*/  @P4 LOP3.LUT R10, R10, 0x100, RZ, 0xfc, !PT ;  /* 0x000001000a0a4812 */ /* 0x000fe400078efcff */
[----:B------:R-:W-:-:S04]  /*69b90*/  @!P2 IADD3 R18, P3, P4, R3, R24, R9 ;  /* 0x000000180312a210 */ /* 0x000fc80007c7e009 */
[----:B------:R-:W-:Y:S02]  /*69ba0*/  @!P2 IADD3.X R22, R4, R29, R8, P3, P4 ;  /* 0x0000001d0416a210 */ /* 0x000fe40001fe8408 */
[----:B-1----:R-:W-:-:S03]  /*69bb0*/  @!P2 IADD3 R20, P3, R18, R20, RZ ;  /* 0x000000141214a210 */ /* 0x002fc60007f7e0ff */
[----:B------:R-:W1:Y:S01]  /*69bc0*/  @!P6 LDC.64 R18, c[0x0][0x5c0] ;  /* 0x00017000ff12eb82 */ /* 0x000e620000000a00 */
[----:B------:R-:W-:Y:S04]  /*69bd0*/  STL [R1+0x1000], R50 ;  /* 0x0010003201007387 */ /* 0x000fe80000100800 */
[----:B------:R-:W-:Y:S04]  /*69be0*/  STL [R1+0xffc], R51 ;  /* 0x000ffc3301007387 */ /* 0x000fe80000100800 */
[----:B0-----:R-:W3:Y:S01]  /*69bf0*/  LDL.LU R36, [R1+0x9d4] ;  /* 0x0009d40001247983 */ /* 0x001ee20000300800 */
[----:B-1----:R-:W-:-:S04]  /*69c00*/  @!P6 IADD3 R48, P4, P5, R24, R18, R9 ;  /* 0x000000121830e210 */ /* 0x002fc80007d9e009 */
        /* <DEDUP_REMOVED lines=11> */
[----:B------:R-:W4:Y:S10]  /*69cc0*/  LDL.LU R37, [R1+0x9dc] ;  /* 0x0009dc0001257983 */ /* 0x000f340000300800 */
        /* <DEDUP_REMOVED lines=92> */
[----:B------:R-:W-:Y:S02]  /*6a290*/  @P6 LOP3.LUT R10, R10, 0x4, RZ, 0xfc, !PT ;  /* 0x000000040a0a6812 */ /* 0x000fe400078efcff */
[C---:B------:R-:W-:Y:S02]  /*6a2a0*/  LOP3.LUT P6, RZ, R5.reuse, 0x200, RZ, 0xc0, !PT ;  /* 0x0000020005ff7812 */ /* 0x040fe400078cc0ff */
[----:B------:R-:W-:-:S04]  /*6a2b0*/  LOP3.LUT R5, R5, 0x7fffffff, RZ, 0xc0, !PT ;  /* 0x7fffffff05057812 */ /* 0x000fc800078ec0ff */
[----:B------:R-:W-:Y:S02]  /*6a2c0*/  @P4 LOP3.LUT R5, R5, 0x80000000, RZ, 0xfc, !PT ;  /* 0x8000000005054812 */ /* 0x000fe400078efcff */
[----:B------:R-:W-:Y:S02]  /*6a2d0*/  ISETP.LT.OR P4, PT, R28, 0x169, !P0 ;  /* 0x000001691c00780c */ /* 0x000fe40004781670 */
[----:B------:R-:W-:-:S11]  /*6a2e0*/  LOP3.LUT R10, R10, 0xfffffffd, RZ, 0xc0, !PT ;  /* 0xfffffffd0a0a7812 */ /* 0x000fd600078ec0ff */
[----:B------:R-:W0:Y:S01]  /*6a2f0*/  @!P4 LDC.64 R18, c[0x0][0x5c0] ;  /* 0x00017000ff12cb82 */ /* 0x000e220000000a00 */
[----:B------:R-:W-:Y:S02]  /*6a300*/  @P5 LOP3.LUT R10, R10, 0x2, RZ, 0xfc, !PT ;  /* 0x000000020a0a5812 */ /* 0x000fe400078efcff */
[----:B------:R-:W-:Y:S02]  /*6a310*/  LOP3.LUT P5, RZ, R17, 0x20000, RZ, 0xc0, !PT ;  /* 0x0002000011ff7812 */ /* 0x000fe400078ac0ff */
[----:B------:R-:W-:-:S11]  /*6a320*/  F2FP.SATFINITE.E4M3.F32.PACK_AB_MERGE_C R16, RZ, R16, RZ ;  /* 0x00000010ff10723e */ /* 0x000fd600048070ff */
[----:B----4-:R0:W-:Y:S02]  /*6a330*/  @!P5 STG.E.U8 desc[UR30][R34.64+0xb0], R16 ;  /* 0x0000b0102200d986 */ /* 0x0101e4000c10111e */
        /* <DEDUP_REMOVED lines=16> */
[----:B------:R-:W-:Y:S04]  /*6a440*/  STL [R1+0x1050], R35 ;  /* 0x0010502301007387 */ /* 0x000fe80000100800 */
[----:B-1----:R-:W3:Y:S01]  /*6a450*/  LDL.LU R27, [R1+0x9f4] ;  /* 0x0009f400011b7983 */ /* 0x002ee20000300800 */
[----:B0-----:R-:W-:-:S04]  /*6a460*/  @!P6 IADD3 R32, P4, P5, R24, R18, R9 ;  /* 0x000000121820e210 */ /* 0x001fc80007d9e009 */
[----:B------:R-:W-:Y:S01]  /*6a470*/  @!P6 IADD3.X R33, R29, R19, R8, P4, P5 ;  /* 0x000000131d21e210 */ /* 0x000fe200027ea408 */
[----:B------:R-:W-:Y:S04]  /*6a480*/  STL [R1+0x106c], R32 ;  /* 0x00106c2001007387 */ /* 0x000fe80000100800 */
[----:B------:R-:W-:Y:S04]  /*6a490*/  STL [R1+0x1060], R33 ;  /* 0x0010602101007387 */ /* 0x000fe80000100800 */
[----:B------:R-:W4:Y:S04]  /*6a4a0*/  LDL.LU R23, [R1+0x9f8] ;  /* 0x0009f80001177983 */ /* 0x000f280000300800 */
[----:B------:R-:W4:Y:S01]  /*6a4b0*/  LDL.LU.64 R194, [R1+0x1a8] ;  /* 0x0001a80001c27983 */ /* 0x000f220000300a00 */
[----:B--2---:R-:W-:-:S03]  /*6a4c0*/  FMUL R16, R14, UR26 ;  /* 0x0000001a0e107c20 */ /* 0x004fc60008400000 */
[----:B------:R-:W2:Y:S01]  /*6a4d0*/  LDL.LU R14, [R1+0x9fc] ;  /* 0x0009fc00010e7983 */ /* 0x000ea20000300800 */
[----:B------:R-:W-:Y:S01]  /*6a4e0*/  @!P2 IMAD.X R21, R22, 0x1, R21, P3 ;  /* 0x000000011615a824 */ /* 0x000fe200018e0615 */
[----:B------:R-:W-:Y:S02]  /*6a4f0*/  F2FP.SATFINITE.E4M3.F32.PACK_AB_MERGE_C R16, RZ, R16, RZ ;  /* 0x00000010ff10723e */ /* 0x000fe400048070ff */
[----:B------:R-:W2:Y:S04]  /*6a500*/  LDL.LU.64 R216, [R1+0x188] ;  /* 0x0001880001d87983 */ /* 0x000ea80000300a00 */
        /* <DEDUP_REMOVED lines=11> */
[----:B------:R-:W-:-:S04]  /*6a5c0*/  ISETP.GE.AND P4, PT, R15, 0x101, PT ;  /* 0x000001010f00780c */ /* 0x000fc80003f86270 */
[----:B------:R-:W-:-:S13]  /*6a5d0*/  ISETP.LT.OR P4, PT, R28, 0x172, !P4 ;  /* 0x000001721c00780c */ /* 0x000fda0006781670 */
[----:B------:R-:W0:Y:S01]  /*6a5e0*/  @!P4 LDC.64 R18, c[0x0][0x5c0] ;  /* 0x00017000ff12cb82 */ /* 0x000e220000000a00 */
[----:B------:R-:W-:Y:S01]  /*6a5f0*/  LOP3.LUT P5, RZ, R2, 0x10, RZ, 0xc0, !PT ;  /* 0x0000001002ff7812 */ /* 0x000fe200078ac0ff */
[----:B------:R-:W-:Y:S01]  /*6a600*/  STL [R1+0x108c], R30 ;  /* 0x00108c1e01007387 */ /* 0x000fe20000100800 */
[----:B---3--:R-:W-:-:S05]  /*6a610*/  FMUL R16, R27, UR26 ;  /* 0x0000001a1b107c20 */ /* 0x008fca0008400000 */
[----:B------:R-:W-:Y:S01]  /*6a620*/  F2FP.SATFINITE.E4M3.F32.PACK_AB_MERGE_C R16, RZ, R16, RZ ;  /* 0x00000010ff10723e */ /* 0x000fe200048070ff */
[----:B------:R-:W-:Y:S04]  /*6a630*/  STL [R1+0x1070], R31 ;  /* 0x0010701f01007387 */ /* 0x000fe80000100800 */
[----:B------:R4:W-:Y:S01]  /*6a640*/  @!P2 STG.E.U8 desc[UR30][R20.64+0xb1], R16 ;  /* 0x0000b1101400a986 */ /* 0x0009e2000c10111e */
[----:B0-----:R-:W-:-:S03]  /*6a650*/  @!P4 IADD3 R26, P2, P3, R24, R18, R9 ;  /* 0x00000012181ac210 */ /* 0x001fc60007b5e009 */
[----:B------:R-:W3:Y:S01]  /*6a660*/  LDL.LU R188, [R1+0xa00] ;  /* 0x000a000001bc7983 */ /* 0x000ee20000300800 */
[----:B------:R-:W-:Y:S01]  /*6a670*/  @!P4 IADD3.X R27, R29, R19, R8, P2, P3 ;  /* 0x000000131d1bc210 */ /* 0x000fe200017e6408 */
[----:B----4-:R-:W-:-:S05]  /*6a680*/  FMUL R16, R23, UR26 ;  /* 0x0000001a17107c20 */ /* 0x010fca0008400000 */
[----:B------:R-:W-:Y:S01]  /*6a690*/  F2FP.SATFINITE.E4M3.F32.PACK_AB_MERGE_C R16, RZ, R16, RZ ;  /* 0x00000010ff10723e */ /* 0x000fe200048070ff */
[----:B------:R-:W-:Y:S04]  /*6a6a0*/  STL [R1+0x1090], R27 ;  /* 0x0010901b01007387 */ /* 0x000fe80000100800 */
[----:B------:R2:W-:Y:S02]  /*6a6b0*/  @!P5 STG.E.U8 desc[UR30][R194.64+0xb8], R16 ;  /* 0x0000b810c200d986 */ /* 0x0005e4000c10111e */
[----:B--2---:R-:W-:Y:S02]  /*6a6c0*/  FMUL R16, R14, UR26 ;  /* 0x0000001a0e107c20 */ /* 0x004fe40008400000 */
[----:B------:R-:W2:Y:S01]  /*6a6d0*/  LDL.LU R14, [R1+0xa04] ;  /* 0x000a0400010e7983 */ /* 0x000ea20000300800 */
[----:B------:R-:W-:-:S04]  /*6a6e0*/  LOP3.LUT R5, R5, 0xbfffffff, RZ, 0xc0, !PT ;  /* 0xbfffffff05057812 */ /* 0x000fc800078ec0ff */
[----:B------:R-:W-:Y:S02]  /*6a6f0*/  @P6 LOP3.LUT R5, R5, 0x40000000, RZ, 0xfc, !PT ;  /* 0x4000000005056812 */ /* 0x000fe400078efcff */
[----:B------:R-:W-:Y:S02]  /*6a700*/  LOP3.LUT P6, RZ, R0, 0x10000, RZ, 0xc0, !PT ;  /* 0x0001000000ff7812 */ /* 0x000fe400078cc0ff */
[----:B------:R-:W-:-:S11]  /*6a710*/  F2FP.SATFINITE.E4M3.F32.PACK_AB_MERGE_C R16, RZ, R16, RZ ;  /* 0x00000010ff10723e */ /* 0x000fd600048070ff */
[----:B------:R0:W-:Y:S04]  /*6a720*/  @!P6 STG.E.U8 desc[UR30][R216.64+0xb9], R16 ;  /* 0x0000b910d800e986 */ /* 0x0001e8000c10111e */
[----:B0-----:R-:W4:Y:S01]  /*6a730*/  LDL.LU R217, [R1+0xa08] ;  /* 0x000a080001d97983 */ /* 0x001f220000300800 */
[----:B------:R-:W-:Y:S02]  /*6a740*/  ISETP.LT.OR P2, PT, R28, 0xb9, !P1 ;  /* 0x000000b91c00780c */ /* 0x000fe40004f41670 */
[----:B------:R-:W-:Y:S01]  /*6a750*/  LOP3.LUT R5, R5, 0xdfffffff, RZ, 0xc0, !PT ;  /* 0xdfffffff05057812 */ /* 0x000fe200078ec0ff */
[----:B------:R-:W4:Y:S03]  /*6a760*/  LDL.LU R216, [R1+0xa0c] ;  /* 0x000a0c0001d87983 */ /* 0x000f260000300800 */
[----:B------:R-:W-:-:S04]  /*6a770*/  @P0 LOP3.LUT R5, R5, 0x20000000, RZ, 0xfc, !PT ;  /* 0x2000000005050812 */ /* 0x000fc800078efcff */
[----:B------:R-:W-:-:S03]  /*6a780*/  LOP3.LUT R5, R5, 0xefffffff, RZ, 0xc0, !PT ;  /* 0xefffffff05057812 */ /* 0x000fc600078ec0ff */
[----:B------:R-:W0:Y:S01]  /*6a790*/  @!P2 LDC.64 R18, c[0x0][0x5c0] ;  /* 0x00017000ff12ab82 */ /* 0x000e220000000a00 */
[----:B------:R-:W-:Y:S02]  /*6a7a0*/  @P4 LOP3.LUT R5, R5, 0x10000000, RZ, 0xfc, !PT ;  /* 0x1000000005054812 */ /* 0x000fe400078efcff */
[----:B------:R-:W-:-:S04]  /*6a7b0*/  @!P2 IADD3 R20, P3, P4, R3, R24, R9 ;  /* 0x000000180314a210 */ /* 0x000fc80007c7e009 */
[----:B------:R-:W-:Y:S02]  /*6a7c0*/  @!P2 IADD3.X R21, R4, R29, R8, P3, P4 ;  /* 0x0000001d0415a210 */ /* 0x000fe40001fe8408 */
[----:B------:R-:W-:-:S13]  /*6a7d0*/  ISETP.LT.OR P3, PT, R28, 0xba, !P1 ;  /* 0x000000ba1c00780c */ /* 0x000fda0004f61670 */
[----:B------:R-:W-:-:S04]  /*6a7e0*/  @!P3 IADD3 R22, P4, P5, R3, R24, R9 ;  /* 0x000000180316b210 */ /* 0x000fc80007d9e009 */
[----:B------:R-:W-:Y:S02]  /*6a7f0*/  @!P3 IADD3.X R23, R4, R29, R8, P4, P5 ;  /* 0x0000001d0417b210 */ /* 0x000fe400027ea408 */
[----:B0-----:R-:W-:-:S05]  /*6a800*/  @!P2 IADD3 R18, P4, R20, R18, RZ ;  /* 0x000000121412a210 */ /* 0x001fca0007f9e0ff */
[----:B------:R-:W-:Y:S02]  /*6a810*/  @!P2 IMAD.X R19, R21, 0x1, R19, P4 ;  /* 0x000000011513a824 */ /* 0x000fe400020e0613 */
[----:B---3--:R-:W-:-:S05]  /*6a820*/  FMUL R16, R188, UR26 ;  /* 0x0000001abc107c20 */ /* 0x008fca0008400000 */
[----:B------:R-:W-:-:S05]  /*6a830*/  F2FP.SATFINITE.E4M3.F32.PACK_AB_MERGE_C R16, RZ, R16, RZ ;  /* 0x00000010ff10723e */ /* 0x000fca00048070ff */
[----:B------:R0:W-:Y:S01]  /*6a840*/  @!P2 STG.E.U8 desc[UR30][R18.64+0xb8], R16 ;  /* 0x0000b8101200a986 */ /* 0x0001e2000c10111e */
[C---:B------:R-:W-:Y:S02]  /*6a850*/  LOP3.LUT P0, RZ, R17.reuse, 0x10000, RZ, 0xc0, !PT ;  /* 0x0001000011ff7812 */ /* 0x040fe4000780c0ff */
[----:B------:R-:W-:-:S04]  /*6a860*/  LOP3.LUT R17, R17, 0xffff7fff, RZ, 0xc0, !PT ;  /* 0xffff7fff11117812 */ /* 0x000fc800078ec0ff */
[----:B------:R-:W-:Y:S02]  /*6a870*/  @P1 LOP3.LUT R17, R17, 0x8000, RZ, 0xfc, !PT ;  /* 0x0000800011111812 */ /* 0x000fe400078efcff */
[----:B------:R-:W-:Y:S02]  /*6a880*/  ISETP.LT.OR P1, PT, R28, 0xc1, !P0 ;  /* 0x000000c11c00780c */ /* 0x000fe40004721670 */
[----:B------:R-:W-:Y:S01]  /*6a890*/  LOP3.LUT R5, R5, 0xf7ffffff, RZ, 0xc0, !PT ;  /* 0xf7ffffff05057812 */ /* 0x000fe200078ec0ff */
[----:B0-----:R-:W0:Y:S01]  /*6a8a0*/  @!P3 LDC.64 R18, c[0x0][0x5c0] ;  /* 0x00017000ff12bb82 */ /* 0x001e220000000a00 */
[----:B--2---:R-:W-:Y:S02]  /*6a8b0*/  FMUL R16, R14, UR26 ;  /* 0x0000001a0e107c20 */ /* 0x004fe40008400000 */
[----:B------:R-:W2:Y:S07]  /*6a8c0*/  LDL.LU R14, [R1+0xa10] ;  /* 0x000a1000010e7983 */ /* 0x000eae0000300800 */
[----:B------:R-:W-:-:S02]  /*6a8d0*/  @!P1 IADD3 R177, P5, P6, R3, R24, R7 ;  /* 0x0000001803b19210 */ /* 0x000fc40007ebe007 */
[----:B------:R-:W-:Y:S01]  /*6a8e0*/  @P1 LOP3.LUT R5, R5, 0x8000000, RZ, 0xfc, !PT ;  /* 0x0800000005051812 */ /* 0x000fe200078efcff */
[----:B------:R-:W3:Y:S01]  /*6a8f0*/  LDL.LU.64 R128, [R1+0x1b8] ;  /* 0x0001b80001807983 */ /* 0x000ee20000300a00 */
[----:B------:R-:W-:Y:S02]  /*6a900*/  @!P1 IADD3.X R232, R4, R29, R6, P5, P6 ;  /* 0x0000001d04e89210 */ /* 0x000fe40002fec406 */
[C---:B------:R-:W-:Y:S01]  /*6a910*/  ISETP.LT.OR P1, PT, R28.reuse, 0xc2, !P0 ;  /* 0x000000c21c00780c */ /* 0x040fe20004721670 */
[----:B------:R-:W3:Y:S01]  /*6a920*/  LDL.LU R207, [R1+0xa14] ;  /* 0x000a140001cf7983 */ /* 0x000ee20000300800 */
[----:B------:R-:W-:Y:S02]  /*6a930*/  ISETP.LT.OR P5, PT, R28, 0xc9, !P0 ;  /* 0x000000c91c00780c */ /* 0x000fe400047a1670 */
[----:B------:R-:W-:Y:S01]  /*6a940*/  ISETP.GE.AND P6, PT, R15, 0x1, PT ;  /* 0x000000010f00780c */ /* 0x000fe20003fc6270 */
[----:B------:R-:W3:Y:S01]  /*6a950*/  LDL.LU.64 R212, [R1+0x1b0] ;  /* 0x0001b00001d47983 */ /* 0x000ee20000300a00 */
[----:B------:R-:W-:-:S03]  /*6a960*/  F2FP.SATFINITE.E4M3.F32.PACK_AB_MERGE_C R16, RZ, R16, RZ ;  /* 0x00000010ff10723e */ /* 0x000fc600048070ff */
[----:B------:R-:W3:Y:S04]  /*6a970*/  LDL.LU R206, [R1+0xa18] ;  /* 0x000a180001ce7983 */ /* 0x000ee80000300800 */
[----:B------:R-:W-:-:S04]  /*6a980*/  @!P1 IADD3 R176, P2, P4, R3, R24, R7 ;  /* 0x0000001803b09210 */ /* 0x000fc80007c5e007 */
[----:B------:R-:W-:Y:S02]  /*6a990*/  @!P1 IADD3.X R203, R4, R29, R6, P2, P4 ;  /* 0x0000001d04cb9210 */ /* 0x000fe400017e8406 */
[----:B0-----:R-:W-:-:S05]  /*6a9a0*/  @!P3 IADD3 R18, P2, R22, R18, RZ ;  /* 0x000000121612b210 */ /* 0x001fca0007f5e0ff */
[----:B------:R-:W-:Y:S01]  /*6a9b0*/  @!P3 IMAD.X R19, R23, 0x1, R19, P2 ;  /* 0x000000011713b824 */ /* 0x000fe200010e0613 */
[----:B------:R-:W-:-:S04]  /*6a9c0*/  @!P5 IADD3 R188, P2, P4, R3, R24, R7 ;  /* 0x0000001803bcd210 */ /* 0x000fc80007c5e007 */
[----:B------:R-:W-:Y:S02]  /*6a9d0*/  @!P5 IADD3.X R189, R4, R29, R6, P2, P4 ;  /* 0x0000001d04bdd210 */ /* 0x000fe400017e8406 */
[----:B------:R-:W-:Y:S01]  /*6a9e0*/  ISETP.LT.OR P2, PT, R28, 0xc1, !P6 ;  /* 0x000000c11c00780c */ /* 0x000fe20007741670 */
[----:B------:R0:W-:-:S12]  /*6a9f0*/  @!P3 STG.E.U8 desc[UR30][R18.64+0xb9], R16 ;  /* 0x0000b9101200b986 */ /* 0x0001d8000c10111e */
[----:B0-----:R-:W0:Y:S01]  /*6aa00*/  @!P2 LDC.64 R18, c[0x0][0x5c0] ;  /* 0x00017000ff12ab82 */ /* 0x001e220000000a00 */
[----:B----4-:R-:W-:-:S05]  /*6aa10*/  FMUL R16, R217, UR26 ;  /* 0x0000001ad9107c20 */ /* 0x010fca0008400000 */
[----:B------:R-:W-:Y:S02]  /*6aa20*/  F2FP.SATFINITE.E4M3.F32.PACK_AB_MERGE_C R16, RZ, R16, RZ ;  /* 0x00000010ff10723e */ /* 0x000fe400048070ff */
[----:B0-----:R-:W-:-:S05]  /*6aa30*/  @!P2 IADD3 R18, P3, R24, R18, RZ ;  /* 0x000000121812a210 */ /* 0x001fca0007f7e0ff */
[----:B------:R-:W-:-:S05]  /*6aa40*/  @!P2 IMAD.X R19, R29, 0x1, R19, P3 ;  /* 0x000000011d13a824 */ /* 0x000fca00018e0613 */
[----:B------:R0:W-:Y:S01]  /*6aa50*/  @!P2 STG.E.U8 desc[UR30][R18.64+0xc0], R16 ;  /* 0x0000c0101200a986 */ /* 0x0001e2000c10111e */
[----:B------:R-:W-:-:S13]  /*6aa60*/  ISETP.LT.OR P2, PT, R28, 0xca, !P0 ;  /* 0x000000ca1c00780c */ /* 0x000fda0004741670 */
[----:B------:R-:W-:-:S04]  /*6aa70*/  @!P2 IADD3 R202, P3, P4, R3, R24, R7 ;  /* 0x0000001803caa210 */ /* 0x000fc80007c7e007 */
[----:B------:R-:W-:Y:S02]  /*6aa80*/  @!P2 IADD3.X R233, R4, R29, R6, P3, P4 ;  /* 0x0000001d04e9a210 */ /* 0x000fe40001fe8406 */
[----:B------:R-:W-:-:S13]  /*6aa90*/  ISETP.LT.OR P3, PT, R28, 0xc2, !P6 ;  /* 0x000000c21c00780c */ /* 0x000fda0007761670 */
[----:B0-----:R-:W0:Y:S01]  /*6aaa0*/  @!P3 LDC.64 R18, c[0x0][0x5c0] ;  /* 0x00017000ff12bb82 */ /* 0x001e220000000a00 */
[----:B------:R-:W-:-:S05]  /*6aab0*/  FMUL R16, R216, UR26 ;  /* 0x0000001ad8107c20 */ /* 0x000fca0008400000 */
[----:B------:R-:W-:Y:S02]  /*6aac0*/  F2FP.SATFINITE.E4M3.F32.PACK_AB_MERGE_C R16, RZ, R16, RZ ;  /* 0x00000010ff10723e */ /* 0x000fe400048070ff */
[----:B0-----:R-:W-:-:S05]  /*6aad0*/  @!P3 IADD3 R18, P4, R24, R18, RZ ;  /* 0x000000121812b210 */ /* 0x001fca0007f9e0ff */
[----:B------:R-:W-:-:S05]  /*6aae0*/  @!P3 IMAD.X R19, R29, 0x1, R19, P4 ;  /* 0x000000011d13b824 */ /* 0x000fca00020e0613 */
[----:B------:R2:W-:Y:S02]  /*6aaf0*/  @!P3 STG.E.U8 desc[UR30][R18.64+0xc1], R16 ;  /* 0x0000c1101200b986 */ /* 0x0005e4000c10111e */
[----:B--2---:R-:W-:Y:S02]  /*6ab00*/  FMUL R16, R14, UR26 ;  /* 0x0000001a0e107c20 */ /* 0x004fe40008400000 */
[----:B------:R-:W2:Y:S01]  /*6ab10*/  LDL.LU R14, [R1+0xa1c] ;  /* 0x000a1c00010e7983 */ /* 0x000ea20000300800 */
[----:B------:R-:W-:Y:S02]  /*6ab20*/  LOP3.LUT R5, R5, 0xfbffffff, RZ, 0xc0, !PT ;  /* 0xfbffffff05057812 */ /* 0x000fe400078ec0ff */
[----:B------:R-:W-:Y:S01]  /*6ab30*/  LOP3.LUT R17, R17, 0xffffefff, RZ, 0xc0, !PT ;  /* 0xffffefff11117812 */ /* 0x000fe200078ec0ff */
[----:B------:R-:W4:Y:S01]  /*6ab40*/  LDL.LU R227, [R1+0xa20] ;  /* 0x000a200001e37983 */ /* 0x000f220000300800 */
[----:B------:R-:W-:Y:S02]  /*6ab50*/  @P1 LOP3.LUT R5, R5, 0x4000000, RZ, 0xfc, !PT ;  /* 0x0400000005051812 */ /* 0x000fe400078efcff */
[----:B------:R-:W-:Y:S01]  /*6ab60*/  @P2 LOP3.LUT R17, R17, 0x1000, RZ, 0xfc, !PT ;  /* 0x0000100011112812 */ /* 0x000fe200078efcff */
[----:B------:R-:W4:Y:S01]  /*6ab70*/  LDL.LU.64 R204, [R1+0x1c0] ;  /* 0x0001c00001cc7983 */ /* 0x000f220000300a00 */
[----:B------:R-:W-:-:S02]  /*6ab80*/  ISETP.LT.OR P2, PT, R28, 0xd1, !P0 ;  /* 0x000000d11c00780c */ /* 0x000fc40004741670 */
[C---:B------:R-:W-:Y:S01]  /*6ab90*/  LOP3.LUT P1, RZ, R5.reuse, 0x400, RZ, 0xc0, !PT ;  /* 0x0000040005ff7812 */ /* 0x040fe2000782c0ff */
[----:B------:R-:W4:Y:S01]  /*6aba0*/  LDL.LU R222, [R1+0xa24] ;  /* 0x000a240001de7983 */ /* 0x000f220000300800 */
[----:B------:R-:W-:Y:S02]  /*6abb0*/  LOP3.LUT R5, R5, 0xfdffffff, RZ, 0xc0, !PT ;  /* 0xfdffffff05057812 */ /* 0x000fe400078ec0ff */
[----:B------:R-:W-:Y:S01]  /*6abc0*/  F2FP.SATFINITE.E4M3.F32.PACK_AB_MERGE_C R16, RZ, R16, RZ ;  /* 0x00000010ff10723e */ /* 0x000fe200048070ff */
[----:B------:R-:W4:Y:S01]  /*6abd0*/  LDL.LU.64 R214, [R1+0x180] ;  /* 0x0001800001d67983 */ /* 0x000f220000300a00 */
[----:B------:R-:W-:-:S04]  /*6abe0*/  @P5 LOP3.LUT R5, R5, 0x2000000, RZ, 0xfc, !PT ;  /* 0x0200000005055812 */ /* 0x000fc800078efcff */
[C---:B------:R-:W-:Y:S02]  /*6abf0*/  LOP3.LUT P5, RZ, R5.reuse, 0x800, RZ, 0xc0, !PT ;  /* 0x0000080005ff7812 */ /* 0x040fe400078ac0ff */
[----:B------:R-:W-:Y:S02]  /*6ac00*/  LOP3.LUT R5, R5, 0xfeffffff, RZ, 0xc0, !PT ;  /* 0xfeffffff05057812 */ /* 0x000fe400078ec0ff */
[----:B------:R-:W-:Y:S02]  /*6ac10*/  @!P2 IADD3 R194, P3, P4, R3, R24, R7 ;  /* 0x0000001803c2a210 */ /* 0x000fe40007c7e007 */
[----:B------:R-:W-:Y:S02]  /*6ac20*/  @P2 LOP3.LUT R5, R5, 0x1000000, RZ, 0xfc, !PT ;  /* 0x0100000005052812 */ /* 0x000fe400078efcff */
[----:B------:R-:W-:Y:S02]  /*6ac30*/  @!P2 IADD3.X R216, R4, R29, R6, P3, P4 ;  /* 0x0000001d04d8a210 */ /* 0x000fe40001fe8406 */
[----:B------:R-:W-:-:S02]  /*6ac40*/  ISETP.LT.OR P2, PT, R28, 0xd2, !P0 ;  /* 0x000000d21c00780c */ /* 0x000fc40004741670 */
[----:B------:R-:W-:-:S11]  /*6ac50*/  LOP3.LUT R5, R5, 0xff7fffff, RZ, 0xc0, !PT ;  /* 0xff7fffff05057812 */ /* 0x000fd600078ec0ff */
[----:B------:R-:W-:Y:S02]  /*6ac60*/  @!P2 IADD3 R217, P3, P4, R3, R24, R7 ;  /* 0x0000001803d9a210 */ /* 0x000fe40007c7e007 */
[----:B------:R-:W-:Y:S02]  /*6ac70*/  @P2 LOP3.LUT R5, R5, 0x800000, RZ, 0xfc, !PT ;  /* 0x0080000005052812 */ /* 0x000fe400078efcff */
[----:B------:R-:W-:Y:S02]  /*6ac80*/  @!P2 IADD3.X R195, R4, R29, R6, P3, P4 ;  /* 0x0000001d04c3a210 */ /* 0x000fe40001fe8406 */
[----:B------:R-:W-:Y:S01]  /*6ac90*/  ISETP.LT.OR P2, PT, R28, 0xd9, !P0 ;  /* 0x000000d91c00780c */ /* 0x000fe20004741670 */
[----:B---3--:R0:W-:-:S12]  /*6aca0*/  @!P1 STG.E.U8 desc[UR30][R128.64+0xc0], R16 ;  /* 0x0000c01080009986 */ /* 0x0081d8000c10111e */
[----:B0-----:R-:W-:-:S04]  /*6acb0*/  @!P2 IADD3 R128, P3, P4, R3, R24, R7 ;  /* 0x000000180380a210 */ /* 0x001fc80007c7e007 */
[----:B------:R-:W-:Y:S02]  /*6acc0*/  @!P2 IADD3.X R129, R4, R29, R6, P3, P4 ;  /* 0x0000001d0481a210 */ /* 0x000fe40001fe8406 */
[----:B------:R-:W-:-:S13]  /*6acd0*/  ISETP.LT.OR P3, PT, R28, 0xc9, !P6 ;  /* 0x000000c91c00780c */ /* 0x000fda0007761670 */
[----:B------:R-:W0:Y:S01]  /*6ace0*/  @!P3 LDC.64 R18, c[0x0][0x5c0] ;  /* 0x00017000ff12bb82 */ /* 0x000e220000000a00 */
[----:B------:R-:W-:-:S05]  /*6acf0*/  FMUL R16, R207, UR26 ;  /* 0x0000001acf107c20 */ /* 0x000fca0008400000 */
[----:B------:R-:W-:-:S05]  /*6ad00*/  F2FP.SATFINITE.E4M3.F32.PACK_AB_MERGE_C R16, RZ, R16, RZ ;  /* 0x00000010ff10723e */ /* 0x000fca00048070ff */
[----:B------:R1:W-:Y:S02]  /*6ad10*/  @!P5 STG.E.U8 desc[UR30][R212.64+0xc1], R16 ;  /* 0x0000c110d400d986 */ /* 0x0003e4000c10111e */
[----:B-1----:R-:W-:Y:S01]  /*6ad20*/  FMUL R16, R206, UR26 ;  /* 0x0000001ace107c20 */ /* 0x002fe20008400000 */
[----:B0-----:R-:W-:-:S04]  /*6ad30*/  @!P3 IADD3 R18, P4, R24, R18, RZ ;  /* 0x000000121812b210 */ /* 0x001fc80007f9e0ff */
[----:B------:R-:W-:Y:S01]  /*6ad40*/  F2FP.SATFINITE.E4M3.F32.PACK_AB_MERGE_C R16, RZ, R16, RZ ;  /* 0x00000010ff10723e */ /* 0x000fe200048070ff */
[----:B------:R-:W-:-:S05]  /*6ad50*/  @!P3 IMAD.X R19, R29, 0x1, R19, P4 ;  /* 0x000000011d13b824 */ /* 0x000fca00020e0613 */
[----:B------:R2:W-:Y:S02]  /*6ad60*/  @!P3 STG.E.U8 desc[UR30][R18.64+0xc8], R16 ;  /* 0x0000c8101200b986 */ /* 0x0005e4000c10111e */
[----:B--2---:R-:W-:Y:S02]  /*6ad70*/  FMUL R16, R14, UR26 ;  /* 0x0000001a0e107c20 */ /* 0x004fe40008400000 */
[----:B------:R-:W2:Y:S01]  /*6ad80*/  LDL.LU R14, [R1+0xa28] ;  /* 0x000a2800010e7983 */ /* 0x000ea20000300800 */
[----:B------:R-:W-:-:S03]  /*6ad90*/  LOP3.LUT R5, R5, 0xffbfffff, RZ, 0xc0, !PT ;  /* 0xffbfffff05057812 */ /* 0x000fc600078ec0ff */
[----:B------:R-:W3:Y:S01]  /*6ada0*/  LDL.LU R224, [R1+0xa2c] ;  /* 0x000a2c0001e07983 */ /* 0x000ee20000300800 */
[----:B------:R-:W-:Y:S02]  /*6adb0*/  @P2 LOP3.LUT R5, R5, 0x400000, RZ, 0xfc, !PT ;  /* 0x0040000005052812 */ /* 0x000fe400078efcff */
[----:B------:R-:W-:Y:S01]  /*6adc0*/  ISETP.LT.OR P2, PT, R28, 0xda, !P0 ;  /* 0x000000da1c00780c */ /* 0x000fe20004741670 */
[----:B------:R-:W3:-:S12]  /*6add0*/  LDL.LU R225, [R1+0xa30] ;  /* 0x000a300001e17983 */ /* 0x000ed80000300800 */
[----:B------:R-:W-:-:S04]  /*6ade0*/  @!P2 IADD3 R206, P3, P4, R3, R24, R7 ;  /* 0x0000001803cea210 */ /* 0x000fc80007c7e007 */
[----:B------:R-:W-:Y:S02]  /*6adf0*/  @!P2 IADD3.X R207, R4, R29, R6, P3, P4 ;  /* 0x0000001d04cfa210 */ /* 0x000fe40001fe8406 */
[----:B------:R-:W-:-:S13]  /*6ae00*/  ISETP.LT.OR P3, PT, R28, 0xca, !P6 ;  /* 0x000000ca1c00780c */ /* 0x000fda0007761670 */
[----:B------:R-:W0:Y:S01]  /*6ae10*/  @!P3 LDC.64 R18, c[0x0][0x5c0] ;  /* 0x00017000ff12bb82 */ /* 0x000e220000000a00 */
[----:B------:R-:W-:Y:S02]  /*6ae20*/  F2FP.SATFINITE.E4M3.F32.PACK_AB_MERGE_C R16, RZ, R16, RZ ;  /* 0x00000010ff10723e */ /* 0x000fe400048070ff */
[----:B------:R-:W-:Y:S02]  /*6ae30*/  LOP3.LUT P1, RZ, R2, 0x20, RZ, 0xc0, !PT ;  /* 0x0000002002ff7812 */ /* 0x000fe4000782c0ff */
[----:B------:R-:W-:Y:S02]  /*6ae40*/  LOP3.LUT P5, RZ, R0, 0x80, RZ, 0xc0, !PT ;  /* 0x0000008000ff7812 */ /* 0x000fe400078ac0ff */
[----:B0-----:R-:W-:-:S05]  /*6ae50*/  @!P3 IADD3 R18, P4, R24, R18, RZ ;  /* 0x000000121812b210 */ /* 0x001fca0007f9e0ff */
[----:B------:R-:W-:-:S05]  /*6ae60*/  @!P3 IMAD.X R19, R29, 0x1, R19, P4 ;  /* 0x000000011d13b824 */ /* 0x000fca00020e0613 */
[----:B------:R4:W-:Y:S02]  /*6ae70*/  @!P3 STG.E.U8 desc[UR30][R18.64+0xc9], R16 ;  /* 0x0000c9101200b986 */ /* 0x0009e4000c10111e */
[----:B----4-:R-:W-:-:S05]  /*6ae80*/  FMUL R16, R227, UR26 ;  /* 0x0000001ae3107c20 */ /* 0x010fca0008400000 */
[----:B------:R-:W-:-:S05]  /*6ae90*/  F2FP.SATFINITE.E4M3.F32.PACK_AB_MERGE_C R16, RZ, R16, RZ ;  /* 0x00000010ff10723e */ /* 0x000fca00048070ff */
[----:B------:R0:W-:Y:S02]  /*6aea0*/  @!P1 STG.E.U8 desc[UR30][R204.64+0xc8], R16 ;  /* 0x0000c810cc009986 */ /* 0x0001e4000c10111e */
[----:B0-----:R-:W-:Y:S02]  /*6aeb0*/  FMUL R16, R222, UR26 ;  /* 0x0000001ade107c20 */ /* 0x001fe40008400000 */
[----:B------:R-:W4:Y:S03]  /*6aec0*/  LDL.LU.64 R222, [R1+0x198] ;  /* 0x0001980001de7983 */ /* 0x000f260000300a00 */
[----:B------:R-:W-:-:S05]  /*6aed0*/  F2FP.SATFINITE.E4M3.F32.PACK_AB_MERGE_C R16, RZ, R16, RZ ;  /* 0x00000010ff10723e */ /* 0x000fca00048070ff */
[----:B------:R2:W-:Y:S01]  /*6aee0*/  @!P5 STG.E.U8 desc[UR30][R214.64+0xc9], R16 ;  /* 0x0000c910d600d986 */ /* 0x0005e2000c10111e */
[----:B------:R-:W-:-:S04]  /*6aef0*/  LOP3.LUT R5, R5, 0xffdfffff, RZ, 0xc0, !PT ;  /* 0xffdfffff05057812 */ /* 0x000fc800078ec0ff */
[----:B------:R-:W-:Y:S02]  /*6af00*/  @P2 LOP3.LUT R5, R5, 0x200000, RZ, 0xfc, !PT ;  /* 0x0020000005052812 */ /* 0x000fe400078efcff */
[----:B------:R-:W-:Y:S02]  /*6af10*/  ISETP.LT.OR P2, PT, R28, 0xe1, !P0 ;  /* 0x000000e11c00780c */ /* 0x000fe40004741670 */
[----:B------:R-:W-:-:S11]  /*6af20*/  LOP3.LUT R5, R5, 0xffefffff, RZ, 0xc0, !PT ;  /* 0xffefffff05057812 */ /* 0x000fd600078ec0ff */
[----:B------:R-:W-:Y:S02]  /*6af30*/  @!P2 IADD3 R212, P3, P4, R3, R24, R7 ;  /* 0x0000001803d4a210 */ /* 0x000fe40007c7e007 */
[----:B------:R-:W-:Y:S02]  /*6af40*/  @P2 LOP3.LUT R5, R5, 0x100000, RZ, 0xfc, !PT ;  /* 0x0010000005052812 */ /* 0x000fe400078efcff */
[----:B------:R-:W-:Y:S02]  /*6af50*/  @!P2 IADD3.X R226, R4, R29, R6, P3, P4 ;  /* 0x0000001d04e2a210 */ /* 0x000fe40001fe8406 */
[----:B------:R-:W-:Y:S01]  /*6af60*/  ISETP.LT.OR P2, PT, R28, 0xe2, !P0 ;  /* 0x000000e21c00780c */ /* 0x000fe20004741670 */
[----:B--2---:R-:W-:Y:S02]  /*6af70*/  FMUL R16, R14, UR26 ;  /* 0x0000001a0e107c20 */ /* 0x004fe40008400000 */
[----:B------:R-:W2:Y:S01]  /*6af80*/  LDL.LU R14, [R1+0xa34] ;  /* 0x000a3400010e7983 */ /* 0x000ea20000300800 */
[----:B------:R-:W-:-:S02]  /*6af90*/  LOP3.LUT P1, RZ, R5, 0x1000, RZ, 0xc0, !PT ;  /* 0x0000100005ff7812 */ /* 0x000fc4000782c0ff */
[----:B------:R-:W-:Y:S01]  /*6afa0*/  LOP3.LUT R5, R5, 0xfff7ffff, RZ, 0xc0, !PT ;  /* 0xfff7ffff05057812 */ /* 0x000fe200078ec0ff */
[----:B------:R-:W2:Y:S06]  /*6afb0*/  LDL.LU.64 R234, [R1+0x190] ;  /* 0x0001900001ea7983 */ /* 0x000eac0000300a00 */
[----:B------:R-:W-:Y:S02]  /*6afc0*/  @!P2 IADD3 R227, P3, P4, R3, R24, R7 ;  /* 0x0000001803e3a210 */ /* 0x000fe40007c7e007 */
[----:B------:R-:W-:Y:S02]  /*6afd0*/  @P2 LOP3.LUT R5, R5, 0x80000, RZ, 0xfc, !PT ;  /* 0x0008000005052812 */ /* 0x000fe400078efcff */
[----:B------:R-:W-:-:S02]  /*6afe0*/  @!P2 IADD3.X R213, R4, R29, R6, P3, P4 ;  /* 0x0000001d04d5a210 */ /* 0x000fc40001fe8406 */
[----:B------:R-:W-:-:S13]  /*6aff0*/  ISETP.LT.OR P2, PT, R28, 0xe9, !P0 ;  /* 0x000000e91c00780c */ /* 0x000fda0004741670 */
[----:B------:R-:W-:-:S04]  /*6b000*/  @!P2 IADD3 R204, P3, P4, R3, R24, R7 ;  /* 0x0000001803cca210 */ /* 0x000fc80007c7e007 */
[----:B------:R-:W-:Y:S02]  /*6b010*/  @!P2 IADD3.X R205, R4, R29, R6, P3, P4 ;  /* 0x0000001d04cda210 */ /* 0x000fe40001fe8406 */
[----:B------:R-:W-:-:S13]  /*6b020*/  ISETP.LT.OR P3, PT, R28, 0xd1, !P6 ;  /* 0x000000d11c00780c */ /* 0x000fda0007761670 */
[----:B------:R-:W0:Y:S01]  /*6b030*/  @!P3 LDC.64 R18, c[0x0][0x5c0] ;  /* 0x00017000ff12bb82 */ /* 0x000e220000000a00 */
[----:B------:R-:W-:-:S04]  /*6b040*/  LOP3.LUT R5, R5, 0xfffbffff, RZ, 0xc0, !PT ;  /* 0xfffbffff05057812 */ /* 0x000fc800078ec0ff */
[----:B------:R-:W-:Y:S02]  /*6b050*/  @P2 LOP3.LUT R5, R5, 0x40000, RZ, 0xfc, !PT ;  /* 0x0004000005052812 */ /* 0x000fe400078efcff */
[----:B------:R-:W-:Y:S02]  /*6b060*/  ISETP.LT.OR P2, PT, R28, 0xea, !P0 ;  /* 0x000000ea1c00780c */ /* 0x000fe40004741670 */
[----:B------:R-:W-:Y:S02]  /*6b070*/  F2FP.SATFINITE.E4M3.F32.PACK_AB_MERGE_C R16, RZ, R16, RZ ;  /* 0x00000010ff10723e */ /* 0x000fe400048070ff */
[----:B0-----:R-:W-:-:S05]  /*6b080*/  @!P3 IADD3 R18, P4, R24, R18, RZ ;  /* 0x000000121812b210 */ /* 0x001fca0007f9e0ff */
[----:B------:R-:W-:-:S05]  /*6b090*/  @!P3 IMAD.X R19, R29, 0x1, R19, P4 ;  /* 0x000000011d13b824 */ /* 0x000fca00020e0613 */
[----:B------:R3:W-:Y:S01]  /*6b0a0*/  @!P3 STG.E.U8 desc[UR30][R18.64+0xd0], R16 ;  /* 0x0000d0101200b986 */ /* 0x0007e2000c10111e */
[----:B------:R-:W-:-:S04]  /*6b0b0*/  @!P2 IADD3 R214, P3, P4, R3, R24, R7 ;  /* 0x0000001803d6a210 */ /* 0x000fc80007c7e007 */
[----:B------:R-:W-:Y:S02]  /*6b0c0*/  @!P2 IADD3.X R215, R4, R29, R6, P3, P4 ;  /* 0x0000001d04d7a210 */ /* 0x000fe40001fe8406 */
[----:B------:R-:W-:Y:S01]  /*6b0d0*/  ISETP.LT.OR P3, PT, R28, 0xd2, !P6 ;  /* 0x000000d21c00780c */ /* 0x000fe20007761670 */
[----:B---3--:R-:W-:Y:S02]  /*6b0e0*/  FMUL R16, R224, UR26 ;  /* 0x0000001ae0107c20 */ /* 0x008fe40008400000 */
[----:B------:R-:W3:Y:S10]  /*6b0f0*/  LDL.LU R224, [R1+0xa38] ;  /* 0x000a380001e07983 */ /* 0x000ef40000300800 */
[----:B------:R-:W0:Y:S01]  /*6b100*/  @!P3 LDC.64 R18, c[0x0][0x5c0] ;  /* 0x00017000ff12bb82 */ /* 0x000e220000000a00 */
[----:B------:R-:W-:Y:S01]  /*6b110*/  F2FP.SATFINITE.E4M3.F32.PACK_AB_MERGE_C R16, RZ, R16, RZ ;  /* 0x00000010ff10723e */ /* 0x000fe200048070ff */
[----:B------:R-:W3:Y:S01]  /*6b120*/  LDL.LU R134, [R1+0xa3c] ;  /* 0x000a3c0001867983 */ /* 0x000ee20000300800 */
[----:B0-----:R-:W-:-:S05]  /*6b130*/  @!P3 IADD3 R18, P4, R24, R18, RZ ;  /* 0x000000121812b210 */ /* 0x001fca0007f9e0ff */
[----:B------:R-:W-:-:S05]  /*6b140*/  @!P3 IMAD.X R19, R29, 0x1, R19, P4 ;  /* 0x000000011d13b824 */ /* 0x000fca00020e0613 */
[----:B------:R0:W-:Y:S02]  /*6b150*/  @!P3 STG.E.U8 desc[UR30][R18.64+0xd1], R16 ;  /* 0x0000d1101200b986 */ /* 0x0001e4000c10111e */
[----:B0-----:R-:W-:-:S05]  /*6b160*/  FMUL R16, R225, UR26 ;  /* 0x0000001ae1107c20 */ /* 0x001fca0008400000 */
[----:B------:R-:W-:-:S05]  /*6b170*/  F2FP.SATFINITE.E4M3.F32.PACK_AB_MERGE_C R16, RZ, R16, RZ ;  /* 0x00000010ff10723e */ /* 0x000fca00048070ff */
[----:B----4-:R2:W-:Y:S01]  /*6b180*/  @!P1 STG.E.U8 desc[UR30][R222.64+0xd0], R16 ;  /* 0x0000d010de009986 */ /* 0x0105e2000c10111e */
[C---:B------:R-:W-:Y:S02]  /*6b190*/  LOP3.LUT P5, RZ, R5.reuse, 0x2000, RZ, 0xc0, !PT ;  /* 0x0000200005ff7812 */ /* 0x040fe400078ac0ff */
[----:B------:R-:W-:Y:S01]  /*6b1a0*/  LOP3.LUT R5, R5, 0xfffdffff, RZ, 0xc0, !PT ;  /* 0xfffdffff05057812 */ /* 0x000fe200078ec0ff */
[----:B--2---:R-:W-:Y:S02]  /*6b1b0*/  FMUL R16, R14, UR26 ;  /* 0x0000001a0e107c20 */ /* 0x004fe40008400000 */
[----:B------:R-:W2:Y:S01]  /*6b1c0*/  LDL.LU R14, [R1+0xa40] ;  /* 0x000a4000010e7983 */ /* 0x000ea20000300800 */
[----:B------:R-:W-:Y:S02]  /*6b1d0*/  @P2 LOP3.LUT R5, R5, 0x20000, RZ, 0xfc, !PT ;  /* 0x0002000005052812 */ /* 0x000fe400078efcff */
[----:B------:R-:W-:Y:S02]  /*6b1e0*/  ISETP.LT.OR P2, PT, R28, 0xf1, !P0 ;  /* 0x000000f11c00780c */ /* 0x000fe40004741670 */
[----:B------:R-:W-:-:S11]  /*6b1f0*/  LOP3.LUT R5, R5, 0xfffeffff, RZ, 0xc0, !PT ;  /* 0xfffeffff05057812 */ /* 0x000fd600078ec0ff */
[----:B------:R-:W-:Y:S02]  /*6b200*/  @!P2 IADD3 R27, P3, P4, R3, R24, R7 ;  /* 0x00000018031ba210 */ /* 0x000fe40007c7e007 */
[----:B------:R-:W-:Y:S02]  /*6b210*/  @P2 LOP3.LUT R5, R5, 0x10000, RZ, 0xfc, !PT ;  /* 0x0001000005052812 */ /* 0x000fe400078efcff */
[----:B------:R-:W-:Y:S02]  /*6b220*/  @!P2 IADD3.X R30, R4, R29, R6, P3, P4 ;  /* 0x0000001d041ea210 */ /* 0x000fe40001fe8406 */
[----:B------:R-:W-:Y:S02]  /*6b230*/  ISETP.LT.OR P2, PT, R28, 0xf2, !P0 ;  /* 0x000000f21c00780c */ /* 0x000fe40004741670 */
[----:B------:R-:W-:-:S11]  /*6b240*/  LOP3.LUT R5, R5, 0xffff7fff, RZ, 0xc0, !PT ;  /* 0xffff7fff05057812 */ /* 0x000fd600078ec0ff */
[----:B------:R-:W-:Y:S02]  /*6b250*/  @!P2 IADD3 R222, P3, P4, R3, R24, R7 ;  /* 0x0000001803dea210 */ /* 0x000fe40007c7e007 */
[----:B------:R-:W-:Y:S02]  /*6b260*/  @P2 LOP3.LUT R5, R5, 0x8000, RZ, 0xfc, !PT ;  /* 0x0000800005052812 */ /* 0x000fe400078efcff */
[----:B------:R-:W-:Y:S02]  /*6b270*/  @!P2 IADD3.X R223, R4, R29, R6, P3, P4 ;  /* 0x0000001d04dfa210 */ /* 0x000fe40001fe8406 */
[----:B------:R-:W-:-:S13]  /*6b280*/  ISETP.LT.OR P2, PT, R28, 0xf9, !P0 ;  /* 0x000000f91c00780c */ /* 0x000fda0004741670 */
[----:B------:R-:W-:-:S04]  /*6b290*/  @!P2 IADD3 R132, P3, P4, R3, R24, R7 ;  /* 0x000000180384a210 */ /* 0x000fc80007c7e007 */
[----:B------:R-:W-:Y:S02]  /*6b2a0*/  @!P2 IADD3.X R133, R4, R29, R6, P3, P4 ;  /* 0x0000001d0485a210 */ /* 0x000fe40001fe8406 */
[----:B------:R-:W-:Y:S02]  /*6b2b0*/  ISETP.LT.OR P3, PT, R28, 0xd9, !P6 ;  /* 0x000000d91c00780c */ /* 0x000fe40007761670 */
[----:B------:R-:W-:-:S11]  /*6b2c0*/  F2FP.SATFINITE.E4M3.F32.PACK_AB_MERGE_C R16, RZ, R16, RZ ;  /* 0x00000010ff10723e */ /* 0x000fd600048070ff */
[----:B------:R-:W0:Y:S01]  /*6b2d0*/  @!P3 LDC.64 R18, c[0x0][0x5c0] ;  /* 0x00017000ff12bb82 */ /* 0x000e220000000a00 */
[----:B------:R1:W-:Y:S01]  /*6b2e0*/  @!P5 STG.E.U8 desc[UR30][R234.64+0xd1], R16 ;  /* 0x0000d110ea00d986 */ /* 0x0003e2000c10111e */
[----:B------:R-:W-:-:S04]  /*6b2f0*/  LOP3.LUT R5, R5, 0xffffbfff, RZ, 0xc0, !PT ;  /* 0xffffbfff05057812 */ /* 0x000fc800078ec0ff */
[----:B------:R-:W-:Y:S02]  /*6b300*/  @P2 LOP3.LUT R5, R5, 0x4000, RZ, 0xfc, !PT ;  /* 0x0000400005052812 */ /* 0x000fe400078efcff */
[----:B------:R-:W-:Y:S01]  /*6b310*/  ISETP.LT.OR P2, PT, R28, 0xfa, !P0 ;  /* 0x000000fa1c00780c */ /* 0x000fe20004741670 */
[----:B-1----:R-:W4:Y:S01]  /*6b320*/  LDL.LU.64 R234, [R1+0x1a0] ;  /* 0x0001a00001ea7983 */ /* 0x002f220000300a00 */
[----:B---3--:R-:W-:-:S03]  /*6b330*/  FMUL R16, R224, UR26 ;  /* 0x0000001ae0107c20 */ /* 0x008fc60008400000 */
[----:B------:R-:W3:Y:S01]  /*6b340*/  LDL.LU R135, [R1+0xa44] ;  /* 0x000a440001877983 */ /* 0x000ee20000300800 */
[----:B0-----:R-:W-:-:S03]  /*6b350*/  @!P3 IADD3 R18, P4, R24, R18, RZ ;  /* 0x000000121812b210 */ /* 0x001fc60007f9e0ff */
[----:B------:R-:W3:Y:S01]  /*6b360*/  LDL.LU.64 R136, [R1+0x158] ;  /* 0x0001580001887983 */ /* 0x000ee20000300a00 */
[----:B------:R-:W-:Y:S01]  /*6b370*/  F2FP.SATFINITE.E4M3.F32.PACK_AB_MERGE_C R16, RZ, R16, RZ ;  /* 0x00000010ff10723e */ /* 0x000fe200048070ff */
[----:B------:R-:W-:-:S05]  /*6b380*/  @!P3 IMAD.X R19, R29, 0x1, R19, P4 ;  /* 0x000000011d13b824 */ /* 0x000fca00020e0613 */
[----:B------:R0:W-:Y:S01]  /*6b390*/  @!P3 STG.E.U8 desc[UR30][R18.64+0xd8], R16 ;  /* 0x0000d8101200b986 */ /* 0x0001e2000c10111e */
[----:B------:R-:W-:-:S04]  /*6b3a0*/  @!P2 IADD3 R224, P3, P4, R3, R24, R7 ;  /* 0x0000001803e0a210 */ /* 0x000fc80007c7e007 */
[----:B------:R-:W-:Y:S02]  /*6b3b0*/  @!P2 IADD3.X R225, R4, R29, R6, P3, P4 ;  /* 0x0000001d04e1a210 */ /* 0x000fe40001fe8406 */
[----:B------:R-:W-:-:S13]  /*6b3c0*/  ISETP.LT.OR P3, PT, R28, 0xda, !P6 ;  /* 0x000000da1c00780c */ /* 0x000fda0007761670 */
[----:B0-----:R-:W0:Y:S01]  /*6b3d0*/  @!P3 LDC.64 R18, c[0x0][0x5c0] ;  /* 0x00017000ff12bb82 */ /* 0x001e220000000a00 */
[----:B------:R-:W-:Y:S02]  /*6b3e0*/  FMUL R16, R134, UR26 ;  /* 0x0000001a86107c20 */ /* 0x000fe40008400000 */
[----:B------:R-:W3:Y:S03]  /*6b3f0*/  LDL.LU R134, [R1+0xa48] ;  /* 0x000a480001867983 */ /* 0x000ee60000300800 */
[----:B------:R-:W-:Y:S02]  /*6b400*/  F2FP.SATFINITE.E4M3.F32.PACK_AB_MERGE_C R16, RZ, R16, RZ ;  /* 0x00000010ff10723e */ /* 0x000fe400048070ff */
[----:B0-----:R-:W-:-:S05]  /*6b410*/  @!P3 IADD3 R18, P4, R24, R18, RZ ;  /* 0x000000121812b210 */ /* 0x001fca0007f9e0ff */
[----:B------:R-:W-:-:S05]  /*6b420*/  @!P3 IMAD.X R19, R29, 0x1, R19, P4 ;  /* 0x000000011d13b824 */ /* 0x000fca00020e0613 */
[----:B------:R2:W-:Y:S02]  /*6b430*/  @!P3 STG.E.U8 desc[UR30][R18.64+0xd9], R16 ;  /* 0x0000d9101200b986 */ /* 0x0005e4000c10111e */
[----:B--2---:R-:W-:Y:S02]  /*6b440*/  FMUL R16, R14, UR26 ;  /* 0x0000001a0e107c20 */ /* 0x004fe40008400000 */
[----:B------:R-:W2:Y:S01]  /*6b450*/  LDL.LU R14, [R1+0xa4c] ;  /* 0x000a4c00010e7983 */ /* 0x000ea20000300800 */
[----:B------:R-:W-:Y:S02]  /*6b460*/  LOP3.LUT R5, R5, 0xffffdfff, RZ, 0xc0, !PT ;  /* 0xffffdfff05057812 */ /* 0x000fe400078ec0ff */
[----:B------:R-:W-:Y:S01]  /*6b470*/  LOP3.LUT P1, RZ, R2, 0x40, RZ, 0xc0, !PT ;  /* 0x0000004002ff7812 */ /* 0x000fe2000782c0ff */
[----:B------:R-:W2:Y:S01]  /*6b480*/  LDL.LU R138, [R1+0xa50] ;  /* 0x000a5000018a7983 */ /* 0x000ea20000300800 */
[----:B------:R-:W-:Y:S02]  /*6b490*/  @P2 LOP3.LUT R5, R5, 0x2000, RZ, 0xfc, !PT ;  /* 0x0000200005052812 */ /* 0x000fe400078efcff */
[----:B------:R-:W-:Y:S01]  /*6b4a0*/  ISETP.LT.OR P2, PT, R28, 0x101, !P0 ;  /* 0x000001011c00780c */ /* 0x000fe20004741670 */
[----:B------:R-:W2:Y:S01]  /*6b4b0*/  LDL.LU.64 R144, [R1+0x168] ;  /* 0x0001680001907983 */ /* 0x000ea20000300a00 */
[----:B------:R-:W-:-:S02]  /*6b4c0*/  LOP3.LUT R5, R5, 0xffffefff, RZ, 0xc0, !PT ;  /* 0xffffefff05057812 */ /* 0x000fc400078ec0ff */
[----:B------:R-:W-:Y:S01]  /*6b4d0*/  F2FP.SATFINITE.E4M3.F32.PACK_AB_MERGE_C R16, RZ, R16, RZ ;  /* 0x00000010ff10723e */ /* 0x000fe200048070ff */
[----:B------:R-:W2:Y:S08]  /*6b4e0*/  LDL.LU R139, [R1+0xa54] ;  /* 0x000a5400018b7983 */ /* 0x000eb00000300800 */
[----:B------:R-:W-:Y:S02]  /*6b4f0*/  @!P2 IADD3 R31, P3, P4, R3, R24, R7 ;  /* 0x00000018031fa210 */ /* 0x000fe40007c7e007 */
[----:B------:R-:W-:-:S02]  /*6b500*/  @P2 LOP3.LUT R5, R5, 0x1000, RZ, 0xfc, !PT ;  /* 0x0000100005052812 */ /* 0x000fc400078efcff */
[----:B------:R-:W-:Y:S02]  /*6b510*/  @!P2 IADD3.X R32, R4, R29, R6, P3, P4 ;  /* 0x0000001d0420a210 */ /* 0x000fe40001fe8406 */
[----:B------:R-:W-:Y:S02]  /*6b520*/  ISETP.LT.OR P2, PT, R28, 0x102, !P0 ;  /* 0x000001021c00780c */ /* 0x000fe40004741670 */
[----:B------:R-:W-:-:S11]  /*6b530*/  LOP3.LUT R5, R5, 0xfffff7ff, RZ, 0xc0, !PT ;  /* 0xfffff7ff05057812 */ /* 0x000fd600078ec0ff */
[----:B------:R-:W-:Y:S01]  /*6b540*/  @P2 LOP3.LUT R5, R5, 0x800, RZ, 0xfc, !PT ;  /* 0x0000080005052812 */ /* 0x000fe200078efcff */
[----:B----4-:R0:W-:Y:S02]  /*6b550*/  @!P1 STG.E.U8 desc[UR30][R234.64+0xd8], R16 ;  /* 0x0000d810ea009986 */ /* 0x0101e4000c10111e */
[----:B0-----:R-:W-:-:S04]  /*6b560*/  @!P2 IADD3 R234, P3, P4, R3, R24, R7 ;  /* 0x0000001803eaa210 */ /* 0x001fc80007c7e007 */
[----:B------:R-:W-:Y:S02]  /*6b570*/  @!P2 IADD3.X R235, R4, R29, R6, P3, P4 ;  /* 0x0000001d04eba210 */ /* 0x000fe40001fe8406 */
[----:B------:R-:W-:-:S13]  /*6b580*/  ISETP.LT.OR P2, PT, R28, 0x109, !P0 ;  /* 0x000001091c00780c */ /* 0x000fda0004741670 */
[----:B------:R-:W-:-:S04]  /*6b590*/  @!P2 IADD3 R33, P3, P4, R3, R24, R7 ;  /* 0x000000180321a210 */ /* 0x000fc80007c7e007 */
[----:B------:R-:W-:Y:S02]  /*6b5a0*/  @!P2 IADD3.X R34, R4, R29, R6, P3, P4 ;  /* 0x0000001d0422a210 */ /* 0x000fe40001fe8406 */
[----:B------:R-:W-:Y:S02]  /*6b5b0*/  ISETP.LT.OR P3, PT, R28, 0xe1, !P6 ;  /* 0x000000e11c00780c */ /* 0x000fe40007761670 */
[----:B------:R-:W-:-:S11]  /*6b5c0*/  LOP3.LUT P5, RZ, R0, 0x20000, RZ, 0xc0, !PT ;  /* 0x0002000000ff7812 */ /* 0x000fd600078ac0ff */
[----:B------:R-:W0:Y:S01]  /*6b5d0*/  @!P3 LDC.64 R18, c[0x0][0x5c0] ;  /* 0x00017000ff12bb82 */ /* 0x000e220000000a00 */
[----:B---3--:R-:W-:-:S05]  /*6b5e0*/  FMUL R16, R135, UR26 ;  /* 0x0000001a87107c20 */ /* 0x008fca0008400000 */
[----:B------:R-:W-:-:S05]  /*6b5f0*/  F2FP.SATFINITE.E4M3.F32.PACK_AB_MERGE_C R16, RZ, R16, RZ ;  /* 0x00000010ff10723e */ /* 0x000fca00048070ff */
[----:B------:R1:W-:Y:S02]  /*6b600*/  @!P5 STG.E.U8 desc[UR30][R136.64+0xd9], R16 ;  /* 0x0000d9108800d986 */ /* 0x0003e4000c10111e */
[----:B-1----:R-:W-:Y:S01]  /*6b610*/  FMUL R16, R134, UR26 ;  /* 0x0000001a86107c20 */ /* 0x002fe20008400000 */
[----:B0-----:R-:W-:Y:S01]  /*6b620*/  @!P3 IADD3 R18, P4, R24, R18, RZ ;  /* 0x000000121812b210 */ /* 0x001fe20007f9e0ff */
[----:B------:R-:W3:Y:S03]  /*6b630*/  LDL.LU.64 R136, [R1+0x160] ;  /* 0x0001600001887983 */ /* 0x000ee60000300a00 */
[----:B------:R-:W-:Y:S01]  /*6b640*/  F2FP.SATFINITE.E4M3.F32.PACK_AB_MERGE_C R16, RZ, R16, RZ ;  /* 0x00000010ff10723e */ /* 0x000fe200048070ff */
[----:B------:R-:W-:-:S05]  /*6b650*/  @!P3 IMAD.X R19, R29, 0x1, R19, P4 ;  /* 0x000000011d13b824 */ /* 0x000fca00020e0613 */
[----:B------:R2:W-:Y:S02]  /*6b660*/  @!P3 STG.E.U8 desc[UR30][R18.64+0xe0], R16 ;  /* 0x0000e0101200b986 */ /* 0x0005e4000c10111e */
[----:B--2---:R-:W-:Y:S02]  /*6b670*/  FMUL R16, R14, UR26 ;  /* 0x0000001a0e107c20 */ /* 0x004fe40008400000 */
[----:B------:R-:W2:Y:S01]  /*6b680*/  LDL.LU R14, [R1+0xa58] ;  /* 0x000a5800010e7983 */ /* 0x000ea20000300800 */
[----:B------:R-:W-:-:S04]  /*6b690*/  LOP3.LUT R5, R5, 0xfffffbff, RZ, 0xc0, !PT ;  /* 0xfffffbff05057812 */ /* 0x000fc800078ec0ff */
[----:B------:R-:W-:Y:S02]  /*6b6a0*/  @P2 LOP3.LUT R5, R5, 0x400, RZ, 0xfc, !PT ;  /* 0x0000040005052812 */ /* 0x000fe400078efcff */
[----:B------:R-:W-:-:S13]  /*6b6b0*/  ISETP.LT.OR P2, PT, R28, 0x10a, !P0 ;  /* 0x0000010a1c00780c */ /* 0x000fda0004741670 */
[----:B------:R-:W-:-:S04]  /*6b6c0*/  @!P2 IADD3 R134, P3, P4, R3, R24, R7 ;  /* 0x000000180386a210 */ /* 0x000fc80007c7e007 */
[----:B------:R-:W-:Y:S02]  /*6b6d0*/  @!P2 IADD3.X R135, R4, R29, R6, P3, P4 ;  /* 0x0000001d0487a210 */ /* 0x000fe40001fe8406 */
[----:B------:R-:W-:-:S13]  /*6b6e0*/  ISETP.LT.OR P3, PT, R28, 0xe2, !P6 ;  /* 0x000000e21c00780c */ /* 0x000fda0007761670 */
[----:B------:R-:W0:Y:S01]  /*6b6f0*/  @!P3 LDC.64 R18, c[0x0][0x5c0] ;  /* 0x00017000ff12bb82 */ /* 0x000e220000000a00 */
[----:B------:R-:W-:Y:S02]  /*6b700*/  F2FP.SATFINITE.E4M3.F32.PACK_AB_MERGE_C R16, RZ, R16, RZ ;  /* 0x00000010ff10723e */ /* 0x000fe400048070ff */
[----:B0-----:R-:W-:-:S05]  /*6b710*/  @!P3 IADD3 R18, P4, R24, R18, RZ ;  /* 0x000000121812b210 */ /* 0x001fca0007f9e0ff */
[----:B------:R-:W-:-:S05]  /*6b720*/  @!P3 IMAD.X R19, R29, 0x1, R19, P4 ;  /* 0x000000011d13b824 */ /* 0x000fca00020e0613 */
[----:B------:R0:W-:Y:S02]  /*6b730*/  @!P3 STG.E.U8 desc[UR30][R18.64+0xe1], R16 ;  /* 0x0000e1101200b986 */ /* 0x0001e4000c10111e */
[----:B0-----:R-:W-:Y:S02]  /*6b740*/  FMUL R16, R138, UR26 ;  /* 0x0000001a8a107c20 */ /* 0x001fe40008400000 */
[----:B------:R-:W4:Y:S01]  /*6b750*/  LDL.LU R138, [R1+0xa5c] ;  /* 0x000a5c00018a7983 */ /* 0x000f220000300800 */
[C---:B------:R-:W-:Y:S02]  /*6b760*/  LOP3.LUT P1, RZ, R11.reuse, 0x2000000, RZ, 0xc0, !PT ;  /* 0x020000000bff7812 */ /* 0x040fe4000782c0ff */
[----:B------:R-:W-:Y:S02]  /*6b770*/  F2FP.SATFINITE.E4M3.F32.PACK_AB_MERGE_C R16, RZ, R16, RZ ;  /* 0x00000010ff10723e */ /* 0x000fe400048070ff */
[----:B------:R-:W-:-:S09]  /*6b780*/  LOP3.LUT P5, RZ, R11, 0x8000000, RZ, 0xc0, !PT ;  /* 0x080000000bff7812 */ /* 0x000fd200078ac0ff */
[----:B------:R0:W-:Y:S02]  /*6b790*/  @!P1 STG.E.U8 desc[UR30][R144.64+0xe0], R16 ;  /* 0x0000e01090009986 */ /* 0x0001e4000c10111e */
[----:B0-----:R-:W-:Y:S02]  /*6b7a0*/  FMUL R16, R139, UR26 ;  /* 0x0000001a8b107c20 */ /* 0x001fe40008400000 */
[----:B------:R-:W4:Y:S04]  /*6b7b0*/  LDL.LU R139, [R1+0xa60] ;  /* 0x000a6000018b7983 */ /* 0x000f280000300800 */
[----:B------:R-:W4:Y:S01]  /*6b7c0*/  LDL.LU.64 R144, [R1+0x178] ;  /* 0x0001780001907983 */ /* 0x000f220000300a00 */
[----:B------:R-:W-:-:S05]  /*6b7d0*/  F2FP.SATFINITE.E4M3.F32.PACK_AB_MERGE_C R16, RZ, R16, RZ ;  /* 0x00000010ff10723e */ /* 0x000fca00048070ff */
[----:B---3--:R2:W-:Y:S01]  /*6b7e0*/  @!P5 STG.E.U8 desc[UR30][R136.64+0xe1], R16 ;  /* 0x0000e1108800d986 */ /* 0x0085e2000c10111e */
[----:B------:R-:W-:-:S04]  /*6b7f0*/  LOP3.LUT R5, R5, 0xfffffdff, RZ, 0xc0, !PT ;  /* 0xfffffdff05057812 */ /* 0x000fc800078ec0ff */
[----:B------:R-:W-:Y:S02]  /*6b800*/  @P2 LOP3.LUT R5, R5, 0x200, RZ, 0xfc, !PT ;  /* 0x0000020005052812 */ /* 0x000fe400078efcff */
[----:B------:R-:W-:Y:S01]  /*6b810*/  ISETP.LT.OR P2, PT, R28, 0x111, !P0 ;  /* 0x000001111c00780c */ /* 0x000fe20004741670 */
[----:B--2---:R-:W-:Y:S02]  /*6b820*/  FMUL R16, R14, UR26 ;  /* 0x0000001a0e107c20 */ /* 0x004fe40008400000 */
[----:B------:R-:W2:Y:S01]  /*6b830*/  LDL.LU R14, [R1+0xa64] ;  /* 0x000a6400010e7983 */ /* 0x000ea20000300800 */
[----:B------:R-:W-:-:S09]  /*6b840*/  LOP3.LUT R5, R5, 0xfffffeff, RZ, 0xc0, !PT ;  /* 0xfffffeff05057812 */ /* 0x000fd200078ec0ff */
[----:B------:R-:W-:Y:S01]  /*6b850*/  @!P2 IADD3 R35, P3, P4, R3, R24, R7 ;  /* 0x000000180323a210 */ /* 0x000fe20007c7e007 */
[----:B------:R-:W3:Y:S01]  /*6b860*/  LDL.LU.64 R142, [R1+0x128] ;  /* 0x00012800018e7983 */ /* 0x000ee20000300a00 */
        /* <DEDUP_REMOVED lines=22> */
[----:B----4-:R-:W-:Y:S02]  /*6b9d0*/  FMUL R16, R138, UR26 ;  /* 0x0000001a8a107c20 */ /* 0x010fe40008400000 */
[----:B------:R-:W4:Y:S10]  /*6b9e0*/  LDL.LU R138, [R1+0xa68] ;  /* 0x000a6800018a7983 */ /* 0x000f340000300800 */
[----:B------:R-:W0:Y:S01]  /*6b9f0*/  @!P3 LDC.64 R18, c[0x0][0x5c0] ;  /* 0x00017000ff12bb82 */ /* 0x000e220000000a00 */
[----:B------:R-:W-:-:S02]  /*6ba00*/  F2FP.SATFINITE.E4M3.F32.PACK_AB_MERGE_C R16, RZ, R16, RZ ;  /* 0x00000010ff10723e */ /* 0x000fc400048070ff */
[----:B------:R-:W-:Y:S02]  /*6ba10*/  LOP3.LUT P1, RZ, R2, 0x80, RZ, 0xc0, !PT ;  /* 0x0000008002ff7812 */ /* 0x000fe4000782c0ff */
[----:B0-----:R-:W-:-:S05]  /*6ba20*/  @!P3 IADD3 R18, P4, R24, R18, RZ ;  /* 0x000000121812b210 */ /* 0x001fca0007f9e0ff */
[----:B------:R-:W-:-:S05]  /*6ba30*/  @!P3 IMAD.X R19, R29, 0x1, R19, P4 ;  /* 0x000000011d13b824 */ /* 0x000fca00020e0613 */
[----:B------:R0:W-:Y:S02]  /*6ba40*/  @!P3 STG.E.U8 desc[UR30][R18.64+0xe9], R16 ;  /* 0x0000e9101200b986 */ /* 0x0001e4000c10111e */
[----:B0-----:R-:W-:-:S05]  /*6ba50*/  FMUL R16, R139, UR26 ;  /* 0x0000001a8b107c20 */ /* 0x001fca0008400000 */
[----:B------:R-:W-:-:S05]  /*6ba60*/  F2FP.SATFINITE.E4M3.F32.PACK_AB_MERGE_C R16, RZ, R16, RZ ;  /* 0x00000010ff10723e */ /* 0x000fca00048070ff */
[----:B------:R0:W-:Y:S04]  /*6ba70*/  @!P1 STG.E.U8 desc[UR30][R144.64+0xe8], R16 ;  /* 0x0000e81090009986 */ /* 0x0001e8000c10111e */
[----:B0-----:R-:W4:Y:S01]  /*6ba80*/  LDL.LU R144, [R1+0xa6c] ;  /* 0x000a6c0001907983 */ /* 0x001f220000300800 */
[----:B--2---:R-:W-:-:S03]  /*6ba90*/  FMUL R16, R14, UR26 ;  /* 0x0000001a0e107c20 */ /* 0x004fc60008400000 */
[----:B------:R-:W2:Y:S01]  /*6baa0*/  LDL.LU R14, [R1+0xa70] ;  /* 0x000a7000010e7983 */ /* 0x000ea20000300800 */
[----:B------:R-:W-:-:S04]  /*6bab0*/  LOP3.LUT R5, R5, 0xffffffdf, RZ, 0xc0, !PT ;  /* 0xffffffdf05057812 */ /* 0x000fc800078ec0ff */
        /* <DEDUP_REMOVED lines=15> */
[----:B------:R-:W-:-:S11]  /*6bbb0*/  LOP3.LUT P5, RZ, R0, 0x40, RZ, 0xc0, !PT ;  /* 0x0000004000ff7812 */ /* 0x000fd600078ac0ff */
[----:B------:R-:W0:Y:S01]  /*6bbc0*/  @!P3 LDC.64 R18, c[0x0][0x5c0] ;  /* 0x00017000ff12bb82 */ /* 0x000e220000000a00 */
[----:B------:R-:W-:Y:S02]  /*6bbd0*/  F2FP.SATFINITE.E4M3.F32.PACK_AB_MERGE_C R16, RZ, R16, RZ ;  /* 0x00000010ff10723e */ /* 0x000fe400048070ff */
[----:B------:R-:W-:-:S03]  /*6bbe0*/  LOP3.LUT R5, R5, 0xfffffffb, RZ, 0xc0, !PT ;  /* 0xfffffffb05057812 */ /* 0x000fc600078ec0ff */
[----:B---3--:R1:W-:Y:S01]  /*6bbf0*/  @!P5 STG.E.U8 desc[UR30][R142.64+0xe9], R16 ;  /* 0x0000e9108e00d986 */ /* 0x0083e2000c10111e */
[----:B------:R-:W-:Y:S02]  /*6bc00*/  @P2 LOP3.LUT R5, R5, 0x4, RZ, 0xfc, !PT ;  /* 0x0000000405052812 */ /* 0x000fe400078efcff */
[----:B------:R-:W-:Y:S01]  /*6bc10*/  ISETP.LT.OR P2, PT, R28, 0x12a, !P0 ;  /* 0x0000012a1c00780c */ /* 0x000fe20004741670 */
[----:B-1----:R-:W3:Y:S04]  /*6bc20*/  LDL.LU.64 R142, [R1+0x140] ;  /* 0x00014000018e7983 */ /* 0x002ee80000300a00 */
[----:B------:R-:W3:Y:S01]  /*6bc30*/  LDL.LU R145, [R1+0xa74] ;  /* 0x000a740001917983 */ /* 0x000ee20000300800 */
[----:B0-----:R-:W-:-:S03]  /*6bc40*/  @!P3 IADD3 R18, P4, R24, R18, RZ ;  /* 0x000000121812b210 */ /* 0x001fc60007f9e0ff */
[----:B------:R-:W3:Y:S01]  /*6bc50*/  LDL.LU.64 R140, [R1+0x138] ;  /* 0x00013800018c7983 */ /* 0x000ee20000300a00 */
[----:B----4-:R-:W-:Y:S01]  /*6bc60*/  FMUL R16, R138, UR26 ;  /* 0x0000001a8a107c20 */ /* 0x010fe20008400000 */
[----:B------:R-:W-:-:S04]  /*6bc70*/  @!P3 IMAD.X R19, R29, 0x1, R19, P4 ;  /* 0x000000011d13b824 */ /* 0x000fc800020e0613 */
[----:B------:R-:W-:-:S05]  /*6bc80*/  F2FP.SATFINITE.E4M3.F32.PACK_AB_MERGE_C R16, RZ, R16, RZ ;  /* 0x00000010ff10723e */ /* 0x000fca00048070ff */
[----:B------:R0:W-:Y:S01]  /*6bc90*/  @!P3 STG.E.U8 desc[UR30][R18.64+0xf0], R16 ;  /* 0x0000f0101200b986 */ /* 0x0001e2000c10111e */
[----:B------:R-:W-:-:S04]  /*6bca0*/  @!P2 IADD3 R138, P3, P4, R3, R24, R7 ;  /* 0x00000018038aa210 */ /* 0x000fc80007c7e007 */
[----:B------:R-:W-:Y:S02]  /*6bcb0*/  @!P2 IADD3.X R139, R4, R29, R6, P3, P4 ;  /* 0x0000001d048ba210 */ /* 0x000fe40001fe8406 */
[----:B------:R-:W-:-:S13]  /*6bcc0*/  ISETP.LT.OR P3, PT, R28, 0xf2, !P6 ;  /* 0x000000f21c00780c */ /* 0x000fda0007761670 */
[----:B0-----:R-:W0:Y:S02]  /*6bcd0*/  @!P3 LDC.64 R18, c[0x0][0x5c0] ;  /* 0x00017000ff12bb82 */ /* 0x001e240000000a00 */
[----:B0-----:R-:W-:-:S05]  /*6bce0*/  @!P3 IADD3 R18, P4, R24, R18, RZ ;  /* 0x000000121812b210 */ /* 0x001fca0007f9e0ff */
[----:B------:R-:W-:Y:S02]  /*6bcf0*/  @!P3 IMAD.X R19, R29, 0x1, R19, P4 ;  /* 0x000000011d13b824 */ /* 0x000fe400020e0613 */
[----:B------:R-:W-:Y:S02]  /*6bd00*/  FMUL R16, R144, UR26 ;  /* 0x0000001a90107c20 */ /* 0x000fe40008400000 */
[----:B------:R-:W4:Y:S03]  /*6bd10*/  LDL.LU R144, [R1+0xa78] ;  /* 0x000a780001907983 */ /* 0x000f260000300800 */
[----:B------:R-:W-:-:S05]  /*6bd20*/  F2FP.SATFINITE.E4M3.F32.PACK_AB_MERGE_C R16, RZ, R16, RZ ;  /* 0x00000010ff10723e */ /* 0x000fca00048070ff */
[----:B------:R2:W-:Y:S02]  /*6bd30*/  @!P3 STG.E.U8 desc[UR30][R18.64+0xf1], R16 ;  /* 0x0000f1101200b986 */ /* 0x0005e4000c10111e */
[----:B--2---:R-:W-:Y:S02]  /*6bd40*/  FMUL R16, R14, UR26 ;  /* 0x0000001a0e107c20 */ /* 0x004fe40008400000 */
[----:B------:R-:W2:Y:S01]  /*6bd50*/  LDL.LU R14, [R1+0xa7c] ;  /* 0x000a7c00010e7983 */ /* 0x000ea20000300800 */
[----:B------:R-:W-:-:S04]  /*6bd60*/  LOP3.LUT R5, R5, 0xfffffffd, RZ, 0xc0, !PT ;  /* 0xfffffffd05057812 */ /* 0x000fc800078ec0ff */
[----:B------:R-:W-:Y:S02]  /*6bd70*/  @P2 LOP3.LUT R5, R5, 0x2, RZ, 0xfc, !PT ;  /* 0x0000000205052812 */ /* 0x000fe400078efcff */
[----:B------:R-:W-:Y:S02]  /*6bd80*/  ISETP.LT.OR P2, PT, R28, 0x131, !P0 ;  /* 0x000001311c00780c */ /* 0x000fe40004741670 */
[----:B------:R-:W-:Y:S02]  /*6bd90*/  LOP3.LUT R5, R5, 0xfffffffe, RZ, 0xc0, !PT ;  /* 0xfffffffe05057812 */ /* 0x000fe400078ec0ff */
[----:B------:R-:W-:-:S09]  /*6bda0*/  LOP3.LUT P1, RZ, R11, 0x80000000, RZ, 0xc0, !PT ;  /* 0x800000000bff7812 */ /* 0x000fd2000782c0ff */
[----:B------:R-:W-:Y:S02]  /*6bdb0*/  @!P2 IADD3 R46, P3, P4, R3, R24, R7 ;  /* 0x00000018032ea210 */ /* 0x000fe40007c7e007 */
[----:B------:R-:W-:Y:S02]  /*6bdc0*/  @P2 LOP3.LUT R5, R5, 0x1, RZ, 0xfc, !PT ;  /* 0x0000000105052812 */ /* 0x000fe400078efcff */
[----:B------:R-:W-:Y:S02]  /*6bdd0*/  @!P2 IADD3.X R47, R4, R29, R6, P3, P4 ;  /* 0x0000001d042fa210 */ /* 0x000fe40001fe8406 */
[----:B------:R-:W-:Y:S02]  /*6bde0*/  ISETP.LT.OR P2, PT, R28, 0x132, !P0 ;  /* 0x000001321c00780c */ /* 0x000fe40004741670 */
[----:B------:R-:W-:-:S11]  /*6bdf0*/  F2FP.SATFINITE.E4M3.F32.PACK_AB_MERGE_C R16, RZ, R16, RZ ;  /* 0x00000010ff10723e */ /* 0x000fd600048070ff */
[----:B------:R-:W-:-:S04]  /*6be00*/  @!P2 IADD3 R48, P3, P4, R3, R24, R7 ;  /* 0x000000180330a210 */ /* 0x000fc80007c7e007 */
[----:B------:R-:W-:Y:S02]  /*6be10*/  @!P2 IADD3.X R49, R4, R29, R6, P3, P4 ;  /* 0x0000001d0431a210 */ /* 0x000fe40001fe8406 */
[----:B------:R-:W-:Y:S01]  /*6be20*/  LOP3.LUT P5, RZ, R12, 0x2, RZ, 0xc0, !PT ;  /* 0x000000020cff7812 */ /* 0x000fe200078ac0ff */
[----:B---3--:R0:W-:Y:S01]  /*6be30*/  @!P1 STG.E.U8 desc[UR30][R142.64+0xf0], R16 ;  /* 0x0000f0108e009986 */ /* 0x0081e2000c10111e */
[C---:B------:R-:W-:Y:S02]  /*6be40*/  LOP3.LUT P1, RZ, R2.reuse, 0x100, RZ, 0xc0, !PT ;  /* 0x0000010002ff7812 */ /* 0x040fe4000782c0ff */
[----:B------:R-:W-:-:S04]  /*6be50*/  LOP3.LUT R2, R2, 0x7fffffff, RZ, 0xc0, !PT ;  /* 0x7fffffff02027812 */ /* 0x000fc800078ec0ff */
[----:B------:R-:W-:Y:S02]  /*6be60*/  @P2 LOP3.LUT R2, R2, 0x80000000, RZ, 0xfc, !PT ;  /* 0x8000000002022812 */ /* 0x000fe400078efcff */
[----:B------:R-:W-:Y:S01]  /*6be70*/  ISETP.LT.OR P2, PT, R28, 0x139, !P0 ;  /* 0x000001391c00780c */ /* 0x000fe20004741670 */
[----:B0-----:R-:W3:-:S12]  /*6be80*/  LDL.LU R142, [R1+0xa80] ;  /* 0x000a8000018e7983 */ /* 0x001ed80000300800 */
[----:B------:R-:W-:-:S04]  /*6be90*/  @!P2 IADD3 R50, P3, P4, R3, R24, R7 ;  /* 0x000000180332a210 */ /* 0x000fc80007c7e007 */
[----:B------:R-:W-:Y:S02]  /*6bea0*/  @!P2 IADD3.X R51, R4, R29, R6, P3, P4 ;  /* 0x0000001d0433a210 */ /* 0x000fe40001fe8406 */
[----:B------:R-:W-:-:S13]  /*6beb0*/  ISETP.LT.OR P3, PT, R28, 0xf9, !P6 ;  /* 0x000000f91c00780c */ /* 0x000fda0007761670 */
[----:B------:R-:W0:Y:S01]  /*6bec0*/  @!P3 LDC.64 R18, c[0x0][0x5c0] ;  /* 0x00017000ff12bb82 */ /* 0x000e220000000a00 */
[----:B------:R-:W-:-:S05]  /*6bed0*/  FMUL R16, R145, UR26 ;  /* 0x0000001a91107c20 */ /* 0x000fca0008400000 */
[----:B------:R-:W-:-:S05]  /*6bee0*/  F2FP.SATFINITE.E4M3.F32.PACK_AB_MERGE_C R16, RZ, R16, RZ ;  /* 0x00000010ff10723e */ /* 0x000fca00048070ff */
[----:B------:R1:W-:Y:S04]  /*6bef0*/  @!P5 STG.E.U8 desc[UR30][R140.64+0xf1], R16 ;  /* 0x0000f1108c00d986 */ /* 0x0003e8000c10111e */
[----:B-1----:R-:W3:Y:S01]  /*6bf00*/  LDL.LU.64 R140, [R1+0x150] ;  /* 0x00015000018c7983 */ /* 0x002ee20000300a00 */
[----:B0-----:R-:W-:-:S03]  /*6bf10*/  @!P3 IADD3 R18, P4, R24, R18, RZ ;  /* 0x000000121812b210 */ /* 0x001fc60007f9e0ff */
[----:B------:R-:W3:Y:S02]  /*6bf20*/  LDL.LU R143, [R1+0xa84] ;  /* 0x000a8400018f7983 */ /* 0x000ee40000300800 */
[----:B------:R-:W-:Y:S02]  /*6bf30*/  @!P3 IMAD.X R19, R29, 0x1, R19, P4 ;  /* 0x000000011d13b824 */ /* 0x000fe400020e0613 */
[----:B----4-:R-:W-:Y:S02]  /*6bf40*/  FMUL R16, R144, UR26 ;  /* 0x0000001a90107c20 */ /* 0x010fe40008400000 */
[----:B------:R-:W4:Y:S03]  /*6bf50*/  LDL.LU.64 R144, [R1+0x108] ;  /* 0x0001080001907983 */ /* 0x000f260000300a00 */
[----:B------:R-:W-:-:S05]  /*6bf60*/  F2FP.SATFINITE.E4M3.F32.PACK_AB_MERGE_C R16, RZ, R16, RZ ;  /* 0x00000010ff10723e */ /* 0x000fca00048070ff */
        /* <DEDUP_REMOVED lines=14> */
[----:B---3--:R-:W-:Y:S02]  /*6c050*/  FMUL R16, R142, UR26 ;  /* 0x0000001a8e107c20 */ /* 0x008fe40008400000 */
[----:B------:R-:W3:Y:S03]  /*6c060*/  LDL.LU R142, [R1+0xa8c] ;  /* 0x000a8c00018e7983 */ /* 0x000ee60000300800 */
[----:B------:R-:W-:Y:S02]  /*6c070*/  F2FP.SATFINITE.E4M3.F32.PACK_AB_MERGE_C R16, RZ, R16, RZ ;  /* 0x00000010ff10723e */ /* 0x000fe400048070ff */
[----:B------:R-:W-:-:S03]  /*6c080*/  LOP3.LUT P5, RZ, R0, 0x40000, RZ, 0xc0, !PT ;  /* 0x0004000000ff7812 */ /* 0x000fc600078ac0ff */
[----:B------:R0:W-:Y:S02]  /*6c090*/  @!P1 STG.E.U8 desc[UR30][R140.64+0xf8], R16 ;  /* 0x0000f8108c009986 */ /* 0x0001e4000c10111e */
[----:B0-----:R-:W-:Y:S02]  /*6c0a0*/  FMUL R16, R143, UR26 ;  /* 0x0000001a8f107c20 */ /* 0x001fe40008400000 */
[----:B------:R-:W3:Y:S03]  /*6c0b0*/  LDL.LU R143, [R1+0xa90] ;  /* 0x000a9000018f7983 */ /* 0x000ee60000300800 */
[----:B------:R-:W-:-:S05]  /*6c0c0*/  F2FP.SATFINITE.E4M3.F32.PACK_AB_MERGE_C R16, RZ, R16, RZ ;  /* 0x00000010ff10723e */ /* 0x000fca00048070ff */
[----:B----4-:R0:W-:Y:S04]  /*6c0d0*/  @!P5 STG.E.U8 desc[UR30][R144.64+0xf9], R16 ;  /* 0x0000f9109000d986 */ /* 0x0101e8000c10111e */
[----:B0-----:R-:W4:Y:S01]  /*6c0e0*/  LDL.LU.64 R144, [R1+0x118] ;  /* 0x0001180001907983 */ /* 0x001f220000300a00 */
[----:B--2---:R-:W-:-:S03]  /*6c0f0*/  FMUL R16, R14, UR26 ;  /* 0x0000001a0e107c20 */ /* 0x004fc60008400000 */
[----:B------:R-:W2:Y:S04]  /*6c100*/  LDL.LU R14, [R1+0xa94] ;  /* 0x000a9400010e7983 */ /* 0x000ea80000300800 */
[----:B------:R-:W2:Y:S01]  /*6c110*/  LDL.LU.64 R146, [R1+0x110] ;  /* 0x0001100001927983 */ /* 0x000ea20000300a00 */
        /* <DEDUP_REMOVED lines=32> */
[----:B------:R-:W-:-:S02]  /*6c320*/  LOP3.LUT P1, RZ, R12, 0x20, RZ, 0xc0, !PT ;  /* 0x000000200cff7812 */ /* 0x000fc4000782c0ff */
[----:B0-----:R-:W-:-:S05]  /*6c330*/  @!P3 IADD3 R18, P4, R24, R18, RZ ;  /* 0x000000121812b210 */ /* 0x001fca0007f9e0ff */
[----:B------:R-:W-:-:S05]  /*6c340*/  @!P3 IMAD.X R19, R29, 0x1, R19, P4 ;  /* 0x000000011d13b824 */ /* 0x000fca00020e0613 */
[----:B------:R0:W-:Y:S02]  /*6c350*/  @!P3 STG.E.U8 desc[UR30][R18.64+0x101], R16 ;  /* 0x000101101200b986 */ /* 0x0001e4000c10111e */
[----:B0-----:R-:W-:-:S05]  /*6c360*/  FMUL R16, R143, UR26 ;  /* 0x0000001a8f107c20 */ /* 0x001fca0008400000 */
[----:B------:R-:W-:-:S05]  /*6c370*/  F2FP.SATFINITE.E4M3.F32.PACK_AB_MERGE_C R16, RZ, R16, RZ ;  /* 0x00000010ff10723e */ /* 0x000fca00048070ff */
[----:B----4-:R2:W-:Y:S01]  /*6c380*/  @!P1 STG.E.U8 desc[UR30][R144.64+0x100], R16 ;  /* 0x0001001090009986 */ /* 0x0105e2000c10111e */
[----:B------:R-:W-:Y:S01]  /*6c390*/  LOP3.LUT P5, RZ, R12, 0x80, RZ, 0xc0, !PT ;  /* 0x000000800cff7812 */ /* 0x000fe200078ac0ff */
[----:B--2---:R-:W-:Y:S02]  /*6c3a0*/  FMUL R16, R14, UR26 ;  /* 0x0000001a0e107c20 */ /* 0x004fe40008400000 */
[----:B------:R-:W2:Y:S03]  /*6c3b0*/  LDL.LU R14, [R1+0xaa0] ;  /* 0x000aa000010e7983 */ /* 0x000ea60000300800 */
[----:B------:R-:W-:Y:S01]  /*6c3c0*/  F2FP.SATFINITE.E4M3.F32.PACK_AB_MERGE_C R16, RZ, R16, RZ ;  /* 0x00000010ff10723e */ /* 0x000fe200048070ff */
[----:B------:R-:W4:Y:S06]  /*6c3d0*/  LDL.LU.64 R126, [R1+0x120] ;  /* 0x00012000017e7983 */ /* 0x000f2c0000300a00 */
[----:B------:R0:W-:Y:S04]  /*6c3e0*/  @!P5 STG.E.U8 desc[UR30][R146.64+0x101], R16 ;  /* 0x000101109200d986 */ /* 0x0001e8000c10111e */
[----:B0-----:R-:W4:Y:S01]  /*6c3f0*/  LDL.LU R146, [R1+0xaa4] ;  /* 0x000aa40001927983 */ /* 0x001f220000300800 */
[----:B------:R-:W-:-:S03]  /*6c400*/  LOP3.LUT R2, R2, 0xfdffffff, RZ, 0xc0, !PT ;  /* 0xfdffffff02027812 */ /* 0x000fc600078ec0ff */
[----:B------:R-:W4:Y:S01]  /*6c410*/  LDL.LU.64 R148, [R1+0xd8] ;  /* 0x0000d80001947983 */ /* 0x000f220000300a00 */
[----:B------:R-:W-:Y:S02]  /*6c420*/  @P2 LOP3.LUT R2, R2, 0x2000000, RZ, 0xfc, !PT ;  /* 0x0200000002022812 */ /* 0x000fe400078efcff */
[----:B------:R-:W-:Y:S01]  /*6c430*/  ISETP.LT.OR P2, PT, R28, 0x151, !P0 ;  /* 0x000001511c00780c */ /* 0x000fe20004741670 */
[----:B------:R-:W4:Y:S01]  /*6c440*/  LDL.LU R147, [R1+0xaa8] ;  /* 0x000aa80001937983 */ /* 0x000f220000300800 */
[----:B------:R-:W-:-:S11]  /*6c450*/  LOP3.LUT R2, R2, 0xfeffffff, RZ, 0xc0, !PT ;  /* 0xfeffffff02027812 */ /* 0x000fd600078ec0ff */
[----:B------:R-:W-:Y:S02]  /*6c460*/  @!P2 IADD3 R62, P3, P4, R3, R24, R7 ;  /* 0x00000018033ea210 */ /* 0x000fe40007c7e007 */
[----:B------:R-:W-:Y:S02]  /*6c470*/  @P2 LOP3.LUT R2, R2, 0x1000000, RZ, 0xfc, !PT ;  /* 0x0100000002022812 */ /* 0x000fe400078efcff */
[----:B------:R-:W-:Y:S02]  /*6c480*/  @!P2 IADD3.X R64, R4, R29, R6, P3, P4 ;  /* 0x0000001d0440a210 */ /* 0x000fe40001fe8406 */
[----:B------:R-:W-:Y:S02]  /*6c490*/  ISETP.LT.OR P2, PT, R28, 0x152, !P0 ;  /* 0x000001521c00780c */ /* 0x000fe40004741670 */
[C---:B------:R-:W-:Y:S02]  /*6c4a0*/  LOP3.LUT P1, RZ, R2.reuse, 0x200, RZ, 0xc0, !PT ;  /* 0x0000020002ff7812 */ /* 0x040fe4000782c0ff */
[----:B------:R-:W-:-:S09]  /*6c4b0*/  LOP3.LUT R2, R2, 0xff7fffff, RZ, 0xc0, !PT ;  /* 0xff7fffff02027812 */ /* 0x000fd200078ec0ff */
        /* <DEDUP_REMOVED lines=11> */
[----:B0-----:R-:W-:Y:S01]  /*6c570*/  @!P3 IADD3 R18, P4, R24, R18, RZ ;  /* 0x000000121812b210 */ /* 0x001fe20007f9e0ff */
[----:B---3--:R-:W-:-:S04]  /*6c580*/  FMUL R16, R142, UR26 ;  /* 0x0000001a8e107c20 */ /* 0x008fc80008400000 */
[----:B------:R-:W-:Y:S01]  /*6c590*/  @!P3 IMAD.X R19, R29, 0x1, R19, P4 ;  /* 0x000000011d13b824 */ /* 0x000fe200020e0613 */
[----:B------:R-:W-:-:S05]  /*6c5a0*/  F2FP.SATFINITE.E4M3.F32.PACK_AB_MERGE_C R16, RZ, R16, RZ ;  /* 0x00000010ff10723e */ /* 0x000fca00048070ff */
[----:B------:R0:W-:Y:S01]  /*6c5b0*/  @!P3 STG.E.U8 desc[UR30][R18.64+0x108], R16 ;  /* 0x000108101200b986 */ /* 0x0001e2000c10111e */
        /* <DEDUP_REMOVED lines=10> */
[----:B------:R-:W2:Y:S03]  /*6c660*/  LDL.LU R14, [R1+0xaac] ;  /* 0x000aac00010e7983 */ /* 0x000ea60000300800 */
[----:B------:R-:W-:-:S05]  /*6c670*/  F2FP.SATFINITE.E4M3.F32.PACK_AB_MERGE_C R16, RZ, R16, RZ ;  /* 0x00000010ff10723e */ /* 0x000fca00048070ff */
[----:B----4-:R0:W-:Y:S02]  /*6c680*/  @!P1 STG.E.U8 desc[UR30][R126.64+0x108], R16 ;  /* 0x000108107e009986 */ /* 0x0101e4000c10111e */
[----:B0-----:R-:W-:Y:S02]  /*6c690*/  FMUL R16, R146, UR26 ;  /* 0x0000001a92107c20 */ /* 0x001fe40008400000 */
[----:B------:R-:W3:Y:S01]  /*6c6a0*/  LDL.LU R146, [R1+0xab0] ;  /* 0x000ab00001927983 */ /* 0x000ee20000300800 */
[----:B------:R-:W-:Y:S02]  /*6c6b0*/  LOP3.LUT R2, R2, 0xffdfffff, RZ, 0xc0, !PT ;  /* 0xffdfffff02027812 */ /* 0x000fe400078ec0ff */
[----:B------:R-:W-:Y:S01]  /*6c6c0*/  LOP3.LUT P5, RZ, R0, 0x100, RZ, 0xc0, !PT ;  /* 0x0000010000ff7812 */ /* 0x000fe200078ac0ff */
[----:B------:R-:W4:Y:S01]  /*6c6d0*/  LDL.LU.64 R118, [R1+0xe8] ;  /* 0x0000e80001767983 */ /* 0x000f220000300a00 */
[----:B------:R-:W-:Y:S02]  /*6c6e0*/  @P2 LOP3.LUT R2, R2, 0x200000, RZ, 0xfc, !PT ;  /* 0x0020000002022812 */ /* 0x000fe400078efcff */
[----:B------:R-:W-:-:S02]  /*6c6f0*/  ISETP.LT.OR P2, PT, R28, 0x161, !P0 ;  /* 0x000001611c00780c */ /* 0x000fc40004741670 */
        /* <DEDUP_REMOVED lines=9> */
[----:B------:R-:W-:Y:S02]  /*6c790*/  ISETP.LT.OR P2, PT, R28, 0x169, !P0 ;  /* 0x000001691c00780c */ /* 0x000fe40004741670 */
[----:B------:R-:W-:-:S05]  /*6c7a0*/  F2FP.SATFINITE.E4M3.F32.PACK_AB_MERGE_C R16, RZ, R16, RZ ;  /* 0x00000010ff10723e */ /* 0x000fca00048070ff */
[----:B------:R0:W-:Y:S06]  /*6c7b0*/  @!P5 STG.E.U8 desc[UR30][R148.64+0x109], R16 ;  /* 0x000109109400d986 */ /* 0x0001ec000c10111e */
[----:B------:R-:W-:-:S04]  /*6c7c0*/  @!P2 IADD3 R124, P3, P4, R3, R24, R7 ;  /* 0x00000018037ca210 */ /* 0x000fc80007c7e007 */
[----:B------:R-:W-:Y:S02]  /*6c7d0*/  @!P2 IADD3.X R126, R4, R29, R6, P3, P4 ;  /* 0x0000001d047ea210 */ /* 0x000fe40001fe8406 */
[----:B------:R-:W-:Y:S01]  /*6c7e0*/  ISETP.LT.OR P3, PT, R28, 0x111, !P6 ;  /* 0x000001111c00780c */ /* 0x000fe20007761670 */
[----:B0-----:R-:W-:Y:S02]  /*6c7f0*/  FMUL R16, R147, UR26 ;  /* 0x0000001a93107c20 */ /* 0x001fe40008400000 */
[----:B------:R-:W4:Y:S10]  /*6c800*/  LDL.LU R147, [R1+0xab4] ;  /* 0x000ab40001937983 */ /* 0x000f340000300800 */
[----:B------:R-:W0:Y:S01]  /*6c810*/  @!P3 LDC.64 R18, c[0x0][0x5c0] ;  /* 0x00017000ff12bb82 */ /* 0x000e220000000a00 */
[----:B------:R-:W-:Y:S01]  /*6c820*/  LOP3.LUT R2, R2, 0xfffbffff, RZ, 0xc0, !PT ;  /* 0xfffbffff02027812 */ /* 0x000fe200078ec0ff */
[----:B------:R-:W4:Y:S03]  /*6c830*/  LDL.LU.64 R148, [R1+0xe0] ;  /* 0x0000e00001947983 */ /* 0x000f260000300a00 */
[----:B------:R-:W-:-:S02]  /*6c840*/  @P2 LOP3.LUT R2, R2, 0x40000, RZ, 0xfc, !PT ;  /* 0x0004000002022812 */ /* 0x000fc400078efcff */
[----:B------:R-:W-:Y:S02]  /*6c850*/  ISETP.LT.OR P2, PT, R28, 0x16a, !P0 ;  /* 0x0000016a1c00780c */ /* 0x000fe40004741670 */
[----:B------:R-:W-:Y:S02]  /*6c860*/  F2FP.SATFINITE.E4M3.F32.PACK_AB_MERGE_C R16, RZ, R16, RZ ;  /* 0x00000010ff10723e */ /* 0x000fe400048070ff */
[----:B0-----:R-:W-:-:S05]  /*6c870*/  @!P3 IADD3 R18, P4, R24, R18, RZ ;  /* 0x000000121812b210 */ /* 0x001fca0007f9e0ff */
[----:B------:R-:W-:-:S05]  /*6c880*/  @!P3 IMAD.X R19, R29, 0x1, R19, P4 ;  /* 0x000000011d13b824 */ /* 0x000fca00020e0613 */
[----:B------:R0:W-:Y:S01]  /*6c890*/  @!P3 STG.E.U8 desc[UR30][R18.64+0x110], R16 ;  /* 0x000110101200b986 */ /* 0x0001e2000c10111e */
[----:B------:R-:W-:-:S04]  /*6c8a0*/  @!P2 IADD3 R127, P3, P4, R3, R24, R7 ;  /* 0x00000018037fa210 */ /* 0x000fc80007c7e007 */
[----:B------:R-:W-:Y:S02]  /*6c8b0*/  @!P2 IADD3.X R125, R4, R29, R6, P3, P4 ;  /* 0x0000001d047da210 */ /* 0x000fe40001fe8406 */
[----:B------:R-:W-:-:S13]  /*6c8c0*/  ISETP.LT.OR P3, PT, R28, 0x112, !P6 ;  /* 0x000001121c00780c */ /* 0x000fda0007761670 */
[----:B0-----:R-:W0:Y:S02]  /*6c8d0*/  @!P3 LDC.64 R18, c[0x0][0x5c0] ;  /* 0x00017000ff12bb82 */ /* 0x001e240000000a00 */
[----:B0-----:R-:W-:-:S05]  /*6c8e0*/  @!P3 IADD3 R18, P4, R24, R18, RZ ;  /* 0x000000121812b210 */ /* 0x001fca0007f9e0ff */
[----:B------:R-:W-:Y:S02]  /*6c8f0*/  @!P3 IMAD.X R19, R29, 0x1, R19, P4 ;  /* 0x000000011d13b824 */ /* 0x000fe400020e0613 */
[----:B--2---:R-:W-:Y:S02]  /*6c900*/  FMUL R16, R14, UR26 ;  /* 0x0000001a0e107c20 */ /* 0x004fe40008400000 */
[----:B------:R-:W2:Y:S03]  /*6c910*/  LDL.LU R14, [R1+0xab8] ;  /* 0x000ab800010e7983 */ /* 0x000ea60000300800 */
[----:B------:R-:W-:-:S05]  /*6c920*/  F2FP.SATFINITE.E4M3.F32.PACK_AB_MERGE_C R16, RZ, R16, RZ ;  /* 0x00000010ff10723e */ /* 0x000fca00048070ff */
[----:B------:R3:W-:Y:S02]  /*6c930*/  @!P3 STG.E.U8 desc[UR30][R18.64+0x111], R16 ;  /* 0x000111101200b986 */ /* 0x0007e4000c10111e */
[----:B---3--:R-:W-:Y:S02]  /*6c940*/  FMUL R16, R146, UR26 ;  /* 0x0000001a92107c20 */ /* 0x008fe40008400000 */
[----:B------:R-:W3:Y:S01]  /*6c950*/  LDL.LU R146, [R1+0xabc] ;  /* 0x000abc0001927983 */ /* 0x000ee20000300800 */
[----:B------:R-:W-:Y:S02]  /*6c960*/  LOP3.LUT P1, RZ, R12, 0x800, RZ, 0xc0, !PT ;  /* 0x000008000cff7812 */ /* 0x000fe4000782c0ff */
[----:B------:R-:W-:Y:S02]  /*6c970*/  F2FP.SATFINITE.E4M3.F32.PACK_AB_MERGE_C R16, RZ, R16, RZ ;  /* 0x00000010ff10723e */ /* 0x000fe400048070ff */
[----:B------:R-:W-:-:S09]  /*6c980*/  LOP3.LUT R2, R2, 0xfffdffff, RZ, 0xc0, !PT ;  /* 0xfffdffff02027812 */ /* 0x000fd200078ec0ff */
[----:B----4-:R0:W-:Y:S01]  /*6c990*/  @!P1 STG.E.U8 desc[UR30][R118.64+0x110], R16 ;  /* 0x0001101076009986 */ /* 0x0101e2000c10111e */
[----:B------:R-:W-:Y:S02]  /*6c9a0*/  @P2 LOP3.LUT R2, R2, 0x20000, RZ, 0xfc, !PT ;  /* 0x0002000002022812 */ /* 0x000fe400078efcff */
[C---:B------:R-:W-:Y:S02]  /*6c9b0*/  ISETP.LT.OR P2, PT, R28.reuse, 0x171, !P0 ;  /* 0x000001711c00780c */ /* 0x040fe40004741670 */
[----:B------:R-:W-:Y:S02]  /*6c9c0*/  ISETP.LT.OR P1, PT, R28, 0x172, !P0 ;  /* 0x000001721c00780c */ /* 0x000fe40004721670 */
[----:B------:R-:W-:-:S09]  /*6c9d0*/  LOP3.LUT R2, R2, 0xfffeffff, RZ, 0xc0, !PT ;  /* 0xfffeffff02027812 */ /* 0x000fd200078ec0ff */
[----:B------:R-:W-:Y:S02]  /*6c9e0*/  @!P2 IADD3 R120, P3, P4, R3, R24, R7 ;  /* 0x000000180378a210 */ /* 0x000fe40007c7e007 */
[----:B------:R-:W-:Y:S02]  /*6c9f0*/  @P2 LOP3.LUT R2, R2, 0x10000, RZ, 0xfc, !PT ;  /* 0x0001000002022812 */ /* 0x000fe400078efcff */
[----:B------:R-:W-:Y:S02]  /*6ca00*/  @!P2 IADD3.X R122, R4, R29, R6, P3, P4 ;  /* 0x0000001d047aa210 */ /* 0x000fe40001fe8406 */
[C---:B------:R-:W-:Y:S01]  /*6ca10*/  LOP3.LUT P2, RZ, R2.reuse, 0x400, RZ, 0xc0, !PT ;  /* 0x0000040002ff7812 */ /* 0x040fe2000784c0ff */
[----:B0-----:R-:W-:Y:S02]  /*6ca20*/  FMUL R16, R147, UR26 ;  /* 0x0000001a93107c20 */ /* 0x001fe40008400000 */
[----:B------:R-:W4:Y:S01]  /*6ca30*/  LDL.LU R147, [R1+0xac0] ;  /* 0x000ac00001937983 */ /* 0x000f220000300800 */
[----:B------:R-:W-:-:S02]  /*6ca40*/  LOP3.LUT R2, R2, 0xffff7fff, RZ, 0xc0, !PT ;  /* 0xffff7fff02027812 */ /* 0x000fc400078ec0ff */
[----:B------:R-:W-:Y:S01]  /*6ca50*/  @!P1 IADD3 R123, P3, P4, R3, R24, R7 ;  /* 0x00000018037b9210 */ /* 0x000fe20007c7e007 */
[----:B------:R-:W4:Y:S01]  /*6ca60*/  LDL.LU.64 R150, [R1+0x100] ;  /* 0x0001000001967983 */ /* 0x000f220000300a00 */
[----:B------:R-:W-:Y:S02]  /*6ca70*/  @P1 LOP3.LUT R2, R2, 0x8000, RZ, 0xfc, !PT ;  /* 0x0000800002021812 */ /* 0x000fe400078efcff */
[----:B------:R-:W-:Y:S02]  /*6ca80*/  @!P1 IADD3.X R121, R4, R29, R6, P3, P4 ;  /* 0x0000001d04799210 */ /* 0x000fe40001fe8406 */
[----:B------:R-:W-:Y:S02]  /*6ca90*/  ISETP.LT.OR P1, PT, R28, 0x179, !P0 ;  /* 0x000001791c00780c */ /* 0x000fe40004721670 */
[----:B------:R-:W-:Y:S02]  /*6caa0*/  LOP3.LUT P5, RZ, R12, 0x2000, RZ, 0xc0, !PT ;  /* 0x000020000cff7812 */ /* 0x000fe400078ac0ff */
[----:B------:R-:W-:-:S09]  /*6cab0*/  F2FP.SATFINITE.E4M3.F32.PACK_AB_MERGE_C R16, RZ, R16, RZ ;  /* 0x00000010ff10723e */ /* 0x000fd200048070ff */
[----:B------:R-:W-:Y:S02]  /*6cac0*/  @!P1 IADD3 R116, P3, P4, R3, R24, R7 ;  /* 0x0000001803749210 */ /* 0x000fe40007c7e007 */
[----:B------:R2:W-:Y:S02]  /*6cad0*/  @!P5 STG.E.U8 desc[UR30][R148.64+0x111], R16 ;  /* 0x000111109400d986 */ /* 0x0005e4000c10111e */
[----:B------:R-:W-:Y:S02]  /*6cae0*/  @!P1 IADD3.X R117, R4, R29, R6, P3, P4 ;  /* 0x0000001d04759210 */ /* 0x000fe40001fe8406 */
[----:B------:R-:W-:-:S13]  /*6caf0*/  ISETP.LT.OR P3, PT, R28, 0x119, !P6 ;  /* 0x000001191c00780c */ /* 0x000fda0007761670 */
[----:B------:R-:W0:Y:S02]  /*6cb00*/  @!P3 LDC.64 R18, c[0x0][0x5c0] ;  /* 0x00017000ff12bb82 */ /* 0x000e240000000a00 */
[----:B0-----:R-:W-:-:S05]  /*6cb10*/  @!P3 IADD3 R18, P4, R24, R18, RZ ;  /* 0x000000121812b210 */ /* 0x001fca0007f9e0ff */
[----:B------:R-:W-:Y:S02]  /*6cb20*/  @!P3 IMAD.X R19, R29, 0x1, R19, P4 ;  /* 0x000000011d13b824 */ /* 0x000fe400020e0613 */
[----:B--2---:R-:W-:Y:S02]  /*6cb30*/  FMUL R16, R14, UR26 ;  /* 0x0000001a0e107c20 */ /* 0x004fe40008400000 */
[----:B------:R-:W2:Y:S03]  /*6cb40*/  LDL.LU R14, [R1+0xac4] ;  /* 0x000ac400010e7983 */ /* 0x000ea60000300800 */
[----:B------:R-:W-:Y:S01]  /*6cb50*/  F2FP.SATFINITE.E4M3.F32.PACK_AB_MERGE_C R16, RZ, R16, RZ ;  /* 0x00000010ff10723e */ /* 0x000fe200048070ff */
[----:B------:R-:W2:Y:S04]  /*6cb60*/  LDL.LU.64 R148, [R1+0x68] ;  /* 0x0000680001947983 */ /* 0x000ea80000300a00 */
[----:B------:R3:W-:Y:S02]  /*6cb70*/  @!P3 STG.E.U8 desc[UR30][R18.64+0x118], R16 ;  /* 0x000118101200b986 */ /* 0x0007e4000c10111e */
[----:B---3--:R-:W-:-:S02]  /*6cb80*/  FMUL R16, R146, UR26 ;  /* 0x0000001a92107c20 */ /* 0x008fc40008400000 */
[----:B------:R-:W3:Y:S01]  /*6cb90*/  LDL.LU R146, [R1+0xac8] ;  /* 0x000ac80001927983 */ /* 0x000ee20000300800 */
        /* <DEDUP_REMOVED lines=9> */
[----:B----4-:R-:W-:Y:S02]  /*6cc30*/  FMUL R16, R147, UR26 ;  /* 0x0000001a93107c20 */ /* 0x010fe40008400000 */
[----:B------:R-:W4:Y:S03]  /*6cc40*/  LDL.LU R147, [R1+0xacc] ;  /* 0x000acc0001937983 */ /* 0x000f260000300800 */
[----:B------:R-:W-:-:S05]  /*6cc50*/  F2FP.SATFINITE.E4M3.F32.PACK_AB_MERGE_C R16, RZ, R16, RZ ;  /* 0x00000010ff10723e */ /* 0x000fca00048070ff */
[----:B------:R2:W-:Y:S01]  /*6cc60*/  @!P2 STG.E.U8 desc[UR30][R150.64+0x118], R16 ;  /* 0x000118109600a986 */ /* 0x0005e2000c10111e */
[----:B------:R-:W-:Y:S02]  /*6cc70*/  LOP3.LUT P5, RZ, R0, 0x80000, RZ, 0xc0, !PT ;  /* 0x0008000000ff7812 */ /* 0x000fe400078ac0ff */
[----:B------:R-:W-:Y:S02]  /*6cc80*/  LOP3.LUT R2, R2, 0xffffbfff, RZ, 0xc0, !PT ;  /* 0xffffbfff02027812 */ /* 0x000fe400078ec0ff */
[----:B------:R-:W-:Y:S02]  /*6cc90*/  LOP3.LUT R0, R0, 0xfffffff7, RZ, 0xc0, !PT ;  /* 0xfffffff700007812 */ /* 0x000fe400078ec0ff */
[----:B------:R-:W-:Y:S02]  /*6cca0*/  @P1 LOP3.LUT R2, R2, 0x4000, RZ, 0xfc, !PT ;  /* 0x0000400002021812 */ /* 0x000fe400078efcff */
[----:B------:R-:W-:Y:S02]  /*6ccb0*/  LOP3.LUT P1, RZ, R17, 0x8000, RZ, 0xc0, !PT ;  /* 0x0000800011ff7812 */ /* 0x000fe4000782c0ff */
[----:B------:R-:W-:-:S02]  /*6ccc0*/  @P4 LOP3.LUT R0, R0, 0x8, RZ, 0xfc, !PT ;  /* 0x0000000800004812 */ /* 0x000fc400078efcff */
[----:B------:R-:W-:Y:S02]  /*6ccd0*/  ISETP.LT.OR P4, PT, R28, 0xc1, !P1 ;  /* 0x000000c11c00780c */ /* 0x000fe40004f81670 */
[----:B------:R-:W-:-:S11]  /*6cce0*/  LOP3.LUT R2, R2, 0xffffdfff, RZ, 0xc0, !PT ;  /* 0xffffdfff02027812 */ /* 0x000fd600078ec0ff */
[----:B------:R-:W-:Y:S01]  /*6ccf0*/  @!P4 IADD3 R112, P0, P3, R3, R24, R9 ;  /* 0x000000180370c210 */ /* 0x000fe20007b1e009 */
[----:B--2---:R-:W-:Y:S02]  /*6cd00*/  FMUL R16, R14, UR26 ;  /* 0x0000001a0e107c20 */ /* 0x004fe40008400000 */
[----:B------:R-:W2:Y:S03]  /*6cd10*/  LDL.LU R14, [R1+0xad0] ;  /* 0x000ad000010e7983 */ /* 0x000ea60000300800 */
[----:B------:R-:W-:-:S05]  /*6cd20*/  F2FP.SATFINITE.E4M3.F32.PACK_AB_MERGE_C R16, RZ, R16, RZ ;  /* 0x00000010ff10723e */ /* 0x000fca00048070ff */
[----:B------:R0:W-:Y:S04]  /*6cd30*/  @!P5 STG.E.U8 desc[UR30][R148.64+0x119], R16 ;  /* 0x000119109400d986 */ /* 0x0001e8000c10111e */
[----:B0-----:R-:W2:Y:S01]  /*6cd40*/  LDL.LU.64 R148, [R1+0x90] ;  /* 0x0000900001947983 */ /* 0x001ea20000300a00 */
[----:B---3--:R-:W-:-:S03]  /*6cd50*/  FMUL R16, R146, UR26 ;  /* 0x0000001a92107c20 */ /* 0x008fc60008400000 */
[----:B------:R-:W3:Y:S01]  /*6cd60*/  LDL.LU R146, [R1+0xad4] ;  /* 0x000ad40001927983 */ /* 0x000ee20000300800 */
[----:B------:R-:W-:Y:S02]  /*6cd70*/  @P4 LOP3.LUT R2, R2, 0x2000, RZ, 0xfc, !PT ;  /* 0x0000200002024812 */ /* 0x000fe400078efcff */
[----:B------:R-:W-:Y:S01]  /*6cd80*/  @!P4 IADD3.X R114, R4, R29, R8, P0, P3 ;  /* 0x0000001d0472c210 */ /* 0x000fe200007e6408 */
[----:B------:R-:W3:Y:S01]  /*6cd90*/  LDL.LU.64 R150, [R1+0x88] ;  /* 0x0000880001967983 */ /* 0x000ee20000300a00 */
        /* <DEDUP_REMOVED lines=24> */
[----:B0-----:R-:W-:-:S05]  /*6cf20*/  @!P0 IADD3 R18, P3, R24, R18, RZ ;  /* 0x0000001218128210 */ /* 0x001fca0007f7e0ff */
[----:B------:R-:W-:-:S05]  /*6cf30*/  @!P0 IMAD.X R19, R29, 0x1, R19, P3 ;  /* 0x000000011d138824 */ /* 0x000fca00018e0613 */
[----:B------:R2:W-:Y:S01]  /*6cf40*/  @!P0 STG.E.U8 desc[UR30][R18.64+0x121], R16 ;  /* 0x0001211012008986 */ /* 0x0005e2000c10111e */
[----:B------:R-:W-:Y:S01]  /*6cf50*/  LOP3.LUT P2, RZ, R12, 0x20000, RZ, 0xc0, !PT ;  /* 0x000200000cff7812 */ /* 0x000fe2000784c0ff */
[----:B--2---:R-:W-:Y:S02]  /*6cf60*/  FMUL R16, R14, UR26 ;  /* 0x0000001a0e107c20 */ /* 0x004fe40008400000 */
[----:B------:R-:W2:Y:S03]  /*6cf70*/  LDL.LU R14, [R1+0xadc] ;  /* 0x000adc00010e7983 */ /* 0x000ea60000300800 */
[----:B------:R-:W-:-:S07]  /*6cf80*/  F2FP.SATFINITE.E4M3.F32.PACK_AB_MERGE_C R16, RZ, R16, RZ ;  /* 0x00000010ff10723e */ /* 0x000fce00048070ff */
[----:B------:R3:W-:Y:S02]  /*6cf90*/  @!P2 STG.E.U8 desc[UR30][R148.64+0x120], R16 ;  /* 0x000120109400a986 */ /* 0x0007e4000c10111e */
[----:B---3--:R-:W-:Y:S02]  /*6cfa0*/  FMUL R16, R146, UR26 ;  /* 0x0000001a92107c20 */ /* 0x008fe40008400000 */
[----:B------:R-:W3:Y:S01]  /*6cfb0*/  LDL.LU R146, [R1+0xae0] ;  /* 0x000ae00001927983 */ /* 0x000ee20000300800 */
[----:B------:R-:W-:Y:S02]  /*6cfc0*/  LOP3.LUT R2, R2, 0xfffffbff, RZ, 0xc0, !PT ;  /* 0xfffffbff02027812 */ /* 0x000fe400078ec0ff */
[----:B------:R-:W-:Y:S01]  /*6cfd0*/  LOP3.LUT P5, RZ, R12, 0x80000, RZ, 0xc0, !PT ;  /* 0x000800000cff7812 */ /* 0x000fe200078ac0ff */
[----:B------:R-:W3:Y:S01]  /*6cfe0*/  LDL.LU.64 R148, [R1+0xc0] ;  /* 0x0000c00001947983 */ /* 0x000ee20000300a00 */
        /* <DEDUP_REMOVED lines=16> */
[----:B------:R-:W-:-:S13]  /*6d0f0*/  ISETP.LT.OR P0, PT, R28, 0x129, !P6 ;  /* 0x000001291c00780c */ /* 0x000fda0007701670 */
[----:B------:R-:W0:Y:S01]  /*6d100*/  @!P0 LDC.64 R18, c[0x0][0x5c0] ;  /* 0x00017000ff128b82 */ /* 0x000e220000000a00 */
[----:B----4-:R-:W-:Y:S02]  /*6d110*/  FMUL R16, R147, UR26 ;  /* 0x0000001a93107c20 */ /* 0x010fe40008400000 */
[----:B------:R-:W4:Y:S01]  /*6d120*/  LDL.LU R147, [R1+0xae4] ;  /* 0x000ae40001937983 */ /* 0x000f220000300800 */
[----:B------:R-:W-:-:S04]  /*6d130*/  LOP3.LUT R2, R2, 0xffffff7f, RZ, 0xc0, !PT ;  /* 0xffffff7f02027812 */ /* 0x000fc800078ec0ff */
[----:B------:R-:W-:Y:S02]  /*6d140*/  @P4 LOP3.LUT R2, R2, 0x80, RZ, 0xfc, !PT ;  /* 0x0000008002024812 */ /* 0x000fe400078efcff */
[----:B------:R-:W-:Y:S02]  /*6d150*/  ISETP.LT.OR P4, PT, R28, 0xda, !P1 ;  /* 0x000000da1c00780c */ /* 0x000fe40004f81670 */
[----:B0-----:R-:W-:Y:S02]  /*6d160*/  @!P0 IADD3 R18, P3, R24, R18, RZ ;  /* 0x0000001218128210 */ /* 0x001fe40007f7e0ff */
[----:B------:R-:W-:-:S03]  /*6d170*/  F2FP.SATFINITE.E4M3.F32.PACK_AB_MERGE_C R16, RZ, R16, RZ ;  /* 0x00000010ff10723e */ /* 0x000fc600048070ff */
        /* <DEDUP_REMOVED lines=15> */
[----:B------:R-:W-:Y:S02]  /*6d270*/  LOP3.LUT R2, R2, 0xffffffbf, RZ, 0xc0, !PT ;  /* 0xffffffbf02027812 */ /* 0x000fe400078ec0ff */
[----:B------:R-:W-:Y:S02]  /*6d280*/  F2FP.SATFINITE.E4M3.F32.PACK_AB_MERGE_C R16, RZ, R16, RZ ;  /* 0x00000010ff10723e */ /* 0x000fe400048070ff */
[----:B------:R-:W-:-:S02]  /*6d290*/  @P4 LOP3.LUT R2, R2, 0x40, RZ, 0xfc, !PT ;  /* 0x0000004002024812 */ /* 0x000fc400078efcff */
[----:B------:R-:W-:-:S05]  /*6d2a0*/  ISETP.LT.OR P4, PT, R28, 0xe1, !P1 ;  /* 0x000000e11c00780c */ /* 0x000fca0004f81670 */
[----:B------:R4:W-:Y:S01]  /*6d2b0*/  @!P2 STG.E.U8 desc[UR30][R148.64+0x128], R16 ;  /* 0x000128109400a986 */ /* 0x0009e2000c10111e */
[----:B------:R-:W-:-:S07]  /*6d2c0*/  LOP3.LUT R2, R2, 0xffffffdf, RZ, 0xc0, !PT ;  /* 0xffffffdf02027812 */ /* 0x000fce00078ec0ff */
[----:B------:R-:W-:Y:S02]  /*6d2d0*/  @!P4 IADD3 R100, P0, P3, R3, R24, R9 ;  /* 0x000000180364c210 */ /* 0x000fe40007b1e009 */
[----:B------:R-:W-:Y:S02]  /*6d2e0*/  @P4 LOP3.LUT R2, R2, 0x20, RZ, 0xfc, !PT ;  /* 0x0000002002024812 */ /* 0x000fe400078efcff */
[----:B------:R-:W-:Y:S02]  /*6d2f0*/  @!P4 IADD3.X R101, R4, R29, R8, P0, P3 ;  /* 0x0000001d0465c210 */ /* 0x000fe400007e6408 */
[----:B------:R-:W-:Y:S02]  /*6d300*/  ISETP.LT.OR P4, PT, R28, 0xe2, !P1 ;  /* 0x000000e21c00780c */ /* 0x000fe40004f81670 */
[----:B------:R-:W-:Y:S02]  /*6d310*/  LOP3.LUT R2, R2, 0xffffffef, RZ, 0xc0, !PT ;  /* 0xffffffef02027812 */ /* 0x000fe400078ec0ff */
[----:B------:R-:W-:-:S09]  /*6d320*/  LOP3.LUT P5, RZ, R12, 0x200000, RZ, 0xc0, !PT ;  /* 0x002000000cff7812 */ /* 0x000fd200078ac0ff */
[--C-:B------:R-:W-:Y:S02]  /*6d330*/  @!P4 IADD3 R96, P0, P3, R3, R24, R9.reuse ;  /* 0x000000180360c210 */ /* 0x100fe40007b1e009 */
[----:B------:R-:W-:Y:S02]  /*6d340*/  @P4 LOP3.LUT R2, R2, 0x10, RZ, 0xfc, !PT ;  /* 0x0000001002024812 */ /* 0x000fe400078efcff */
[-CC-:B------:R-:W-:Y:S02]  /*6d350*/  @!P4 IADD3.X R97, R4, R29.reuse, R8.reuse, P0, P3 ;  /* 0x0000001d0461c210 */ /* 0x180fe400007e6408 */
[----:B------:R-:W-:Y:S01]  /*6d360*/  ISETP.LT.OR P4, PT, R28, 0xe9, !P1 ;  /* 0x000000e91c00780c */ /* 0x000fe20004f81670 */
[----:B----4-:R-:W-:Y:S02]  /*6d370*/  FMUL R16, R147, UR26 ;  /* 0x0000001a93107c20 */ /* 0x010fe40008400000 */
[----:B------:R-:W4:Y:S03]  /*6d380*/  LDL.LU R147, [R1+0xaf0] ;  /* 0x000af00001937983 */ /* 0x000f260000300800 */
[----:B------:R-:W-:Y:S01]  /*6d390*/  F2FP.SATFINITE.E4M3.F32.PACK_AB_MERGE_C R16, RZ, R16, RZ ;  /* 0x00000010ff10723e */ /* 0x000fe200048070ff */
[----:B------:R-:W4:Y:S06]  /*6d3a0*/  LDL.LU.64 R148, [R1] ;  /* 0x0000000001947983 */ /* 0x000f2c0000300a00 */
[----:B------:R-:W-:Y:S01]  /*6d3b0*/  @!P4 IADD3 R90, P0, P3, R3, R24, R9 ;  /* 0x00000018035ac210 */ /* 0x000fe20007b1e009 */
[----:B------:R2:W-:Y:S03]  /*6d3c0*/  @!P5 STG.E.U8 desc[UR30][R230.64+0x129], R16 ;  /* 0x00012910e600d986 */ /* 0x0005e6000c10111e */
[----:B------:R-:W-:-:S02]  /*6d3d0*/  @!P4 IADD3.X R94, R4, R29, R8, P0, P3 ;  /* 0x0000001d045ec210 */ /* 0x000fc400007e6408 */
[----:B------:R-:W-:-:S13]  /*6d3e0*/  ISETP.LT.OR P0, PT, R28, 0x131, !P6 ;  /* 0x000001311c00780c */ /* 0x000fda0007701670 */
[----:B------:R-:W0:Y:S02]  /*6d3f0*/  @!P0 LDC.64 R18, c[0x0][0x5c0] ;  /* 0x00017000ff128b82 */ /* 0x000e240000000a00 */
        /* <DEDUP_REMOVED lines=20> */
[----:B------:R-:W4:Y:S01]  /*6d540*/  LDL.LU R147, [R1+0xafc] ;  /* 0x000afc0001937983 */ /* 0x000f220000300800 */
[----:B------:R-:W-:Y:S02]  /*6d550*/  LOP3.LUT P2, RZ, R12, 0x2000000, RZ, 0xc0, !PT ;  /* 0x020000000cff7812 */ /* 0x000fe4000784c0ff */
[----:B------:R-:W-:-:S11]  /*6d560*/  F2FP.SATFINITE.E4M3.F32.PACK_AB_MERGE_C R16, RZ, R16, RZ ;  /* 0x00000010ff10723e */ /* 0x000fd600048070ff */
[----:B------:R2:W-:Y:S01]  /*6d570*/  @!P2 STG.E.U8 desc[UR30][R148.64+0x130], R16 ;  /* 0x000130109400a986 */ /* 0x0005e2000c10111e */
[----:B------:R-:W-:Y:S02]  /*6d580*/  LOP3.LUT P5, RZ, R12, 0x8000000, RZ, 0xc0, !PT ;  /* 0x080000000cff7812 */ /* 0x000fe400078ac0ff */
[----:B------:R-:W-:-:S04]  /*6d590*/  LOP3.LUT R2, R2, 0xfffffffb, RZ, 0xc0, !PT ;  /* 0xfffffffb02027812 */ /* 0x000fc800078ec0ff */
[----:B------:R-:W-:Y:S02]  /*6d5a0*/  @P4 LOP3.LUT R2, R2, 0x4, RZ, 0xfc, !PT ;  /* 0x0000000402024812 */ /* 0x000fe400078efcff */
[----:B------:R-:W-:Y:S01]  /*6d5b0*/  ISETP.LT.OR P4, PT, R28, 0xf1, !P1 ;  /* 0x000000f11c00780c */ /* 0x000fe20004f81670 */
[----:B--2---:R-:W-:Y:S02]  /*6d5c0*/  FMUL R16, R14, UR26 ;  /* 0x0000001a0e107c20 */ /* 0x004fe40008400000 */
[----:B------:R-:W2:Y:S04]  /*6d5d0*/  LDL.LU R14, [R1+0xb00] ;  /* 0x000b0000010e7983 */ /* 0x000ea80000300800 */
[----:B------:R-:W2:Y:S04]  /*6d5e0*/  LDL.LU.64 R150, [R1+0x38] ;  /* 0x0000380001967983 */ /* 0x000ea80000300a00 */
[----:B------:R-:W2:Y:S01]  /*6d5f0*/  LDL.LU R149, [R1+0xb04] ;  /* 0x000b040001957983 */ /* 0x000ea20000300800 */
[----:B------:R-:W-:-:S05]  /*6d600*/  F2FP.SATFINITE.E4M3.F32.PACK_AB_MERGE_C R16, RZ, R16, RZ ;  /* 0x00000010ff10723e */ /* 0x000fca00048070ff */
[----:B------:R3:W-:Y:S02]  /*6d610*/  @!P5 STG.E.U8 desc[UR30][R236.64+0x131], R16 ;  /* 0x00013110ec00d986 */ /* 0x0007e4000c10111e */
[----:B---3--:R-:W-:Y:S02]  /*6d620*/  FMUL R16, R146, UR26 ;  /* 0x0000001a92107c20 */ /* 0x008fe40008400000 */
[----:B------:R-:W3:Y:S01]  /*6d630*/  LDL.LU R146, [R1+0xb08] ;  /* 0x000b080001927983 */ /* 0x000ee20000300800 */
[----:B------:R-:W-:Y:S02]  /*6d640*/  LOP3.LUT R2, R2, 0xfffffffd, RZ, 0xc0, !PT ;  /* 0xfffffffd02027812 */ /* 0x000fe400078ec0ff */
[----:B------:R-:W-:Y:S02]  /*6d650*/  @!P4 IADD3 R92, P0, P3, R3, R24, R9 ;  /* 0x00000018035cc210 */ /* 0x000fe40007b1e009 */
[----:B------:R-:W-:Y:S02]  /*6d660*/  @P4 LOP3.LUT R2, R2, 0x2, RZ, 0xfc, !PT ;  /* 0x0000000202024812 */ /* 0x000fe400078efcff */
[----:B------:R-:W-:-:S02]  /*6d670*/  @!P4 IADD3.X R93, R4, R29, R8, P0, P3 ;  /* 0x0000001d045dc210 */ /* 0x000fc400007e6408 */
        /* <DEDUP_REMOVED lines=27> */
[----:B------:R-:W-:Y:S02]  /*6d830*/  LOP3.LUT P2, RZ, R12, 0x20000000, RZ, 0xc0, !PT ;  /* 0x200000000cff7812 */ /* 0x000fe4000784c0ff */
[----:B------:R-:W-:Y:S01]  /*6d840*/  LOP3.LUT P5, RZ, R0, 0x100000, RZ, 0xc0, !PT ;  /* 0x0010000000ff7812 */ /* 0x000fe200078ac0ff */
[----:B--2---:R-:W-:Y:S02]  /*6d850*/  FMUL R16, R14, UR26 ;  /* 0x0000001a0e107c20 */ /* 0x004fe40008400000 */
[----:B------:R-:W2:Y:S03]  /*6d860*/  LDL.LU R14, [R1+0xb10] ;  /* 0x000b1000010e7983 */ /* 0x000ea60000300800 */
[----:B------:R-:W-:-:S05]  /*6d870*/  F2FP.SATFINITE.E4M3.F32.PACK_AB_MERGE_C R16, RZ, R16, RZ ;  /* 0x00000010ff10723e */ /* 0x000fca00048070ff */
[----:B------:R0:W-:Y:S02]  /*6d880*/  @!P2 STG.E.U8 desc[UR30][R150.64+0x138], R16 ;  /* 0x000138109600a986 */ /* 0x0001e4000c10111e */
[----:B0-----:R-:W-:Y:S02]  /*6d890*/  FMUL R16, R149, UR26 ;  /* 0x0000001a95107c20 */ /* 0x001fe40008400000 */
[----:B------:R-:W2:Y:S03]  /*6d8a0*/  LDL.LU R149, [R1+0xb14] ;  /* 0x000b140001957983 */ /* 0x000ea60000300800 */
[----:B------:R-:W-:-:S05]  /*6d8b0*/  F2FP.SATFINITE.E4M3.F32.PACK_AB_MERGE_C R16, RZ, R16, RZ ;  /* 0x00000010ff10723e */ /* 0x000fca00048070ff */
[----:B------:R3:W-:Y:S02]  /*6d8c0*/  @!P5 STG.E.U8 desc[UR30][R192.64+0x139], R16 ;  /* 0x00013910c000d986 */ /* 0x0007e4000c10111e */
[----:B---3--:R-:W-:Y:S02]  /*6d8d0*/  FMUL R16, R146, UR26 ;  /* 0x0000001a92107c20 */ /* 0x008fe40008400000 */
[----:B------:R-:W3:Y:S01]  /*6d8e0*/  LDL.LU R146, [R1+0xb18] ;  /* 0x000b180001927983 */ /* 0x000ee20000300800 */
        /* <DEDUP_REMOVED lines=34> */
[C---:B------:R-:W-:Y:S02]  /*6db10*/  LOP3.LUT P2, RZ, R13.reuse, 0x1, RZ, 0xc0, !PT ;  /* 0x000000010dff7812 */ /* 0x040fe4000784c0ff */
[----:B------:R-:W-:Y:S01]  /*6db20*/  LOP3.LUT P5, RZ, R13, 0x4, RZ, 0xc0, !PT ;  /* 0x000000040dff7812 */ /* 0x000fe200078ac0ff */
[----:B--2---:R-:W-:Y:S02]  /*6db30*/  FMUL R16, R14, UR26 ;  /* 0x0000001a0e107c20 */ /* 0x004fe40008400000 */
[----:B------:R-:W2:Y:S04]  /*6db40*/  LDL.LU R14, [R1+0xb20] ;  /* 0x000b2000010e7983 */ /* 0x000ea80000300800 */
[----:B------:R-:W2:Y:S01]  /*6db50*/  LDL.LU R148, [R1+0xb24] ;  /* 0x000b240001947983 */ /* 0x000ea20000300800 */
        /* <DEDUP_REMOVED lines=35> */
[----:B0-----:R-:W0:Y:S01]  /*6dd90*/  @!P0 LDC.64 R18, c[0x0][0x5c0] ;  /* 0x00017000ff128b82 */ /* 0x001e220000000a00 */
[C---:B------:R-:W-:Y:S02]  /*6dda0*/  LOP3.LUT P5, RZ, R0.reuse, 0x400, RZ, 0xc0, !PT ;  /* 0x0000040000ff7812 */ /* 0x040fe400078ac0ff */
[----:B------:R-:W-:Y:S01]  /*6ddb0*/  LOP3.LUT R0, R0, 0xffbfffff, RZ, 0xc0, !PT ;  /* 0xffbfffff00007812 */ /* 0x000fe200078ec0ff */
[----:B----4-:R-:W-:Y:S02]  /*6ddc0*/  FMUL R16, R147, UR26 ;  /* 0x0000001a93107c20 */ /* 0x010fe40008400000 */
[----:B------:R-:W4:Y:S01]  /*6ddd0*/  LDL.LU R147, [R1+0xb30] ;  /* 0x000b300001937983 */ /* 0x000f220000300800 */
[----:B------:R-:W-:Y:S02]  /*6dde0*/  @P4 LOP3.LUT R0, R0, 0x400000, RZ, 0xfc, !PT ;  /* 0x0040000000004812 */ /* 0x000fe400078efcff */
[----:B------:R-:W-:Y:S02]  /*6ddf0*/  ISETP.LT.OR P4, PT, R28, 0x121, !P1 ;  /* 0x000001211c00780c */ /* 0x000fe40004f81670 */
[----:B------:R-:W-:-:S02]  /*6de00*/  F2FP.SATFINITE.E4M3.F32.PACK_AB_MERGE_C R16, RZ, R16, RZ ;  /* 0x00000010ff10723e */ /* 0x000fc400048070ff */
[----:B------:R-:W-:Y:S02]  /*6de10*/  LOP3.LUT R0, R0, 0xffdfffff, RZ, 0xc0, !PT ;  /* 0xffdfffff00007812 */ /* 0x000fe400078ec0ff */
[----:B0-----:R-:W-:-:S05]  /*6de20*/  @!P0 IADD3 R18, P3, R24, R18, RZ ;  /* 0x0000001218128210 */ /* 0x001fca0007f7e0ff */
[----:B------:R-:W-:-:S05]  /*6de30*/  @!P0 IMAD.X R19, R29, 0x1, R19, P3 ;  /* 0x000000011d138824 */ /* 0x000fca00018e0613 */
[----:B------:R2:W-:Y:S01]  /*6de40*/  @!P0 STG.E.U8 desc[UR30][R18.64+0x149], R16 ;  /* 0x0001491012008986 */ /* 0x0005e2000c10111e */
        /* <DEDUP_REMOVED lines=9> */
[----:B------:R-:W-:Y:S02]  /*6dee0*/  @!P4 IADD3 R63, P0, P3, R3, R24, R9 ;  /* 0x00000018033fc210 */ /* 0x000fe40007b1e009 */
[----:B------:R-:W-:Y:S01]  /*6def0*/  LOP3.LUT P2, RZ, R13, 0x10, RZ, 0xc0, !PT ;  /* 0x000000100dff7812 */ /* 0x000fe2000784c0ff */
[----:B--2---:R-:W-:Y:S01]  /*6df00*/  FMUL R16, R14, UR26 ;  /* 0x0000001a0e107c20 */ /* 0x004fe20008400000 */
[----:B------:R-:W-:Y:S02]  /*6df10*/  @!P4 IADD3.X R14, R4, R29, R8, P0, P3 ;  /* 0x0000001d040ec210 */ /* 0x000fe400007e6408 */
[----:B------:R-:W-:Y:S02]  /*6df20*/  ISETP.LT.OR P0, PT, R28, 0x151, !P6 ;  /* 0x000001511c00780c */ /* 0x000fe40007701670 */
[----:B------:R-:W-:-:S11]  /*6df30*/  F2FP.SATFINITE.E4M3.F32.PACK_AB_MERGE_C R16, RZ, R16, RZ ;  /* 0x00000010ff10723e */ /* 0x000fd600048070ff */
[----:B------:R-:W0:Y:S01]  /*6df40*/  @!P0 LDC.64 R18, c[0x0][0x5c0] ;  /* 0x00017000ff128b82 */ /* 0x000e220000000a00 */
[----:B------:R1:W-:Y:S02]  /*6df50*/  @!P2 STG.E.U8 desc[UR30][R220.64+0x148], R16 ;  /* 0x00014810dc00a986 */ /* 0x0003e4000c10111e */
[----:B-1----:R-:W-:Y:S02]  /*6df60*/  FMUL R16, R148, UR26 ;  /* 0x0000001a94107c20 */ /* 0x002fe40008400000 */
[----:B------:R-:W2:Y:S03]  /*6df70*/  LDL.LU R148, [R1+0xb34] ;  /* 0x000b340001947983 */ /* 0x000ea60000300800 */
[----:B------:R-:W-:-:S05]  /*6df80*/  F2FP.SATFINITE.E4M3.F32.PACK_AB_MERGE_C R16, RZ, R16, RZ ;  /* 0x00000010ff10723e */ /* 0x000fca00048070ff */
[----:B------:R1:W-:Y:S01]  /*6df90*/  @!P5 STG.E.U8 desc[UR30][R162.64+0x149], R16 ;  /* 0x00014910a200d986 */ /* 0x0003e2000c10111e */
[----:B0-----:R-:W-:-:S05]  /*6dfa0*/  @!P0 IADD3 R18, P3, R24, R18, RZ ;  /* 0x0000001218128210 */ /* 0x001fca0007f7e0ff */
[----:B------:R-:W-:Y:S02]  /*6dfb0*/  @!P0 IMAD.X R19, R29, 0x1, R19, P3 ;  /* 0x000000011d138824 */ /* 0x000fe400018e0613 */
[----:B-1----:R-:W-:Y:S02]  /*6dfc0*/  FMUL R16, R149, UR26 ;  /* 0x0000001a95107c20 */ /* 0x002fe40008400000 */
        /* <DEDUP_REMOVED lines=26> */
[----:B------:R-:W-:Y:S01]  /*6e170*/  @P4 LOP3.LUT R0, R0, 0x10000, RZ, 0xfc, !PT ;  /* 0x0001000000004812 */ /* 0x000fe200078efcff */
[----:B----4-:R-:W-:Y:S02]  /*6e180*/  FMUL R16, R147, UR26 ;  /* 0x0000001a93107c20 */ /* 0x010fe40008400000 */
[----:B------:R-:W4:Y:S01]  /*6e190*/  LDL.LU R147, [R1+0xb40] ;  /* 0x000b400001937983 */ /* 0x000f220000300800 */
[----:B------:R-:W-:Y:S02]  /*6e1a0*/  @!P4 IADD3.X R199, R4, R29, R8, P0, P3 ;  /* 0x0000001d04c7c210 */ /* 0x000fe400007e6408 */
[----:B------:R-:W-:-:S13]  /*6e1b0*/  ISETP.LT.OR P4, PT, R28, 0x139, !P1 ;  /* 0x000001391c00780c */ /* 0x000fda0004f81670 */
[----:B------:R-:W-:-:S04]  /*6e1c0*/  @!P4 IADD3 R198, P0, P3, R3, R24, R9 ;  /* 0x0000001803c6c210 */ /* 0x000fc80007b1e009 */
[----:B------:R-:W-:Y:S02]  /*6e1d0*/  @!P4 IADD3.X R193, R4, R29, R8, P0, P3 ;  /* 0x0000001d04c1c210 */ /* 0x000fe400007e6408 */
[----:B------:R-:W-:Y:S02]  /*6e1e0*/  ISETP.LT.OR P0, PT, R28, 0x159, !P6 ;  /* 0x000001591c00780c */ /* 0x000fe40007701670 */
[----:B------:R-:W-:Y:S02]  /*6e1f0*/  LOP3.LUT P2, RZ, R13, 0x80, RZ, 0xc0, !PT ;  /* 0x000000800dff7812 */ /* 0x000fe4000784c0ff */
[----:B------:R-:W-:-:S09]  /*6e200*/  F2FP.SATFINITE.E4M3.F32.PACK_AB_MERGE_C R16, RZ, R16, RZ ;  /* 0x00000010ff10723e */ /* 0x000fd200048070ff */
[----:B------:R-:W0:Y:S01]  /*6e210*/  @!P0 LDC.64 R18, c[0x0][0x5c0] ;  /* 0x00017000ff128b82 */ /* 0x000e220000000a00 */
[----:B------:R-:W-:Y:S01]  /*6e220*/  LOP3.LUT P5, RZ, R13, 0x200, RZ, 0xc0, !PT ;  /* 0x000002000dff7812 */ /* 0x000fe200078ac0ff */
[----:B------:R2:W-:Y:S01]  /*6e230*/  @!P2 STG.E.U8 desc[UR30][R174.64+0x150], R16 ;  /* 0x00015010ae00a986 */ /* 0x0005e2000c10111e */
[----:B0-----:R-:W-:-:S05]  /*6e240*/  @!P0 IADD3 R18, P3, R24, R18, RZ ;  /* 0x0000001218128210 */ /* 0x001fca0007f7e0ff */
[----:B------:R-:W-:Y:S02]  /*6e250*/  @!P0 IMAD.X R19, R29, 0x1, R19, P3 ;  /* 0x000000011d138824 */ /* 0x000fe400018e0613 */
[----:B--2---:R-:W-:Y:S02]  /*6e260*/  FMUL R16, R148, UR26 ;  /* 0x0000001a94107c20 */ /* 0x004fe40008400000 */
[----:B------:R-:W2:Y:S03]  /*6e270*/  LDL.LU R148, [R1+0xb44] ;  /* 0x000b440001947983 */ /* 0x000ea60000300800 */
[----:B------:R-:W-:-:S05]  /*6e280*/  F2FP.SATFINITE.E4M3.F32.PACK_AB_MERGE_C R16, RZ, R16, RZ ;  /* 0x00000010ff10723e */ /* 0x000fca00048070ff */
[----:B------:R0:W-:Y:S02]  /*6e290*/  @!P5 STG.E.U8 desc[UR30][R180.64+0x151], R16 ;  /* 0x00015110b400d986 */ /* 0x0001e4000c10111e */
[----:B0-----:R-:W-:-:S05]  /*6e2a0*/  FMUL R16, R149, UR26 ;  /* 0x0000001a95107c20 */ /* 0x001fca0008400000 */
[----:B------:R-:W-:-:S05]  /*6e2b0*/  F2FP.SATFINITE.E4M3.F32.PACK_AB_MERGE_C R16, RZ, R16, RZ ;  /* 0x00000010ff10723e */ /* 0x000fca00048070ff */
[----:B------:R3:W-:Y:S02]  /*6e2c0*/  @!P0 STG.E.U8 desc[UR30][R18.64+0x158], R16 ;  /* 0x0001581012008986 */ /* 0x0007e4000c10111e */
[----:B---3--:R-:W-:Y:S02]  /*6e2d0*/  FMUL R16, R146, UR26 ;  /* 0x0000001a92107c20 */ /* 0x008fe40008400000 */
[----:B------:R-:W3:Y:S01]  /*6e2e0*/  LDL.LU R146, [R1+0xb48] ;  /* 0x000b480001927983 */ /* 0x000ee20000300800 */
[----:B------:R-:W-:-:S03]  /*6e2f0*/  LOP3.LUT R0, R0, 0xffff7fff, RZ, 0xc0, !PT ;  /* 0xffff7fff00007812 */ /* 0x000fc600078ec0ff */
[----:B------:R-:W3:Y:S01]  /*6e300*/  LDL.LU R149, [R1+0xb4c] ;  /* 0x000b4c0001957983 */ /* 0x000ee20000300800 */
        /* <DEDUP_REMOVED lines=12> */
[C---:B------:R-:W-:Y:S02]  /*6e3d0*/  LOP3.LUT P2, RZ, R13.reuse, 0x1000, RZ, 0xc0, !PT ;  /* 0x000010000dff7812 */ /* 0x040fe4000784c0ff */
[----:B------:R-:W-:Y:S02]  /*6e3e0*/  F2FP.SATFINITE.E4M3.F32.PACK_AB_MERGE_C R16, RZ, R16, RZ ;  /* 0x00000010ff10723e */ /* 0x000fe400048070ff */
[----:B------:R-:W-:-:S09]  /*6e3f0*/  LOP3.LUT P5, RZ, R13, 0x800, RZ, 0xc0, !PT ;  /* 0x000008000dff7812 */ /* 0x000fd200078ac0ff */
        /* <DEDUP_REMOVED lines=10> */
[----:B------:R-:W2:Y:S03]  /*6e4a0*/  LDL.LU R148, [R1+0xb54] ;  /* 0x000b540001947983 */ /* 0x000ea60000300800 */
        /* <DEDUP_REMOVED lines=30> */
[----:B----4-:R-:W-:Y:S02]  /*6e690*/  FMUL R16, R147, UR26 ;  /* 0x0000001a93107c20 */ /* 0x010fe40008400000 */
[----:B------:R-:W4:Y:S01]  /*6e6a0*/  LDL.LU R147, [R1+0xb60] ;  /* 0x000b600001937983 */ /* 0x000f220000300800 */
[C---:B------:R-:W-:Y:S02]  /*6e6b0*/  LOP3.LUT P2, RZ, R13.reuse, 0x8000, RZ, 0xc0, !PT ;  /* 0x000080000dff7812 */ /* 0x040fe4000784c0ff */
[----:B------:R-:W-:Y:S01]  /*6e6c0*/  F2FP.SATFINITE.E4M3.F32.PACK_AB_MERGE_C R16, RZ, R16, RZ ;  /* 0x00000010ff10723e */ /* 0x000fe200048070ff */
[----:B------:R-:W4:Y:S01]  /*6e6d0*/  LDL.LU R22, [R1+0xb64] ;  /* 0x000b640001167983 */ /* 0x000f220000300800 */
[----:B------:R-:W-:-:S09]  /*6e6e0*/  LOP3.LUT P5, RZ, R13, 0x20000, RZ, 0xc0, !PT ;  /* 0x000200000dff7812 */ /* 0x000fd200078ac0ff */
[----:B------:R2:W-:Y:S01]  /*6e6f0*/  @!P2 STG.E.U8 desc[UR30][R186.64+0x160], R16 ;  /* 0x00016010ba00a986 */ /* 0x0005e2000c10111e */
[----:B------:R-:W-:-:S04]  /*6e700*/  LOP3.LUT R0, R0, 0xfffffbff, RZ, 0xc0, !PT ;  /* 0xfffffbff00007812 */ /* 0x000fc800078ec0ff */
[----:B------:R-:W-:Y:S02]  /*6e710*/  @P4 LOP3.LUT R0, R0, 0x400, RZ, 0xfc, !PT ;  /* 0x0000040000004812 */ /* 0x000fe400078efcff */
[----:B------:R-:W-:Y:S01]  /*6e720*/  ISETP.LT.OR P4, PT, R28, 0x151, !P1 ;  /* 0x000001511c00780c */ /* 0x000fe20004f81670 */
[----:B--2---:R-:W-:-:S05]  /*6e730*/  FMUL R16, R148, UR26 ;  /* 0x0000001a94107c20 */ /* 0x004fca0008400000 */
[----:B------:R-:W-:-:S05]  /*6e740*/  F2FP.SATFINITE.E4M3.F32.PACK_AB_MERGE_C R16, RZ, R16, RZ ;  /* 0x00000010ff10723e */ /* 0x000fca00048070ff */
[----:B------:R3:W-:Y:S02]  /*6e750*/  @!P5 STG.E.U8 desc[UR30][R190.64+0x161], R16 ;  /* 0x00016110be00d986 */ /* 0x0007e4000c10111e */
[----:B---3--:R-:W-:Y:S02]  /*6e760*/  FMUL R16, R146, UR26 ;  /* 0x0000001a92107c20 */ /* 0x008fe40008400000 */
[----:B------:R-:W2:Y:S04]  /*6e770*/  LDL.LU R146, [R1+0xb68] ;  /* 0x000b680001927983 */ /* 0x000ea80000300800 */
[----:B------:R-:W3:Y:S01]  /*6e780*/  LDL.LU R21, [R1+0xb6c] ;  /* 0x000b6c0001157983 */ /* 0x000ee20000300800 */
[----:B------:R-:W-:Y:S02]  /*6e790*/  LOP3.LUT R0, R0, 0xfffffdff, RZ, 0xc0, !PT ;  /* 0xfffffdff00007812 */ /* 0x000fe400078ec0ff */
[----:B------:R-:W-:Y:S01]  /*6e7a0*/  @!P4 IADD3 R160, P0, P3, R3, R24, R9 ;  /* 0x0000001803a0c210 */ /* 0x000fe20007b1e009 */
[----:B------:R-:W3:Y:S01]  /*6e7b0*/  LDL.LU R20, [R1+0xb70] ;  /* 0x000b700001147983 */ /* 0x000ee20000300800 */
[----:B------:R-:W-:-:S02]  /*6e7c0*/  @P4 LOP3.LUT R0, R0, 0x200, RZ, 0xfc, !PT ;  /* 0x0000020000004812 */ /* 0x000fc400078efcff */
[----:B------:R-:W-:Y:S01]  /*6e7d0*/  @!P4 IADD3.X R159, R4, R29, R8, P0, P3 ;  /* 0x0000001d049fc210 */ /* 0x000fe200007e6408 */
[----:B------:R-:W3:Y:S01]  /*6e7e0*/  LDL.LU R219, [R1+0xb74] ;  /* 0x000b740001db7983 */ /* 0x000ee20000300800 */
[----:B------:R-:W-:Y:S02]  /*6e7f0*/  ISETP.LT.OR P4, PT, R28, 0x152, !P1 ;  /* 0x000001521c00780c */ /* 0x000fe40004f81670 */
[----:B------:R-:W-:Y:S01]  /*6e800*/  LOP3.LUT R0, R0, 0xfffffeff, RZ, 0xc0, !PT ;  /* 0xfffffeff00007812 */ /* 0x000fe200078ec0ff */
[----:B------:R-:W3:Y:S01]  /*6e810*/  LDL.LU R168, [R1+0xb78] ;  /* 0x000b780001a87983 */ /* 0x000ee20000300800 */
[----:B------:R-:W-:-:S03]  /*6e820*/  F2FP.SATFINITE.E4M3.F32.PACK_AB_MERGE_C R16, RZ, R16, RZ ;  /* 0x00000010ff10723e */ /* 0x000fc600048070ff */
[----:B------:R-:W3:Y:S04]  /*6e830*/  LDL.LU R187, [R1+0xb7c] ;  /* 0x000b7c0001bb7983 */ /* 0x000ee80000300800 */
[----:B------:R-:W3:Y:S02]  /*6e840*/  LDL.LU R169, [R1+0xb80] ;  /* 0x000b800001a97983 */ /* 0x000ee40000300800 */
[----:B------:R-:W-:Y:S02]  /*6e850*/  @!P4 IADD3 R158, P0, P3, R3, R24, R9 ;  /* 0x00000018039ec210 */ /* 0x000fe40007b1e009 */
[----:B------:R-:W-:Y:S01]  /*6e860*/  @P4 LOP3.LUT R0, R0, 0x100, RZ, 0xfc, !PT ;  /* 0x0000010000004812 */ /* 0x000fe200078efcff */
[----:B------:R-:W3:Y:S01]  /*6e870*/  LDL.LU.64 R190, [R1+0x18] ;  /* 0x0000180001be7983 */ /* 0x000ee20000300a00 */
[----:B------:R-:W-:-:S02]  /*6e880*/  @!P4 IADD3.X R157, R4, R29, R8, P0, P3 ;  /* 0x0000001d049dc210 */ /* 0x000fc400007e6408 */
[----:B------:R-:W-:Y:S01]  /*6e890*/  ISETP.LT.OR P4, PT, R28, 0x159, !P1 ;  /* 0x000001591c00780c */ /* 0x000fe20004f81670 */
[----:B------:R-:W3:-:S12]  /*6e8a0*/  LDL.LU R218, [R1+0xb84] ;  /* 0x000b840001da7983 */ /* 0x000ed80000300800 */
[----:B------:R-:W-:-:S04]  /*6e8b0*/  @!P4 IADD3 R156, P0, P3, R3, R24, R9 ;  /* 0x00000018039cc210 */ /* 0x000fc80007b1e009 */
[----:B------:R-:W-:Y:S02]  /*6e8c0*/  @!P4 IADD3.X R155, R4, R29, R8, P0, P3 ;  /* 0x0000001d049bc210 */ /* 0x000fe400007e6408 */
[----:B------:R-:W-:-:S13]  /*6e8d0*/  ISETP.LT.OR P0, PT, R28, 0x169, !P6 ;  /* 0x000001691c00780c */ /* 0x000fda0007701670 */
[----:B------:R-:W0:Y:S01]  /*6e8e0*/  @!P0 LDC.64 R18, c[0x0][0x5c0] ;  /* 0x00017000ff128b82 */ /* 0x000e220000000a00 */
[----:B------:R-:W-:Y:S02]  /*6e8f0*/  ISETP.LT.OR P4, PT, R28, 0x15a, !P1 ;  /* 0x0000015a1c00780c */ /* 0x000fe40004f81670 */
[----:B0-----:R-:W-:-:S05]  /*6e900*/  @!P0 IADD3 R18, P3, R24, R18, RZ ;  /* 0x0000001218128210 */ /* 0x001fca0007f7e0ff */
[----:B------:R-:W-:-:S05]  /*6e910*/  @!P0 IMAD.X R19, R29, 0x1, R19, P3 ;  /* 0x000000011d138824 */ /* 0x000fca00018e0613 */
[----:B------:R0:W-:Y:S01]  /*6e920*/  @!P0 STG.E.U8 desc[UR30][R18.64+0x168], R16 ;  /* 0x0001681012008986 */ /* 0x0001e2000c10111e */
[----:B------:R-:W-:-:S04]  /*6e930*/  @!P4 IADD3 R154, P0, P3, R3, R24, R9 ;  /* 0x00000018039ac210 */ /* 0x000fc80007b1e009 */
[----:B------:R-:W-:Y:S02]  /*6e940*/  @!P4 IADD3.X R153, R4, R29, R8, P0, P3 ;  /* 0x0000001d0499c210 */ /* 0x000fe400007e6408 */
[----:B------:R-:W-:-:S13]  /*6e950*/  ISETP.LT.OR P0, PT, R28, 0x16a, !P6 ;  /* 0x0000016a1c00780c */ /* 0x000fda0007701670 */
[----:B0-----:R-:W0:Y:S01]  /*6e960*/  @!P0 LDC.64 R18, c[0x0][0x5c0] ;  /* 0x00017000ff128b82 */ /* 0x001e220000000a00 */
[----:B------:R-:W-:Y:S01]  /*6e970*/  FMUL R16, R149, UR26 ;  /* 0x0000001a95107c20 */ /* 0x000fe20008400000 */
[----:B------:R-:W-:-:S04]  /*6e980*/  LOP3.LUT P2, RZ, R13, 0x100000, RZ, 0xc0, !PT ;  /* 0x001000000dff7812 */ /* 0x000fc8000784c0ff */
[----:B------:R-:W-:Y:S02]  /*6e990*/  F2FP.SATFINITE.E4M3.F32.PACK_AB_MERGE_C R16, RZ, R16, RZ ;  /* 0x00000010ff10723e */ /* 0x000fe400048070ff */
[----:B------:R-:W-:Y:S02]  /*6e9a0*/  ISETP.LT.OR P4, PT, R28, 0x161, !P1 ;  /* 0x000001611c00780c */ /* 0x000fe40004f81670 */
[----:B0-----:R-:W-:-:S05]  /*6e9b0*/  @!P0 IADD3 R18, P3, R24, R18, RZ ;  /* 0x0000001218128210 */ /* 0x001fca0007f7e0ff */
[----:B------:R-:W-:-:S05]  /*6e9c0*/  @!P0 IMAD.X R19, R29, 0x1, R19, P3 ;  /* 0x000000011d138824 */ /* 0x000fca00018e0613 */
[----:B------:R4:W-:Y:S01]  /*6e9d0*/  @!P0 STG.E.U8 desc[UR30][R18.64+0x169], R16 ;  /* 0x0001691012008986 */ /* 0x0009e2000c10111e */
[----:B------:R-:W-:Y:S01]  /*6e9e0*/  @!P4 IADD3 R152, P0, P3, R3, R24, R9 ;  /* 0x000000180398c210 */ /* 0x000fe20007b1e009 */
[----:B----4-:R-:W-:-:S05]  /*6e9f0*/  FMUL R16, R147, UR26 ;  /* 0x0000001a93107c20 */ /* 0x010fca0008400000 */
[----:B------:R-:W-:-:S05]  /*6ea00*/  F2FP.SATFINITE.E4M3.F32.PACK_AB_MERGE_C R16, RZ, R16, RZ ;  /* 0x00000010ff10723e */ /* 0x000fca00048070ff */
[----:B------:R0:W-:Y:S01]  /*6ea10*/  @!P2 STG.E.U8 desc[UR30][R228.64+0x168], R16 ;  /* 0x00016810e400a986 */ /* 0x0001e2000c10111e */
[----:B------:R-:W-:Y:S02]  /*6ea20*/  ISETP.LT.OR P2, PT, R28, 0x162, !P1 ;  /* 0x000001621c00780c */ /* 0x000fe40004f41670 */
[----:B------:R-:W-:Y:S02]  /*6ea30*/  @!P4 IADD3.X R151, R4, R29, R8, P0, P3 ;  /* 0x0000001d0497c210 */ /* 0x000fe400007e6408 */
[----:B------:R-:W-:-:S09]  /*6ea40*/  ISETP.LT.OR P4, PT, R28, 0x169, !P1 ;  /* 0x000001691c00780c */ /* 0x000fd20004f81670 */
[----:B------:R-:W-:-:S04]  /*6ea50*/  @!P2 IADD3 R150, P0, P3, R3, R24, R9 ;  /* 0x000000180396a210 */ /* 0x000fc80007b1e009 */
[----:B------:R-:W-:Y:S02]  /*6ea60*/  @!P2 IADD3.X R149, R4, R29, R8, P0, P3 ;  /* 0x0000001d0495a210 */ /* 0x000fe400007e6408 */
[----:B------:R-:W-:-:S04]  /*6ea70*/  @!P4 IADD3 R148, P0, P3, R3, R24, R9 ;  /* 0x000000180394c210 */ /* 0x000fc80007b1e009 */
[----:B------:R-:W-:Y:S02]  /*6ea80*/  @!P4 IADD3.X R147, R4, R29, R8, P0, P3 ;  /* 0x0000001d0493c210 */ /* 0x000fe400007e6408 */
[----:B------:R-:W-:-:S13]  /*6ea90*/  ISETP.LT.OR P0, PT, R28, 0x171, !P6 ;  /* 0x000001711c00780c */ /* 0x000fda0007701670 */
[----:B------:R-:W1:Y:S01]  /*6eaa0*/  @!P0 LDC.64 R18, c[0x0][0x5c0] ;  /* 0x00017000ff128b82 */ /* 0x000e620000000a00 */
[----:B------:R-:W-:Y:S01]  /*6eab0*/  LOP3.LUT P5, RZ, R13, 0x80000, RZ, 0xc0, !PT ;  /* 0x000800000dff7812 */ /* 0x000fe200078ac0ff */
[----:B0-----:R-:W-:-:S05]  /*6eac0*/  FMUL R16, R22, UR26 ;  /* 0x0000001a16107c20 */ /* 0x001fca0008400000 */
[----:B------:R-:W-:Y:S02]  /*6ead0*/  F2FP.SATFINITE.E4M3.F32.PACK_AB_MERGE_C R16, RZ, R16, RZ ;  /* 0x00000010ff10723e */ /* 0x000fe400048070ff */
[C---:B------:R-:W-:Y:S02]  /*6eae0*/  LOP3.LUT P2, RZ, R13.reuse, 0x200000, RZ, 0xc0, !PT ;  /* 0x002000000dff7812 */ /* 0x040fe4000784c0ff */
[----:B------:R-:W-:-:S03]  /*6eaf0*/  LOP3.LUT R13, R13, 0xfdffffff, RZ, 0xc0, !PT ;  /* 0xfdffffff0d0d7812 */ /* 0x000fc600078ec0ff */
[----:B------:R2:W-:Y:S01]  /*6eb00*/  @!P5 STG.E.U8 desc[UR30][R172.64+0x169], R16 ;  /* 0x00016910ac00d986 */ /* 0x0005e2000c10111e */
[----:B-1----:R-:W-:-:S05]  /*6eb10*/  @!P0 IADD3 R18, P3, R24, R18, RZ ;  /* 0x0000001218128210 */ /* 0x002fca0007f7e0ff */
[----:B------:R-:W-:Y:S01]  /*6eb20*/  @!P0 IMAD.X R19, R29, 0x1, R19, P3 ;  /* 0x000000011d138824 */ /* 0x000fe200018e0613 */
[----:B------:R-:W-:Y:S02]  /*6eb30*/  ISETP.LT.OR P3, PT, R28, 0x16a, !P1 ;  /* 0x0000016a1c00780c */ /* 0x000fe40004f61670 */
[----:B------:R-:W-:-:S04]  /*6eb40*/  @P4 LOP3.LUT R13, R13, 0x2000000, RZ, 0xfc, !PT ;  /* 0x020000000d0d4812 */ /* 0x000fc800078efcff */
[C---:B------:R-:W-:Y:S02]  /*6eb50*/  LOP3.LUT P4, RZ, R13.reuse, 0x400000, RZ, 0xc0, !PT ;  /* 0x004000000dff7812 */ /* 0x040fe4000788c0ff */
[----:B------:R-:W-:-:S05]  /*6eb60*/  LOP3.LUT R13, R13, 0xfbffffff, RZ, 0xc0, !PT ;  /* 0xfbffffff0d0d7812 */ /* 0x000fca00078ec0ff */
[----:B------:R-:W-:Y:S01]  /*6eb70*/  @P3 LOP3.LUT R13, R13, 0x4000000, RZ, 0xfc, !PT ;  /* 0x040000000d0d3812 */ /* 0x000fe200078efcff */
[----:B--2---:R-:W-:-:S05]  /*6eb80*/  FMUL R16, R146, UR26 ;  /* 0x0000001a92107c20 */ /* 0x004fca0008400000 */
[----:B------:R-:W-:-:S05]  /*6eb90*/  F2FP.SATFINITE.E4M3.F32.PACK_AB_MERGE_C R16, RZ, R16, RZ ;  /* 0x00000010ff10723e */ /* 0x000fca00048070ff */
[----:B------:R0:W-:Y:S01]  /*6eba0*/  @!P0 STG.E.U8 desc[UR30][R18.64+0x170], R16 ;  /* 0x0001701012008986 */ /* 0x0001e2000c10111e */
[----:B------:R-:W-:-:S04]  /*6ebb0*/  @!P3 IADD3 R146, P0, P5, R3, R24, R9 ;  /* 0x000000180392b210 */ /* 0x000fc80007d1e009 */
[----:B------:R-:W-:Y:S02]  /*6ebc0*/  @!P3 IADD3.X R25, R4, R29, R8, P0, P5 ;  /* 0x0000001d0419b210 */ /* 0x000fe400007ea408 */
[----:B------:R-:W-:-:S04]  /*6ebd0*/  ISETP.GE.AND P3, PT, R15, 0x1, PT ;  /* 0x000000010f00780c */ /* 0x000fc80003f66270 */
[----:B------:R-:W-:-:S13]  /*6ebe0*/  ISETP.LT.OR P0, PT, R28, 0x172, !P3 ;  /* 0x000001721c00780c */ /* 0x000fda0005f01670 */
[----:B0-----:R-:W0:Y:S01]  /*6ebf0*/  @!P0 LDC.64 R18, c[0x0][0x5c0] ;  /* 0x00017000ff128b82 */ /* 0x001e220000000a00 */
[----:B---3--:R-:W-:-:S05]  /*6ec00*/  FMUL R16, R21, UR26 ;  /* 0x0000001a15107c20 */ /* 0x008fca0008400000 */
[----:B------:R-:W-:Y:S02]  /*6ec10*/  F2FP.SATFINITE.E4M3.F32.PACK_AB_MERGE_C R16, RZ, R16, RZ ;  /* 0x00000010ff10723e */ /* 0x000fe400048070ff */
[----:B0-----:R-:W-:-:S05]  /*6ec20*/  @!P0 IADD3 R18, P5, R24, R18, RZ ;  /* 0x0000001218128210 */ /* 0x001fca0007fbe0ff */
[----:B------:R-:W-:-:S05]  /*6ec30*/  @!P0 IMAD.X R19, R29, 0x1, R19, P5 ;  /* 0x000000011d138824 */ /* 0x000fca00028e0613 */
[----:B------:R0:W-:Y:S01]  /*6ec40*/  @!P0 STG.E.U8 desc[UR30][R18.64+0x171], R16 ;  /* 0x0001711012008986 */ /* 0x0001e2000c10111e */
[----:B------:R-:W-:-:S13]  /*6ec50*/  ISETP.LT.OR P0, PT, R28, 0x171, !P1 ;  /* 0x000001711c00780c */ /* 0x000fda0004f01670 */
[----:B------:R-:W-:-:S04]  /*6ec60*/  @!P0 IADD3 R23, P5, P6, R3, R24, R9 ;  /* 0x0000001803178210 */ /* 0x000fc80007ebe009 */
[----:B------:R-:W-:Y:S02]  /*6ec70*/  @!P0 IADD3.X R22, R4, R29, R8, P5, P6 ;  /* 0x0000001d04168210 */ /* 0x000fe40002fec408 */
[----:B------:R-:W-:Y:S01]  /*6ec80*/  ISETP.LT.OR P5, PT, R28, 0x172, !P1 ;  /* 0x000001721c00780c */ /* 0x000fe20004fa1670 */
[----:B0-----:R-:W-:Y:S01]  /*6ec90*/  FMUL R16, R20, UR26 ;  /* 0x0000001a14107c20 */ /* 0x001fe20008400000 */
[----:B------:R-:W-:-:S04]  /*6eca0*/  LOP3.LUT R13, R13, 0xf7ffffff, RZ, 0xc0, !PT ;  /* 0xf7ffffff0d0d7812 */ /* 0x000fc800078ec0ff */
[----:B------:R-:W-:Y:S02]  /*6ecb0*/  @P0 LOP3.LUT R13, R13, 0x8000000, RZ, 0xfc, !PT ;  /* 0x080000000d0d0812 */ /* 0x000fe400078efcff */
[----:B------:R-:W-:-:S05]  /*6ecc0*/  F2FP.SATFINITE.E4M3.F32.PACK_AB_MERGE_C R16, RZ, R16, RZ ;  /* 0x00000010ff10723e */ /* 0x000fca00048070ff */
[----:B------:R-:W-:Y:S01]  /*6ecd0*/  @!P5 IADD3 R21, P0, P6, R3, R24, R9 ;  /* 0x000000180315d210 */ /* 0x000fe20007e1e009 */
[----:B------:R0:W-:Y:S03]  /*6ece0*/  @!P2 STG.E.U8 desc[UR30][R196.64+0x170], R16 ;  /* 0x00017010c400a986 */ /* 0x0001e6000c10111e */
[----:B------:R-:W-:Y:S02]  /*6ecf0*/  @!P5 IADD3.X R20, R4, R29, R8, P0, P6 ;  /* 0x0000001d0414d210 */ /* 0x000fe400007ec408 */
[----:B------:R-:W-:Y:S01]  /*6ed00*/  ISETP.LT.OR P6, PT, R28, 0x179, !P3 ;  /* 0x000001791c00780c */ /* 0x000fe20005fc1670 */
[----:B0-----:R-:W-:Y:S02]  /*6ed10*/  FMUL R16, R219, UR26 ;  /* 0x0000001adb107c20 */ /* 0x001fe40008400000 */
[----:B------:R-:W2:Y:S10]  /*6ed20*/  LDL.LU R219, [R1+0xb88] ;  /* 0x000b880001db7983 */ /* 0x000eb40000300800 */
[----:B------:R-:W0:Y:S01]  /*6ed30*/  @!P6 LDC.64 R18, c[0x0][0x5c0] ;  /* 0x00017000ff12eb82 */ /* 0x000e220000000a00 */
[----:B------:R-:W3:Y:S01]  /*6ed40*/  LDL.LU R186, [R1+0xb8c] ;  /* 0x000b8c0001ba7983 */ /* 0x000ee20000300800 */
[----:B------:R-:W-:-:S05]  /*6ed50*/  F2FP.SATFINITE.E4M3.F32.PACK_AB_MERGE_C R16, RZ, R16, RZ ;  /* 0x00000010ff10723e */ /* 0x000fca00048070ff */
[----:B------:R1:W-:Y:S02]  /*6ed60*/  @!P4 STG.E.U8 desc[UR30][R210.64+0x171], R16 ;  /* 0x00017110d200c986 */ /* 0x0003e4000c10111e */
[----:B-1----:R-:W-:Y:S02]  /*6ed70*/  FMUL R16, R168, UR26 ;  /* 0x0000001aa8107c20 */ /* 0x002fe40008400000 */
[----:B------:R-:W4:Y:S01]  /*6ed80*/  LDL.LU R168, [R1+0xb90] ;  /* 0x000b900001a87983 */ /* 0x000f220000300800 */
[----:B0-----:R-:W-:Y:S02]  /*6ed90*/  @!P6 IADD3 R18, P0, R24, R18, RZ ;  /* 0x000000121812e210 */ /* 0x001fe40007f1e0ff */
[----:B------:R-:W-:-:S03]  /*6eda0*/  F2FP.SATFINITE.E4M3.F32.PACK_AB_MERGE_C R16, RZ, R16, RZ ;  /* 0x00000010ff10723e */ /* 0x000fc600048070ff */
[----:B------:R-:W-:-:S05]  /*6edb0*/  @!P6 IMAD.X R19, R29, 0x1, R19, P0 ;  /* 0x000000011d13e824 */ /* 0x000fca00000e0613 */
[----:B------:R0:W-:Y:S01]  /*6edc0*/  @!P6 STG.E.U8 desc[UR30][R18.64+0x178], R16 ;  /* 0x000178101200e986 */ /* 0x0001e2000c10111e */
[----:B------:R-:W-:Y:S02]  /*6edd0*/  ISETP.LT.OR P6, PT, R28, 0x17a, !P3 ;  /* 0x0000017a1c00780c */ /* 0x000fe40005fc1670 */
[----:B------:R-:W-:Y:S01]  /*6ede0*/  LOP3.LUT R13, R13, 0xefffffff, RZ, 0xc0, !PT ;  /* 0xefffffff0d0d7812 */ /* 0x000fe200078ec0ff */
[----:B0-----:R-:W-:Y:S02]  /*6edf0*/  FMUL R16, R187, UR26 ;  /* 0x0000001abb107c20 */ /* 0x001fe40008400000 */
[----:B------:R-:W4:Y:S08]  /*6ee00*/  LDL.LU R187, [R1+0xb94] ;  /* 0x000b940001bb7983 */ /* 0x000f300000300800 */
[----:B------:R-:W0:Y:S01]  /*6ee10*/  @!P6 LDC.64 R18, c[0x0][0x5c0] ;  /* 0x00017000ff12eb82 */ /* 0x000e220000000a00 */
[----:B------:R-:W-:-:S04]  /*6ee20*/  @P1 LOP3.LUT R13, R13, 0x10000000, RZ, 0xfc, !PT ;  /* 0x100000000d0d1812 */ /* 0x000fc800078efcff */
[----:B------:R-:W-:Y:S02]  /*6ee30*/  LOP3.LUT P2, RZ, R13, 0x10000, RZ, 0xc0, !PT ;  /* 0x000100000dff7812 */ /* 0x000fe4000784c0ff */
[----:B------:R-:W-:Y:S02]  /*6ee40*/  LOP3.LUT R17, R17, 0xffffdfff, RZ, 0xc0, !PT ;  /* 0xffffdfff11117812 */ /* 0x000fe400078ec0ff */
[----:B------:R-:W-:-:S09]  /*6ee50*/  F2FP.SATFINITE.E4M3.F32.PACK_AB_MERGE_C R16, RZ, R16, RZ ;  /* 0x00000010ff10723e */ /* 0x000fd200048070ff */
[----:B------:R-:W-:Y:S02]  /*6ee60*/  @P2 LOP3.LUT R17, R17, 0x2000, RZ, 0xfc, !PT ;  /* 0x0000200011112812 */ /* 0x000fe400078efcff */
[----:B------:R-:W-:Y:S02]  /*6ee70*/  LOP3.LUT P2, RZ, R13, 0x40000, RZ, 0xc0, !PT ;  /* 0x000400000dff7812 */ /* 0x000fe4000784c0ff */
[----:B0-----:R-:W-:Y:S02]  /*6ee80*/  @!P6 IADD3 R18, P1, R24, R18, RZ ;  /* 0x000000121812e210 */ /* 0x001fe40007f3e0ff */
[----:B------:R-:W-:-:S03]  /*6ee90*/  LOP3.LUT R17, R17, 0xffffbfff, RZ, 0xc0, !PT ;  /* 0xffffbfff11117812 */ /* 0x000fc600078ec0ff */
[----:B------:R-:W-:-:S06]  /*6eea0*/  @!P6 IMAD.X R19, R29, 0x1, R19, P1 ;  /* 0x000000011d13e824 */ /* 0x000fcc00008e0613 */
[----:B------:R-:W-:Y:S01]  /*6eeb0*/  @P2 LOP3.LUT R17, R17, 0x4000, RZ, 0xfc, !PT ;  /* 0x0000400011112812 */ /* 0x000fe200078efcff */
[----:B------:R0:W-:Y:S01]  /*6eec0*/  @!P6 STG.E.U8 desc[UR30][R18.64+0x179], R16 ;  /* 0x000179101200e986 */ /* 0x0001e2000c10111e */
[----:B------:R-:W-:Y:S01]  /*6eed0*/  LOP3.LUT P2, RZ, R13, 0x800000, RZ, 0xc0, !PT ;  /* 0x008000000dff7812 */ /* 0x000fe2000784c0ff */
[----:B0-----:R-:W-:Y:S02]  /*6eee0*/  FMUL R16, R169, UR26 ;  /* 0x0000001aa9107c20 */ /* 0x001fe40008400000 */
[----:B------:R-:W4:Y:S03]  /*6eef0*/  LDL.LU R169, [R1+0xb98] ;  /* 0x000b980001a97983 */ /* 0x000f260000300800 */
[----:B------:R-:W-:-:S07]  /*6ef00*/  F2FP.SATFINITE.E4M3.F32.PACK_AB_MERGE_C R16, RZ, R16, RZ ;  /* 0x00000010ff10723e */ /* 0x000fce00048070ff */
[----:B------:R0:W-:Y:S02]  /*6ef10*/  @!P2 STG.E.U8 desc[UR30][R190.64+0x178], R16 ;  /* 0x00017810be00a986 */ /* 0x0001e4000c10111e */
[----:B0-----:R-:W-:Y:S02]  /*6ef20*/  FMUL R16, R218, UR26 ;  /* 0x0000001ada107c20 */ /* 0x001fe40008400000 */
[----:B------:R-:W4:Y:S01]  /*6ef30*/  LDL.LU R218, [R1+0xb9c] ;  /* 0x000b9c0001da7983 */ /* 0x000f220000300800 */
[----:B------:R-:W-:Y:S02]  /*6ef40*/  LOP3.LUT P2, RZ, R17, 0x4000, RZ, 0xc0, !PT ;  /* 0x0000400011ff7812 */ /* 0x000fe4000784c0ff */
[----:B------:R-:W-:Y:S02]  /*6ef50*/  LOP3.LUT P4, RZ, R5, 0x8000000, RZ, 0xc0, !PT ;  /* 0x0800000005ff7812 */ /* 0x000fe4000788c0ff */
[----:B------:R-:W-:Y:S02]  /*6ef60*/  F2FP.SATFINITE.E4M3.F32.PACK_AB_MERGE_C R16, RZ, R16, RZ ;  /* 0x00000010ff10723e */ /* 0x000fe400048070ff */
[----:B------:R-:W-:-:S07]  /*6ef70*/  LOP3.LUT R13, R13, 0xdfffffff, RZ, 0xc0, !PT ;  /* 0xdfffffff0d0d7812 */ /* 0x000fce00078ec0ff */
[----:B------:R2:W-:Y:S01]  /*6ef80*/  @!P2 STG.E.U8 desc[UR30][R184.64+0x179], R16 ;  /* 0x00017910b800a986 */ /* 0x0005e2000c10111e */
[----:B------:R-:W-:Y:S01]  /*6ef90*/  LOP3.LUT P2, RZ, R17, 0x2000, RZ, 0xc0, !PT ;  /* 0x0000200011ff7812 */ /* 0x000fe2000784c0ff */
[----:B------:R-:W0:Y:S01]  /*6efa0*/  @!P4 LDC.64 R18, c[0x0][0x5c0] ;  /* 0x00017000ff12cb82 */ /* 0x000e220000000a00 */
[----:B------:R-:W-:-:S04]  /*6efb0*/  @P5 LOP3.LUT R13, R13, 0x20000000, RZ, 0xfc, !PT ;  /* 0x200000000d0d5812 */ /* 0x000fc800078efcff */
[----:B------:R-:W-:Y:S02]  /*6efc0*/  LOP3.LUT P6, RZ, R13, 0x4000, RZ, 0xc0, !PT ;  /* 0x000040000dff7812 */ /* 0x000fe400078cc0ff */
[C---:B------:R-:W-:Y:S02]  /*6efd0*/  LOP3.LUT P0, RZ, R5.reuse, 0x4000000, RZ, 0xc0, !PT ;  /* 0x0400000005ff7812 */ /* 0x040fe4000780c0ff */
[----:B------:R-:W-:Y:S02]  /*6efe0*/  LOP3.LUT P3, RZ, R5, 0x2000000, RZ, 0xc0, !PT ;  /* 0x0200000005ff7812 */ /* 0x000fe4000786c0ff */
[----:B------:R-:W-:Y:S01]  /*6eff0*/  LOP3.LUT P5, RZ, R13, 0x2000, RZ, 0xc0, !PT ;  /* 0x000020000dff7812 */ /* 0x000fe200078ac0ff */
[----:B--2---:R-:W-:Y:S02]  /*6f000*/  FMUL R16, R219, UR26 ;  /* 0x0000001adb107c20 */ /* 0x004fe40008400000 */
[----:B------:R-:W2:Y:S03]  /*6f010*/  LDL.LU R219, [R1+0xba0] ;  /* 0x000ba00001db7983 */ /* 0x000ea60000300800 */
[----:B------:R-:W-:-:S05]  /*6f020*/  F2FP.SATFINITE.E4M3.F32.PACK_AB_MERGE_C R16, RZ, R16, RZ ;  /* 0x00000010ff10723e */ /* 0x000fca00048070ff */
[----:B------:R3:W-:Y:S02]  /*6f030*/  @!P2 STG.E.U8 desc[UR30][R166.64+0xc0], R16 ;  /* 0x0000c010a600a986 */ /* 0x0007e4000c10111e */
[----:B---3--:R-:W-:-:S05]  /*6f040*/  FMUL R16, R186, UR26 ;  /* 0x0000001aba107c20 */ /* 0x008fca0008400000 */
[----:B------:R-:W-:-:S05]  /*6f050*/  F2FP.SATFINITE.E4M3.F32.PACK_AB_MERGE_C R16, RZ, R16, RZ ;  /* 0x00000010ff10723e */ /* 0x000fca00048070ff */
[----:B------:R4:W-:Y:S01]  /*6f060*/  @!P6 STG.E.U8 desc[UR30][R170.64+0xc1], R16 ;  /* 0x0000c110aa00e986 */ /* 0x0009e2000c10111e */
[----:B0-----:R-:W-:-:S05]  /*6f070*/  @!P4 IADD3 R18, P6, R177, R18, RZ ;  /* 0x00000012b112c210 */ /* 0x001fca0007fde0ff */
[----:B------:R-:W-:Y:S02]  /*6f080*/  @!P4 IMAD.X R19, R232, 0x1, R19, P6 ;  /* 0x00000001e813c824 */ /* 0x000fe400030e0613 */
[----:B----4-:R-:W-:Y:S02]  /*6f090*/  FMUL R16, R168, UR26 ;  /* 0x0000001aa8107c20 */ /* 0x010fe40008400000 */
[----:B------:R-:W3:Y:S03]  /*6f0a0*/  LDL.LU R168, [R1+0xba4] ;  /* 0x000ba40001a87983 */ /* 0x000ee60000300800 */
[----:B------:R-:W-:Y:S01]  /*6f0b0*/  F2FP.SATFINITE.E4M3.F32.PACK_AB_MERGE_C R16, RZ, R16, RZ ;  /* 0x00000010ff10723e */ /* 0x000fe200048070ff */
[----:B------:R-:W4:Y:S04]  /*6f0c0*/  LDL.LU R186, [R1+0xba8] ;  /* 0x000ba80001ba7983 */ /* 0x000f280000300800 */
[----:B------:R0:W-:Y:S02]  /*6f0d0*/  @!P4 STG.E.U8 desc[UR30][R18.64+0xc0], R16 ;  /* 0x0000c0101200c986 */ /* 0x0001e4000c10111e */
[----:B0-----:R-:W0:Y:S01]  /*6f0e0*/  @!P0 LDC.64 R18, c[0x0][0x5c0] ;  /* 0x00017000ff128b82 */ /* 0x001e220000000a00 */
[----:B------:R-:W-:-:S05]  /*6f0f0*/  FMUL R16, R187, UR26 ;  /* 0x0000001abb107c20 */ /* 0x000fca0008400000 */
[----:B------:R-:W-:Y:S02]  /*6f100*/  F2FP.SATFINITE.E4M3.F32.PACK_AB_MERGE_C R16, RZ, R16, RZ ;  /* 0x00000010ff10723e */ /* 0x000fe400048070ff */
[----:B0-----:R-:W-:-:S05]  /*6f110*/  @!P0 IADD3 R18, P6, R176, R18, RZ ;  /* 0x00000012b0128210 */ /* 0x001fca0007fde0ff */
[----:B------:R-:W-:-:S05]  /*6f120*/  @!P0 IMAD.X R19, R203, 0x1, R19, P6 ;  /* 0x00000001cb138824 */ /* 0x000fca00030e0613 */
[----:B------:R0:W-:Y:S02]  /*6f130*/  @!P0 STG.E.U8 desc[UR30][R18.64+0xc1], R16 ;  /* 0x0000c11012008986 */ /* 0x0001e4000c10111e */
[----:B0-----:R-:W0:Y:S01]  /*6f140*/  @!P3 LDC.64 R18, c[0x0][0x5c0] ;  /* 0x00017000ff12bb82 */ /* 0x001e220000000a00 */
[----:B------:R-:W-:Y:S02]  /*6f150*/  FMUL R16, R169, UR26 ;  /* 0x0000001aa9107c20 */ /* 0x000fe40008400000 */
[----:B------:R-:W4:Y:S03]  /*6f160*/  LDL.LU R169, [R1+0xbac] ;  /* 0x000bac0001a97983 */ /* 0x000f260000300800 */
[----:B------:R-:W-:Y:S02]  /*6f170*/  F2FP.SATFINITE.E4M3.F32.PACK_AB_MERGE_C R16, RZ, R16, RZ ;  /* 0x00000010ff10723e */ /* 0x000fe400048070ff */
[----:B0-----:R-:W-:-:S02]  /*6f180*/  @!P3 IADD3 R18, P6, R188, R18, RZ ;  /* 0x00000012bc12b210 */ /* 0x001fc40007fde0ff */
[----:B------:R-:W4:Y:S03]  /*6f190*/  LDL.LU R188, [R1+0x10d8] ;  /* 0x0010d80001bc7983 */ /* 0x000f260000300800 */
[----:B------:R-:W-:Y:S02]  /*6f1a0*/  @!P3 IMAD.X R19, R189, 0x1, R19, P6 ;  /* 0x00000001bd13b824 */ /* 0x000fe400030e0613 */
[----:B------:R-:W4:Y:S04]  /*6f1b0*/  LDL.LU R189, [R1+0x10d4] ;  /* 0x0010d40001bd7983 */ /* 0x000f280000300800 */
[----:B------:R0:W-:Y:S02]  /*6f1c0*/  @!P5 STG.E.U8 desc[UR30][R208.64+0xc8], R16 ;  /* 0x0000c810d000d986 */ /* 0x0001e4000c10111e */
[----:B0-----:R-:W-:-:S02]  /*6f1d0*/  FMUL R16, R218, UR26 ;  /* 0x0000001ada107c20 */ /* 0x001fc40008400000 */
[----:B------:R-:W4:Y:S01]  /*6f1e0*/  LDL.LU R218, [R1+0xbb0] ;  /* 0x000bb00001da7983 */ /* 0x000f220000300800 */
[----:B------:R-:W-:Y:S02]  /*6f1f0*/  LOP3.LUT P1, RZ, R13, 0x400, RZ, 0xc0, !PT ;  /* 0x000004000dff7812 */ /* 0x000fe4000782c0ff */
[----:B------:R-:W-:Y:S02]  /*6f200*/  F2FP.SATFINITE.E4M3.F32.PACK_AB_MERGE_C R16, RZ, R16, RZ ;  /* 0x00000010ff10723e */ /* 0x000fe400048070ff */
[----:B------:R-:W-:-:S09]  /*6f210*/  LOP3.LUT P2, RZ, R17, 0x1000, RZ, 0xc0, !PT ;  /* 0x0000100011ff7812 */ /* 0x000fd2000784c0ff */
[----:B------:R2:W-:Y:S01]  /*6f220*/  @!P1 STG.E.U8 desc[UR30][R182.64+0xc9], R16 ;  /* 0x0000c910b6009986 */ /* 0x0005e2000c10111e */
[----:B------:R-:W-:Y:S02]  /*6f230*/  LOP3.LUT P0, RZ, R5, 0x1000000, RZ, 0xc0, !PT ;  /* 0x0100000005ff7812 */ /* 0x000fe4000780c0ff */
[C---:B------:R-:W-:Y:S02]  /*6f240*/  LOP3.LUT P4, RZ, R13.reuse, 0x100, RZ, 0xc0, !PT ;  /* 0x000001000dff7812 */ /* 0x040fe4000788c0ff */
[----:B------:R-:W-:Y:S02]  /*6f250*/  LOP3.LUT P5, RZ, R13, 0x20, RZ, 0xc0, !PT ;  /* 0x000000200dff7812 */ /* 0x000fe400078ac0ff */
[----:B------:R-:W-:-:S11]  /*6f260*/  LOP3.LUT R17, R17, 0xfffff7ff, RZ, 0xc0, !PT ;  /* 0xfffff7ff11117812 */ /* 0x000fd600078ec0ff */
[----:B------:R-:W-:Y:S02]  /*6f270*/  @P5 LOP3.LUT R17, R17, 0x800, RZ, 0xfc, !PT ;  /* 0x0000080011115812 */ /* 0x000fe400078efcff */
[----:B------:R-:W-:Y:S01]  /*6f280*/  LOP3.LUT P5, RZ, R5, 0x800000, RZ, 0xc0, !PT ;  /* 0x0080000005ff7812 */ /* 0x000fe200078ac0ff */
[----:B--2---:R-:W-:Y:S02]  /*6f290*/  FMUL R16, R219, UR26 ;  /* 0x0000001adb107c20 */ /* 0x004fe40008400000 */
[----:B------:R-:W2:Y:S03]  /*6f2a0*/  LDL.LU R219, [R1+0xbb4] ;  /* 0x000bb40001db7983 */ /* 0x000ea60000300800 */
[----:B------:R-:W-:Y:S01]  /*6f2b0*/  F2FP.SATFINITE.E4M3.F32.PACK_AB_MERGE_C R16, RZ, R16, RZ ;  /* 0x00000010ff10723e */ /* 0x000fe200048070ff */
[----:B------:R-:W2:Y:S04]  /*6f2c0*/  LDL.LU R187, [R1+0xbb8] ;  /* 0x000bb80001bb7983 */ /* 0x000ea80000300800 */
[----:B------:R0:W-:Y:S02]  /*6f2d0*/  @!P3 STG.E.U8 desc[UR30][R18.64+0xc8], R16 ;  /* 0x0000c8101200b986 */ /* 0x0001e4000c10111e */
[----:B0-----:R-:W0:Y:S01]  /*6f2e0*/  @!P2 LDC.64 R18, c[0x0][0x5c0] ;  /* 0x00017000ff12ab82 */ /* 0x001e220000000a00 */
[----:B---3--:R-:W-:Y:S01]  /*6f2f0*/  FMUL R16, R168, UR26 ;  /* 0x0000001aa8107c20 */ /* 0x008fe20008400000 */
[----:B0-----:R-:W-:Y:S01]  /*6f300*/  @!P2 IADD3 R18, P6, R202, R18, RZ ;  /* 0x00000012ca12a210 */ /* 0x001fe20007fde0ff */
[----:B------:R-:W3:Y:S03]  /*6f310*/  LDL.LU R168, [R1+0xbbc] ;  /* 0x000bbc0001a87983 */ /* 0x000ee60000300800 */
[----:B------:R-:W-:Y:S01]  /*6f320*/  F2FP.SATFINITE.E4M3.F32.PACK_AB_MERGE_C R16, RZ, R16, RZ ;  /* 0x00000010ff10723e */ /* 0x000fe200048070ff */
[----:B------:R-:W-:-:S05]  /*6f330*/  @!P2 IMAD.X R19, R233, 0x1, R19, P6 ;  /* 0x00000001e913a824 */ /* 0x000fca00030e0613 */
[----:B------:R0:W-:Y:S01]  /*6f340*/  @!P2 STG.E.U8 desc[UR30][R18.64+0xc9], R16 ;  /* 0x0000c9101200a986 */ /* 0x0001e2000c10111e */
[----:B------:R-:W-:Y:S01]  /*6f350*/  LOP3.LUT P6, RZ, R13, 0x40, RZ, 0xc0, !PT ;  /* 0x000000400dff7812 */ /* 0x000fe200078cc0ff */
[----:B0-----:R-:W0:Y:S01]  /*6f360*/  @!P0 LDC.64 R18, c[0x0][0x5c0] ;  /* 0x00017000ff128b82 */ /* 0x001e220000000a00 */
[----:B----4-:R-:W-:-:S05]  /*6f370*/  FMUL R16, R186, UR26 ;  /* 0x0000001aba107c20 */ /* 0x010fca0008400000 */
[----:B------:R-:W-:Y:S02]  /*6f380*/  F2FP.SATFINITE.E4M3.F32.PACK_AB_MERGE_C R16, RZ, R16, RZ ;  /* 0x00000010ff10723e */ /* 0x000fe400048070ff */
[----:B0-----:R-:W-:-:S05]  /*6f390*/  @!P0 IADD3 R18, P2, R194, R18, RZ ;  /* 0x00000012c2128210 */ /* 0x001fca0007f5e0ff */
[----:B------:R-:W-:Y:S01]  /*6f3a0*/  @!P0 IMAD.X R19, R216, 0x1, R19, P2 ;  /* 0x00000001d8138824 */ /* 0x000fe200010e0613 */
[----:B------:R0:W-:Y:S02]  /*6f3b0*/  @!P4 STG.E.U8 desc[UR30][R188.64+0xd0], R16 ;  /* 0x0000d010bc00c986 */ /* 0x0001e4000c10111e */
[----:B0-----:R-:W-:Y:S02]  /*6f3c0*/  FMUL R16, R169, UR26 ;  /* 0x0000001aa9107c20 */ /* 0x001fe40008400000 */
[----:B------:R-:W4:Y:S03]  /*6f3d0*/  LDL.LU R169, [R1+0xbc0] ;  /* 0x000bc00001a97983 */ /* 0x000f260000300800 */
[----:B------:R-:W-:Y:S01]  /*6f3e0*/  F2FP.SATFINITE.E4M3.F32.PACK_AB_MERGE_C R16, RZ, R16, RZ ;  /* 0x00000010ff10723e */ /* 0x000fe200048070ff */
[----:B------:R-:W4:Y:S04]  /*6f3f0*/  LDL.LU R194, [R1+0x10d0] ;  /* 0x0010d00001c27983 */ /* 0x000f280000300800 */
[----:B------:R0:W-:Y:S04]  /*6f400*/  @!P6 STG.E.U8 desc[UR30][R178.64+0xd1], R16 ;  /* 0x0000d110b200e986 */ /* 0x0001e8000c10111e */
[----:B------:R-:W3:Y:S01]  /*6f410*/  LDL.LU R216, [R1+0x10cc] ;  /* 0x0010cc0001d87983 */ /* 0x000ee20000300800 */
[----:B0-----:R-:W-:-:S03]  /*6f420*/  FMUL R16, R218, UR26 ;  /* 0x0000001ada107c20 */ /* 0x001fc60008400000 */
[----:B------:R-:W4:Y:S02]  /*6f430*/  LDL.LU R218, [R1+0xbc4] ;  /* 0x000bc40001da7983 */ /* 0x000f240000300800 */
[----:B------:R-:W-:-:S05]  /*6f440*/  F2FP.SATFINITE.E4M3.F32.PACK_AB_MERGE_C R16, RZ, R16, RZ ;  /* 0x00000010ff10723e */ /* 0x000fca00048070ff */
[----:B------:R0:W-:Y:S02]  /*6f450*/  @!P0 STG.E.U8 desc[UR30][R18.64+0xd0], R16 ;  /* 0x0000d01012008986 */ /* 0x0001e4000c10111e */
[----:B0-----:R-:W0:Y:S02]  /*6f460*/  @!P5 LDC.64 R18, c[0x0][0x5c0] ;  /* 0x00017000ff12db82 */ /* 0x001e240000000a00 */
[----:B0-----:R-:W-:Y:S02]  /*6f470*/  @!P5 IADD3 R18, P2, R217, R18, RZ ;  /* 0x00000012d912d210 */ /* 0x001fe40007f5e0ff */
[----:B------:R-:W3:Y:S03]  /*6f480*/  LDL.LU R217, [R1+0x10c8] ;  /* 0x0010c80001d97983 */ /* 0x000ee60000300800 */
[----:B------:R-:W-:Y:S02]  /*6f490*/  @!P5 IMAD.X R19, R195, 0x1, R19, P2 ;  /* 0x00000001c313d824 */ /* 0x000fe400010e0613 */
[----:B------:R-:W4:Y:S01]  /*6f4a0*/  LDL.LU R195, [R1+0x10c4] ;  /* 0x0010c40001c37983 */ /* 0x000f220000300800 */
[----:B------:R-:W-:-:S02]  /*6f4b0*/  LOP3.LUT P2, RZ, R5, 0x800000, RZ, 0xc0, !PT ;  /* 0x0080000005ff7812 */ /* 0x000fc4000784c0ff */
[----:B------:R-:W-:Y:S01]  /*6f4c0*/  LOP3.LUT P1, RZ, R5, 0x400000, RZ, 0xc0, !PT ;  /* 0x0040000005ff7812 */ /* 0x000fe2000782c0ff */
[----:B------:R-:W4:Y:S01]  /*6f4d0*/  LDL.LU R186, [R1+0xbc8] ;  /* 0x000bc80001ba7983 */ /* 0x000f220000300800 */
[----:B------:R-:W-:Y:S02]  /*6f4e0*/  LOP3.LUT P5, RZ, R17, 0x800, RZ, 0xc0, !PT ;  /* 0x0000080011ff7812 */ /* 0x000fe400078ac0ff */
[----:B------:R-:W-:Y:S02]  /*6f4f0*/  LOP3.LUT P3, RZ, R13, 0x8, RZ, 0xc0, !PT ;  /* 0x000000080dff7812 */ /* 0x000fe4000786c0ff */
[----:B------:R-:W-:Y:S01]  /*6f500*/  LOP3.LUT P4, RZ, R5, 0x200000, RZ, 0xc0, !PT ;  /* 0x0020000005ff7812 */ /* 0x000fe2000788c0ff */
[----:B--2---:R-:W-:Y:S02]  /*6f510*/  FMUL R16, R219, UR26 ;  /* 0x0000001adb107c20 */ /* 0x004fe40008400000 */
[----:B------:R-:W2:Y:S03]  /*6f520*/  LDL.LU R219, [R1+0xbcc] ;  /* 0x000bcc0001db7983 */ /* 0x000ea60000300800 */
[----:B------:R-:W-:-:S05]  /*6f530*/  F2FP.SATFINITE.E4M3.F32.PACK_AB_MERGE_C R16, RZ, R16, RZ ;  /* 0x00000010ff10723e */ /* 0x000fca00048070ff */
[----:B------:R0:W-:Y:S02]  /*6f540*/  @!P2 STG.E.U8 desc[UR30][R18.64+0xd1], R16 ;  /* 0x0000d1101200a986 */ /* 0x0001e4000c10111e */
[----:B0-----:R-:W0:Y:S01]  /*6f550*/  @!P1 LDC.64 R18, c[0x0][0x5c0] ;  /* 0x00017000ff129b82 */ /* 0x001e220000000a00 */
[----:B------:R-:W-:Y:S02]  /*6f560*/  FMUL R16, R187, UR26 ;  /* 0x0000001abb107c20 */ /* 0x000fe40008400000 */
[----:B------:R-:W2:Y:S03]  /*6f570*/  LDL.LU R187, [R1+0xbd0] ;  /* 0x000bd00001bb7983 */ /* 0x000ea60000300800 */
[----:B------:R-:W-:Y:S02]  /*6f580*/  F2FP.SATFINITE.E4M3.F32.PACK_AB_MERGE_C R16, RZ, R16, RZ ;  /* 0x00000010ff10723e */ /* 0x000fe400048070ff */
[----:B0-----:R-:W-:-:S02]  /*6f590*/  @!P1 IADD3 R18, P2, R128, R18, RZ ;  /* 0x0000001280129210 */ /* 0x001fc40007f5e0ff */
[----:B------:R-:W2:Y:S03]  /*6f5a0*/  LDL.LU R128, [R1+0x10c0] ;  /* 0x0010c00001807983 */ /* 0x000ea60000300800 */
[----:B------:R-:W-:Y:S02]  /*6f5b0*/  @!P1 IMAD.X R19, R129, 0x1, R19, P2 ;  /* 0x0000000181139824 */ /* 0x000fe400010e0613 */
[----:B------:R-:W2:Y:S04]  /*6f5c0*/  LDL.LU R129, [R1+0x10bc] ;  /* 0x0010bc0001817983 */ /* 0x000ea80000300800 */
[----:B---3--:R0:W-:Y:S02]  /*6f5d0*/  @!P5 STG.E.U8 desc[UR30][R216.64+0xd8], R16 ;  /* 0x0000d810d800d986 */ /* 0x0081e4000c10111e */
[----:B0-----:R-:W-:-:S05]  /*6f5e0*/  FMUL R16, R168, UR26 ;  /* 0x0000001aa8107c20 */ /* 0x001fca0008400000 */
[----:B------:R-:W-:-:S05]  /*6f5f0*/  F2FP.SATFINITE.E4M3.F32.PACK_AB_MERGE_C R16, RZ, R16, RZ ;  /* 0x00000010ff10723e */ /* 0x000fca00048070ff */
[----:B----4-:R0:W-:Y:S02]  /*6f600*/  @!P3 STG.E.U8 desc[UR30][R194.64+0xd9], R16 ;  /* 0x0000d910c200b986 */ /* 0x0101e4000c10111e */
[----:B0-----:R-:W-:Y:S02]  /*6f610*/  FMUL R16, R169, UR26 ;  /* 0x0000001aa9107c20 */ /* 0x001fe40008400000 */
[----:B------:R-:W3:Y:S03]  /*6f620*/  LDL.LU R169, [R1+0xbd4] ;  /* 0x000bd40001a97983 */ /* 0x000ee60000300800 */
[----:B------:R-:W-:-:S05]  /*6f630*/  F2FP.SATFINITE.E4M3.F32.PACK_AB_MERGE_C R16, RZ, R16, RZ ;  /* 0x00000010ff10723e */ /* 0x000fca00048070ff */
[----:B------:R0:W-:Y:S02]  /*6f640*/  @!P1 STG.E.U8 desc[UR30][R18.64+0xd8], R16 ;  /* 0x0000d81012009986 */ /* 0x0001e4000c10111e */
[----:B0-----:R-:W0:Y:S02]  /*6f650*/  @!P4 LDC.64 R18, c[0x0][0x5c0] ;  /* 0x00017000ff12cb82 */ /* 0x001e240000000a00 */
[----:B0-----:R-:W-:Y:S02]  /*6f660*/  @!P4 IADD3 R18, P2, R206, R18, RZ ;  /* 0x00000012ce12c210 */ /* 0x001fe40007f5e0ff */
[----:B------:R-:W4:Y:S03]  /*6f670*/  LDL.LU R206, [R1+0x10b8] ;  /* 0x0010b80001ce7983 */ /* 0x000f260000300800 */
[----:B------:R-:W-:Y:S02]  /*6f680*/  @!P4 IMAD.X R19, R207, 0x1, R19, P2 ;  /* 0x00000001cf13c824 */ /* 0x000fe400010e0613 */
[----:B------:R-:W4:Y:S01]  /*6f690*/  LDL.LU R207, [R1+0x10b4] ;  /* 0x0010b40001cf7983 */ /* 0x000f220000300800 */
[----:B------:R-:W-:Y:S01]  /*6f6a0*/  LOP3.LUT P0, RZ, R5, 0x100000, RZ, 0xc0, !PT ;  /* 0x0010000005ff7812 */ /* 0x000fe2000780c0ff */
[----:B------:R-:W-:Y:S01]  /*6f6b0*/  FMUL R16, R218, UR26 ;  /* 0x0000001ada107c20 */ /* 0x000fe20008400000 */
[----:B------:R-:W-:Y:S01]  /*6f6c0*/  LOP3.LUT P2, RZ, R13, 0x2, RZ, 0xc0, !PT ;  /* 0x000000020dff7812 */ /* 0x000fe2000784c0ff */
[----:B------:R-:W3:Y:S03]  /*6f6d0*/  LDL.LU R168, [R1+0xbd8] ;  /* 0x000bd80001a87983 */ /* 0x000ee60000300800 */
[----:B------:R-:W-:Y:S01]  /*6f6e0*/  F2FP.SATFINITE.E4M3.F32.PACK_AB_MERGE_C R16, RZ, R16, RZ ;  /* 0x00000010ff10723e */ /* 0x000fe200048070ff */
[----:B------:R-:W3:Y:S04]  /*6f6f0*/  LDL.LU R218, [R1+0xbdc] ;  /* 0x000bdc0001da7983 */ /* 0x000ee80000300800 */
[----:B------:R0:W-:Y:S01]  /*6f700*/  @!P4 STG.E.U8 desc[UR30][R18.64+0xd9], R16 ;  /* 0x0000d9101200c986 */ /* 0x0001e2000c10111e */
[----:B------:R-:W-:Y:S01]  /*6f710*/  LOP3.LUT P6, RZ, R12, 0x80000000, RZ, 0xc0, !PT ;  /* 0x800000000cff7812 */ /* 0x000fe200078cc0ff */
[----:B0-----:R-:W0:Y:S01]  /*6f720*/  @!P0 LDC.64 R18, c[0x0][0x5c0] ;  /* 0x00017000ff128b82 */ /* 0x001e220000000a00 */
[----:B------:R-:W-:-:S05]  /*6f730*/  FMUL R16, R186, UR26 ;  /* 0x0000001aba107c20 */ /* 0x000fca0008400000 */
[----:B------:R-:W-:Y:S02]  /*6f740*/  F2FP.SATFINITE.E4M3.F32.PACK_AB_MERGE_C R16, RZ, R16, RZ ;  /* 0x00000010ff10723e */ /* 0x000fe400048070ff */
[----:B------:R-:W-:-:S03]  /*6f750*/  LOP3.LUT P3, RZ, R5, 0x80000, RZ, 0xc0, !PT ;  /* 0x0008000005ff7812 */ /* 0x000fc6000786c0ff */
[----:B----4-:R2:W-:Y:S01]  /*6f760*/  @!P2 STG.E.U8 desc[UR30][R206.64+0xe0], R16 ;  /* 0x0000e010ce00a986 */ /* 0x0105e2000c10111e */
[----:B0-----:R-:W-:Y:S01]  /*6f770*/  @!P0 IADD3 R18, P2, R212, R18, RZ ;  /* 0x00000012d4128210 */ /* 0x001fe20007f5e0ff */
[----:B--2---:R-:W-:-:S04]  /*6f780*/  FMUL R16, R219, UR26 ;  /* 0x0000001adb107c20 */ /* 0x004fc80008400000 */
[----:B------:R-:W-:Y:S01]  /*6f790*/  @!P0 IMAD.X R19, R226, 0x1, R19, P2 ;  /* 0x00000001e2138824 */ /* 0x000fe200010e0613 */
[----:B------:R-:W2:Y:S01]  /*6f7a0*/  LDL.LU R219, [R1+0xbe0] ;  /* 0x000be00001db7983 */ /* 0x000ea20000300800 */
[----:B------:R-:W-:-:S03]  /*6f7b0*/  F2FP.SATFINITE.E4M3.F32.PACK_AB_MERGE_C R16, RZ, R16, RZ ;  /* 0x00000010ff10723e */ /* 0x000fc600048070ff */
[----:B------:R-:W4:Y:S04]  /*6f7c0*/  LDL.LU R212, [R1+0x10b0] ;  /* 0x0010b00001d47983 */ /* 0x000f280000300800 */
[----:B------:R0:W-:Y:S04]  /*6f7d0*/  @!P6 STG.E.U8 desc[UR30][R128.64+0xe1], R16 ;  /* 0x0000e1108000e986 */ /* 0x0001e8000c10111e */
[----:B------:R-:W2:Y:S01]  /*6f7e0*/  LDL.LU R226, [R1+0x10ac] ;  /* 0x0010ac0001e27983 */ /* 0x000ea20000300800 */
[----:B0-----:R-:W-:-:S05]  /*6f7f0*/  FMUL R16, R187, UR26 ;  /* 0x0000001abb107c20 */ /* 0x001fca0008400000 */
[----:B------:R-:W-:-:S05]  /*6f800*/  F2FP.SATFINITE.E4M3.F32.PACK_AB_MERGE_C R16, RZ, R16, RZ ;  /* 0x00000010ff10723e */ /* 0x000fca00048070ff */
[----:B------:R0:W-:Y:S02]  /*6f810*/  @!P0 STG.E.U8 desc[UR30][R18.64+0xe0], R16 ;  /* 0x0000e01012008986 */ /* 0x0001e4000c10111e */
[----:B0-----:R-:W0:Y:S02]  /*6f820*/  @!P3 LDC.64 R18, c[0x0][0x5c0] ;  /* 0x00017000ff12bb82 */ /* 0x001e240000000a00 */
[----:B0-----:R-:W-:Y:S02]  /*6f830*/  @!P3 IADD3 R18, P2, R227, R18, RZ ;  /* 0x00000012e312b210 */ /* 0x001fe40007f5e0ff */
[----:B------:R-:W2:Y:S03]  /*6f840*/  LDL.LU R227, [R1+0x10a8] ;  /* 0x0010a80001e37983 */ /* 0x000ea60000300800 */
[----:B------:R-:W-:Y:S02]  /*6f850*/  @!P3 IMAD.X R19, R213, 0x1, R19, P2 ;  /* 0x00000001d513b824 */ /* 0x000fe400010e0613 */
[----:B------:R-:W4:Y:S01]  /*6f860*/  LDL.LU R213, [R1+0x10a4] ;  /* 0x0010a40001d57983 */ /* 0x000f220000300800 */
[----:B------:R-:W-:Y:S01]  /*6f870*/  LOP3.LUT P4, RZ, R5, 0x40000, RZ, 0xc0, !PT ;  /* 0x0004000005ff7812 */ /* 0x000fe2000788c0ff */
[----:B---3--:R-:W-:Y:S01]  /*6f880*/  FMUL R16, R169, UR26 ;  /* 0x0000001aa9107c20 */ /* 0x008fe20008400000 */
[C---:B------:R-:W-:Y:S01]  /*6f890*/  LOP3.LUT P5, RZ, R12.reuse, 0x40000000, RZ, 0xc0, !PT ;  /* 0x400000000cff7812 */ /* 0x040fe200078ac0ff */
[----:B------:R-:W3:Y:S03]  /*6f8a0*/  LDL.LU R169, [R1+0xbe4] ;  /* 0x000be40001a97983 */ /* 0x000ee60000300800 */
[----:B------:R-:W-:Y:S01]  /*6f8b0*/  F2FP.SATFINITE.E4M3.F32.PACK_AB_MERGE_C R16, RZ, R16, RZ ;  /* 0x00000010ff10723e */ /* 0x000fe200048070ff */
[----:B------:R-:W3:Y:S04]  /*6f8c0*/  LDL.LU R190, [R1+0xbe8] ;  /* 0x000be80001be7983 */ /* 0x000ee80000300800 */
[----:B------:R0:W-:Y:S01]  /*6f8d0*/  @!P3 STG.E.U8 desc[UR30][R18.64+0xe1], R16 ;  /* 0x0000e1101200b986 */ /* 0x0001e2000c10111e */
[----:B------:R-:W-:Y:S01]  /*6f8e0*/  LOP3.LUT P0, RZ, R12, 0x4000000, RZ, 0xc0, !PT ;  /* 0x040000000cff7812 */ /* 0x000fe2000780c0ff */
[----:B0-----:R-:W0:Y:S01]  /*6f8f0*/  @!P4 LDC.64 R18, c[0x0][0x5c0] ;  /* 0x00017000ff12cb82 */ /* 0x001e220000000a00 */
[----:B------:R-:W-:Y:S01]  /*6f900*/  FMUL R16, R168, UR26 ;  /* 0x0000001aa8107c20 */ /* 0x000fe20008400000 */
[----:B------:R-:W-:-:S04]  /*6f910*/  LOP3.LUT P1, RZ, R12, 0x10000000, RZ, 0xc0, !PT ;  /* 0x100000000cff7812 */ /* 0x000fc8000782c0ff */
[----:B------:R-:W-:Y:S02]  /*6f920*/  F2FP.SATFINITE.E4M3.F32.PACK_AB_MERGE_C R16, RZ, R16, RZ ;  /* 0x00000010ff10723e */ /* 0x000fe400048070ff */
[----:B------:R-:W-:-:S04]  /*6f930*/  LOP3.LUT R17, R17, 0xfffffbff, RZ, 0xc0, !PT ;  /* 0xfffffbff11117812 */ /* 0x000fc800078ec0ff */
[----:B------:R-:W-:Y:S02]  /*6f940*/  @P0 LOP3.LUT R17, R17, 0x400, RZ, 0xfc, !PT ;  /* 0x0000040011110812 */ /* 0x000fe400078efcff */
[----:B------:R-:W-:Y:S02]  /*6f950*/  LOP3.LUT P0, RZ, R5, 0x20000, RZ, 0xc0, !PT ;  /* 0x0002000005ff7812 */ /* 0x000fe4000780c0ff */
[----:B0-----:R-:W-:-:S05]  /*6f960*/  @!P4 IADD3 R18, P2, R204, R18, RZ ;  /* 0x00000012cc12c210 */ /* 0x001fca0007f5e0ff */
[----:B------:R-:W-:Y:S01]  /*6f970*/  @!P4 IMAD.X R19, R205, 0x1, R19, P2 ;  /* 0x00000001cd13c824 */ /* 0x000fe200010e0613 */
[----:B--2---:R0:W-:Y:S02]  /*6f980*/  @!P5 STG.E.U8 desc[UR30][R226.64+0xe8], R16 ;  /* 0x0000e810e200d986 */ /* 0x0041e4000c10111e */
[----:B0-----:R-:W-:Y:S02]  /*6f990*/  FMUL R16, R218, UR26 ;  /* 0x0000001ada107c20 */ /* 0x001fe40008400000 */
[----:B------:R-:W2:Y:S03]  /*6f9a0*/  LDL.LU R218, [R1+0xbec] ;  /* 0x000bec0001da7983 */ /* 0x000ea60000300800 */
[----:B------:R-:W-:Y:S01]  /*6f9b0*/  F2FP.SATFINITE.E4M3.F32.PACK_AB_MERGE_C R16, RZ, R16, RZ ;  /* 0x00000010ff10723e */ /* 0x000fe200048070ff */
[----:B------:R-:W2:Y:S04]  /*6f9c0*/  LDL.LU R204, [R1+0x10a0] ;  /* 0x0010a00001cc7983 */ /* 0x000ea80000300800 */
[----:B----4-:R0:W-:Y:S04]  /*6f9d0*/  @!P1 STG.E.U8 desc[UR30][R212.64+0xe9], R16 ;  /* 0x0000e910d4009986 */ /* 0x0101e8000c10111e */
[----:B------:R-:W4:Y:S01]  /*6f9e0*/  LDL.LU R205, [R1+0x109c] ;  /* 0x00109c0001cd7983 */ /* 0x000f220000300800 */
[----:B0-----:R-:W-:-:S03]  /*6f9f0*/  FMUL R16, R219, UR26 ;  /* 0x0000001adb107c20 */ /* 0x001fc60008400000 */
[----:B------:R-:W4:Y:S02]  /*6fa00*/  LDL.LU R219, [R1+0xbf0] ;  /* 0x000bf00001db7983 */ /* 0x000f240000300800 */
[----:B------:R-:W-:-:S05]  /*6fa10*/  F2FP.SATFINITE.E4M3.F32.PACK_AB_MERGE_C R16, RZ, R16, RZ ;  /* 0x00000010ff10723e */ /* 0x000fca00048070ff */
[----:B------:R0:W-:Y:S02]  /*6fa20*/  @!P4 STG.E.U8 desc[UR30][R18.64+0xe8], R16 ;  /* 0x0000e8101200c986 */ /* 0x0001e4000c10111e */
[----:B0-----:R-:W0:Y:S02]  /*6fa30*/  @!P0 LDC.64 R18, c[0x0][0x5c0] ;  /* 0x00017000ff128b82 */ /* 0x001e240000000a00 */
[----:B0-----:R-:W-:Y:S02]  /*6fa40*/  @!P0 IADD3 R18, P2, R214, R18, RZ ;  /* 0x00000012d6128210 */ /* 0x001fe40007f5e0ff */
[----:B------:R-:W2:Y:S03]  /*6fa50*/  LDL.LU R214, [R1+0x1098] ;  /* 0x0010980001d67983 */ /* 0x000ea60000300800 */
[----:B------:R-:W-:Y:S02]  /*6fa60*/  @!P0 IMAD.X R19, R215, 0x1, R19, P2 ;  /* 0x00000001d7138824 */ /* 0x000fe400010e0613 */
[----:B------:R-:W2:Y:S01]  /*6fa70*/  LDL.LU R215, [R1+0x1094] ;  /* 0x0010940001d77983 */ /* 0x000ea20000300800 */
[----:B------:R-:W-:-:S02]  /*6fa80*/  LOP3.LUT P5, RZ, R12, 0x800000, RZ, 0xc0, !PT ;  /* 0x008000000cff7812 */ /* 0x000fc400078ac0ff */
[C---:B------:R-:W-:Y:S02]  /*6fa90*/  LOP3.LUT P2, RZ, R5.reuse, 0x20000, RZ, 0xc0, !PT ;  /* 0x0002000005ff7812 */ /* 0x040fe4000784c0ff */
[----:B------:R-:W-:Y:S01]  /*6faa0*/  LOP3.LUT P3, RZ, R5, 0x10000, RZ, 0xc0, !PT ;  /* 0x0001000005ff7812 */ /* 0x000fe2000786c0ff */
[----:B---3--:R-:W-:Y:S01]  /*6fab0*/  FMUL R16, R169, UR26 ;  /* 0x0000001aa9107c20 */ /* 0x008fe20008400000 */
[----:B------:R-:W-:Y:S01]  /*6fac0*/  LOP3.LUT R17, R17, 0xfffffdff, RZ, 0xc0, !PT ;  /* 0xfffffdff11117812 */ /* 0x000fe200078ec0ff */
[----:B------:R-:W3:Y:S03]  /*6fad0*/  LDL.LU R191, [R1+0xbf4] ;  /* 0x000bf40001bf7983 */ /* 0x000ee60000300800 */
[----:B------:R-:W-:Y:S01]  /*6fae0*/  F2FP.SATFINITE.E4M3.F32.PACK_AB_MERGE_C R16, RZ, R16, RZ ;  /* 0x00000010ff10723e */ /* 0x000fe200048070ff */
[----:B------:R-:W3:Y:S02]  /*6faf0*/  LDL.LU R169, [R1+0xbf8] ;  /* 0x000bf80001a97983 */ /* 0x000ee40000300800 */
[----:B------:R-:W-:-:S02]  /*6fb00*/  @P5 LOP3.LUT R17, R17, 0x200, RZ, 0xfc, !PT ;  /* 0x0000020011115812 */ /* 0x000fc400078efcff */
[----:B------:R0:W-:Y:S02]  /*6fb10*/  @!P2 STG.E.U8 desc[UR30][R18.64+0xe9], R16 ;  /* 0x0000e9101200a986 */ /* 0x0001e4000c10111e */
[----:B------:R-:W-:Y:S02]  /*6fb20*/  LOP3.LUT P0, RZ, R17, 0x400, RZ, 0xc0, !PT ;  /* 0x0000040011ff7812 */ /* 0x000fe4000780c0ff */
[----:B------:R-:W-:Y:S01]  /*6fb30*/  LOP3.LUT P6, RZ, R12, 0x1000000, RZ, 0xc0, !PT ;  /* 0x010000000cff7812 */ /* 0x000fe200078cc0ff */
[----:B------:R-:W3:Y:S01]  /*6fb40*/  LDL.LU.64 R186, [R1+0x10] ;  /* 0x0000100001ba7983 */ /* 0x000ee20000300a00 */
[----:B------:R-:W-:-:S03]  /*6fb50*/  LOP3.LUT P5, RZ, R5, 0x8000, RZ, 0xc0, !PT ;  /* 0x0000800005ff7812 */ /* 0x000fc600078ac0ff */
[----:B------:R-:W3:Y:S01]  /*6fb60*/  LDL.LU R168, [R1+0xbfc] ;  /* 0x000bfc0001a87983 */ /* 0x000ee20000300800 */
[----:B0-----:R-:W0:Y:S01]  /*6fb70*/  @!P3 LDC.64 R18, c[0x0][0x5c0] ;  /* 0x00017000ff12bb82 */ /* 0x001e220000000a00 */
[----:B------:R-:W-:-:S05]  /*6fb80*/  FMUL R16, R190, UR26 ;  /* 0x0000001abe107c20 */ /* 0x000fca0008400000 */
[----:B------:R-:W-:Y:S02]  /*6fb90*/  F2FP.SATFINITE.E4M3.F32.PACK_AB_MERGE_C R16, RZ, R16, RZ ;  /* 0x00000010ff10723e */ /* 0x000fe400048070ff */
        /* <DEDUP_REMOVED lines=19> */
[----:B------:R-:W-:Y:S01]  /*6fcd0*/  LOP3.LUT P1, RZ, R5, 0x4000, RZ, 0xc0, !PT ;  /* 0x0000400005ff7812 */ /* 0x000fe2000782c0ff */
[----:B---3--:R-:W-:Y:S01]  /*6fce0*/  FMUL R16, R191, UR26 ;  /* 0x0000001abf107c20 */ /* 0x008fe20008400000 */
[----:B------:R-:W-:Y:S01]  /*6fcf0*/  LOP3.LUT P5, RZ, R17, 0x200, RZ, 0xc0, !PT ;  /* 0x0000020011ff7812 */ /* 0x000fe200078ac0ff */
[----:B------:R-:W3:Y:S03]  /*6fd00*/  LDL.LU R190, [R1+0xc08] ;  /* 0x000c080001be7983 */ /* 0x000ee60000300800 */
[----:B------:R-:W-:-:S05]  /*6fd10*/  F2FP.SATFINITE.E4M3.F32.PACK_AB_MERGE_C R16, RZ, R16, RZ ;  /* 0x00000010ff10723e */ /* 0x000fca00048070ff */
[----:B------:R0:W-:Y:S01]  /*6fd20*/  @!P2 STG.E.U8 desc[UR30][R18.64+0xf1], R16 ;  /* 0x0000f1101200a986 */ /* 0x0001e2000c10111e */
[----:B------:R-:W-:Y:S01]  /*6fd30*/  LOP3.LUT P4, RZ, R12, 0x100000, RZ, 0xc0, !PT ;  /* 0x001000000cff7812 */ /* 0x000fe2000788c0ff */
[----:B0-----:R-:W0:Y:S01]  /*6fd40*/  @!P1 LDC.64 R18, c[0x0][0x5c0] ;  /* 0x00017000ff129b82 */ /* 0x001e220000000a00 */
[----:B------:R-:W-:Y:S01]  /*6fd50*/  FMUL R16, R169, UR26 ;  /* 0x0000001aa9107c20 */ /* 0x000fe20008400000 */
[----:B------:R-:W-:Y:S01]  /*6fd60*/  LOP3.LUT P0, RZ, R5, 0x2000, RZ, 0xc0, !PT ;  /* 0x0000200005ff7812 */ /* 0x000fe2000780c0ff */
[----:B------:R-:W3:Y:S03]  /*6fd70*/  LDL.LU R169, [R1+0xc0c] ;  /* 0x000c0c0001a97983 */ /* 0x000ee60000300800 */
[----:B------:R-:W-:Y:S01]  /*6fd80*/  F2FP.SATFINITE.E4M3.F32.PACK_AB_MERGE_C R16, RZ, R16, RZ ;  /* 0x00000010ff10723e */ /* 0x000fe200048070ff */
[----:B------:R-:W3:Y:S04]  /*6fd90*/  LDL.LU R191, [R1+0xc10] ;  /* 0x000c100001bf7983 */ /* 0x000ee80000300800 */
[----:B------:R1:W-:Y:S02]  /*6fda0*/  @!P5 STG.E.U8 desc[UR30][R186.64+0xf8], R16 ;  /* 0x0000f810ba00d986 */ /* 0x0003e4000c10111e */
[----:B-1----:R-:W-:-:S05]  /*6fdb0*/  FMUL R16, R168, UR26 ;  /* 0x0000001aa8107c20 */ /* 0x002fca0008400000 */
[----:B------:R-:W-:Y:S02]  /*6fdc0*/  F2FP.SATFINITE.E4M3.F32.PACK_AB_MERGE_C R16, RZ, R16, RZ ;  /* 0x00000010ff10723e */ /* 0x000fe400048070ff */
[----:B0-----:R-:W-:Y:S02]  /*6fdd0*/  @!P1 IADD3 R18, P2, R132, R18, RZ ;  /* 0x0000001284129210 */ /* 0x001fe40007f5e0ff */
[----:B------:R-:W3:Y:S03]  /*6fde0*/  LDL.LU R132, [R1+0x1080] ;  /* 0x0010800001847983 */ /* 0x000ee60000300800 */
[----:B------:R-:W-:Y:S02]  /*6fdf0*/  @!P1 IMAD.X R19, R133, 0x1, R19, P2 ;  /* 0x0000000185139824 */ /* 0x000fe400010e0613 */
[----:B------:R-:W3:Y:S04]  /*6fe00*/  LDL.LU R133, [R1+0x107c] ;  /* 0x00107c0001857983 */ /* 0x000ee80000300800 */
[----:B--2---:R0:W-:Y:S02]  /*6fe10*/  @!P4 STG.E.U8 desc[UR30][R222.64+0xf9], R16 ;  /* 0x0000f910de00c986 */ /* 0x0041e4000c10111e */
[----:B0-----:R-:W-:-:S05]  /*6fe20*/  FMUL R16, R218, UR26 ;  /* 0x0000001ada107c20 */ /* 0x001fca0008400000 */
[----:B------:R-:W-:-:S05]  /*6fe30*/  F2FP.SATFINITE.E4M3.F32.PACK_AB_MERGE_C R16, RZ, R16, RZ ;  /* 0x00000010ff10723e */ /* 0x000fca00048070ff */
[----:B------:R0:W-:Y:S02]  /*6fe40*/  @!P1 STG.E.U8 desc[UR30][R18.64+0xf8], R16 ;  /* 0x0000f81012009986 */ /* 0x0001e4000c10111e */
[----:B0-----:R-:W0:Y:S02]  /*6fe50*/  @!P0 LDC.64 R18, c[0x0][0x5c0] ;  /* 0x00017000ff128b82 */ /* 0x001e240000000a00 */
[----:B0-----:R-:W-:Y:S02]  /*6fe60*/  @!P0 IADD3 R18, P2, R224, R18, RZ ;  /* 0x00000012e0128210 */ /* 0x001fe40007f5e0ff */
[----:B------:R-:W2:Y:S03]  /*6fe70*/  LDL.LU R224, [R1+0x1078] ;  /* 0x0010780001e07983 */ /* 0x000ea60000300800 */
[----:B------:R-:W-:Y:S01]  /*6fe80*/  @!P0 IMAD.X R19, R225, 0x1, R19, P2 ;  /* 0x00000001e1138824 */ /* 0x000fe200010e0613 */
[----:B------:R-:W2:Y:S04]  /*6fe90*/  LDL.LU R218, [R1+0xc14] ;  /* 0x000c140001da7983 */ /* 0x000ea80000300800 */
[----:B------:R-:W2:Y:S01]  /*6fea0*/  LDL.LU R225, [R1+0x1074] ;  /* 0x0010740001e17983 */ /* 0x000ea20000300800 */
[----:B------:R-:W-:Y:S01]  /*6feb0*/  LOP3.LUT P3, RZ, R5, 0x1000, RZ, 0xc0, !PT ;  /* 0x0000100005ff7812 */ /* 0x000fe2000786c0ff */
[----:B----4-:R-:W-:Y:S01]  /*6fec0*/  FMUL R16, R219, UR26 ;  /* 0x0000001adb107c20 */ /* 0x010fe20008400000 */
[C---:B------:R-:W-:Y:S01]  /*6fed0*/  LOP3.LUT P2, RZ, R12.reuse, 0x40000, RZ, 0xc0, !PT ;  /* 0x000400000cff7812 */ /* 0x040fe2000784c0ff */
[----:B------:R-:W4:Y:S03]  /*6fee0*/  LDL.LU R168, [R1+0xc18] ;  /* 0x000c180001a87983 */ /* 0x000f260000300800 */
[----:B------:R-:W-:Y:S01]  /*6fef0*/  F2FP.SATFINITE.E4M3.F32.PACK_AB_MERGE_C R16, RZ, R16, RZ ;  /* 0x00000010ff10723e */ /* 0x000fe200048070ff */
[----:B------:R-:W4:Y:S04]  /*6ff00*/  LDL.LU.64 R186, [R1+0x30] ;  /* 0x0000300001ba7983 */ /* 0x000f280000300a00 */
[----:B------:R0:W-:Y:S01]  /*6ff10*/  @!P0 STG.E.U8 desc[UR30][R18.64+0xf9], R16 ;  /* 0x0000f91012008986 */ /* 0x0001e2000c10111e */
[----:B------:R-:W-:-:S02]  /*6ff20*/  LOP3.LUT P6, RZ, R12, 0x10000, RZ, 0xc0, !PT ;  /* 0x000100000cff7812 */ /* 0x000fc400078cc0ff */
[----:B------:R-:W-:Y:S01]  /*6ff30*/  LOP3.LUT P4, RZ, R5, 0x800, RZ, 0xc0, !PT ;  /* 0x0000080005ff7812 */ /* 0x000fe2000788c0ff */
[----:B------:R-:W4:Y:S01]  /*6ff40*/  LDL.LU R219, [R1+0xc1c] ;  /* 0x000c1c0001db7983 */ /* 0x000f220000300800 */
[----:B0-----:R-:W0:Y:S01]  /*6ff50*/  @!P3 LDC.64 R18, c[0x0][0x5c0] ;  /* 0x00017000ff12bb82 */ /* 0x001e220000000a00 */
[----:B---3--:R-:W-:-:S05]  /*6ff60*/  FMUL R16, R190, UR26 ;  /* 0x0000001abe107c20 */ /* 0x008fca0008400000 */
[----:B------:R-:W-:-:S05]  /*6ff70*/  F2FP.SATFINITE.E4M3.F32.PACK_AB_MERGE_C R16, RZ, R16, RZ ;  /* 0x00000010ff10723e */ /* 0x000fca00048070ff */
[----:B--2---:R1:W-:Y:S01]  /*6ff80*/  @!P2 STG.E.U8 desc[UR30][R224.64+0x100], R16 ;  /* 0x00010010e000a986 */ /* 0x0043e2000c10111e */
[----:B0-----:R-:W-:Y:S01]  /*6ff90*/  @!P3 IADD3 R18, P2, R31, R18, RZ ;  /* 0x000000121f12b210 */ /* 0x001fe20007f5e0ff */
[----:B-1----:R-:W-:-:S04]  /*6ffa0*/  FMUL R16, R169, UR26 ;  /* 0x0000001aa9107c20 */ /* 0x002fc80008400000 */
[----:B------:R-:W-:Y:S01]  /*6ffb0*/  @!P3 IMAD.X R19, R32, 0x1, R19, P2 ;  /* 0x000000012013b824 */ /* 0x000fe200010e0613 */
[----:B------:R-:W2:Y:S01]  /*6ffc0*/  LDL.LU R169, [R1+0xc20] ;  /* 0x000c200001a97983 */ /* 0x000ea20000300800 */
[----:B------:R-:W-:-:S03]  /*6ffd0*/  F2FP.SATFINITE.E4M3.F32.PACK_AB_MERGE_C R16, RZ, R16, RZ ;  /* 0x00000010ff10723e */ /* 0x000fc600048070ff */
[----:B------:R-:W3:Y:S04]  /*6ffe0*/  LDL.LU R31, [R1+0x1070] ;  /* 0x00107000011f7983 */ /* 0x000ee80000300800 */
[----:B------:R0:W-:Y:S04]  /*6fff0*/  @!P6 STG.E.U8 desc[UR30][R132.64+0x101], R16 ;  /* 0x000101108400e986 */ /* 0x0001e8000c10111e */
[----:B------:R-:W3:Y:S01]  /*70000*/  LDL.LU R32, [R1+0x106c] ;  /* 0x00106c0001207983 */ /* 0x000ee20000300800 */
[----:B0-----:R-:W-:-:S05]  /*70010*/  FMUL R16, R191, UR26 ;  /* 0x0000001abf107c20 */ /* 0x001fca0008400000 */
[----:B------:R-:W-:-:S05]  /*70020*/  F2FP.SATFINITE.E4M3.F32.PACK_AB_MERGE_C R16, RZ, R16, RZ ;  /* 0x00000010ff10723e */ /* 0x000fca00048070ff */
[----:B------:R0:W-:Y:S02]  /*70030*/  @!P3 STG.E.U8 desc[UR30][R18.64+0x100], R16 ;  /* 0x000100101200b986 */ /* 0x0001e4000c10111e */
[----:B0-----:R-:W0:Y:S02]  /*70040*/  @!P4 LDC.64 R18, c[0x0][0x5c0] ;  /* 0x00017000ff12cb82 */ /* 0x001e240000000a00 */
[----:B0-----:R-:W-:Y:S02]  /*70050*/  @!P4 IADD3 R18, P2, R234, R18, RZ ;  /* 0x00000012ea12c210 */ /* 0x001fe40007f5e0ff */
[----:B------:R-:W2:Y:S03]  /*70060*/  LDL.LU R234, [R1+0x1068] ;  /* 0x0010680001ea7983 */ /* 0x000ea60000300800 */
[----:B------:R-:W-:Y:S02]  /*70070*/  @!P4 IMAD.X R19, R235, 0x1, R19, P2 ;  /* 0x00000001eb13c824 */ /* 0x000fe400010e0613 */
[----:B------:R-:W2:Y:S01]  /*70080*/  LDL.LU R235, [R1+0x1064] ;  /* 0x0010640001eb7983 */ /* 0x000ea20000300800 */
[----:B------:R-:W-:-:S03]  /*70090*/  FMUL R16, R218, UR26 ;  /* 0x0000001ada107c20 */ /* 0x000fc60008400000 */
[----:B------:R-:W3:Y:S01]  /*700a0*/  LDL.LU R218, [R1+0xc24] ;  /* 0x000c240001da7983 */ /* 0x000ee20000300800 */
[----:B------:R-:W-:Y:S02]  /*700b0*/  LOP3.LUT P0, RZ, R5, 0x400, RZ, 0xc0, !PT ;  /* 0x0000040005ff7812 */ /* 0x000fe4000780c0ff */
[----:B------:R-:W-:Y:S01]  /*700c0*/  F2FP.SATFINITE.E4M3.F32.PACK_AB_MERGE_C R16, RZ, R16, RZ ;  /* 0x00000010ff10723e */ /* 0x000fe200048070ff */
[----:B------:R-:W3:Y:S01]  /*700d0*/  LDL.LU R191, [R1+0xc28] ;  /* 0x000c280001bf7983 */ /* 0x000ee20000300800 */
[----:B------:R-:W-:-:S03]  /*700e0*/  LOP3.LUT P5, RZ, R12, 0x8000, RZ, 0xc0, !PT ;  /* 0x000080000cff7812 */ /* 0x000fc600078ac0ff */
[----:B------:R4:W-:Y:S01]  /*700f0*/  @!P4 STG.E.U8 desc[UR30][R18.64+0x101], R16 ;  /* 0x000101101200c986 */ /* 0x0009e2000c10111e */
[----:B------:R-:W-:Y:S01]  /*70100*/  LOP3.LUT P3, RZ, R12, 0x1000, RZ, 0xc0, !PT ;  /* 0x000010000cff7812 */ /* 0x000fe2000786c0ff */
[----:B----4-:R-:W-:-:S04]  /*70110*/  FMUL R16, R168, UR26 ;  /* 0x0000001aa8107c20 */ /* 0x010fc80008400000 */
[----:B------:R-:W0:Y:S01]  /*70120*/  @!P0 LDC.64 R18, c[0x0][0x5c0] ;  /* 0x00017000ff128b82 */ /* 0x000e220000000a00 */
[----:B------:R-:W-:Y:S02]  /*70130*/  F2FP.SATFINITE.E4M3.F32.PACK_AB_MERGE_C R16, RZ, R16, RZ ;  /* 0x00000010ff10723e */ /* 0x000fe400048070ff */
[----:B------:R-:W-:-:S03]  /*70140*/  LOP3.LUT P1, RZ, R12, 0x4000, RZ, 0xc0, !PT ;  /* 0x000040000cff7812 */ /* 0x000fc6000782c0ff */
[----:B------:R1:W-:Y:S01]  /*70150*/  @!P5 STG.E.U8 desc[UR30][R186.64+0x108], R16 ;  /* 0x00010810ba00d986 */ /* 0x0003e2000c10111e */
[----:B------:R-:W-:Y:S01]  /*70160*/  LOP3.LUT R17, R17, 0xfffffeff, RZ, 0xc0, !PT ;  /* 0xfffffeff11117812 */ /* 0x000fe200078ec0ff */
[----:B-1----:R-:W-:Y:S02]  /*70170*/  FMUL R16, R219, UR26 ;  /* 0x0000001adb107c20 */ /* 0x002fe40008400000 */
[----:B------:R-:W4:Y:S04]  /*70180*/  LDL.LU.64 R186, [R1+0x8] ;  /* 0x0000080001ba7983 */ /* 0x000f280000300a00 */
[----:B------:R-:W4:Y:S01]  /*70190*/  LDL.LU R219, [R1+0xc2c] ;  /* 0x000c2c0001db7983 */ /* 0x000f220000300800 */
[----:B------:R-:W-:Y:S02]  /*701a0*/  F2FP.SATFINITE.E4M3.F32.PACK_AB_MERGE_C R16, RZ, R16, RZ ;  /* 0x00000010ff10723e */ /* 0x000fe400048070ff */
[----:B------:R-:W-:-:S02]  /*701b0*/  @P3 LOP3.LUT R17, R17, 0x100, RZ, 0xfc, !PT ;  /* 0x0000010011113812 */ /* 0x000fc400078efcff */
[----:B------:R-:W-:Y:S02]  /*701c0*/  LOP3.LUT P3, RZ, R5, 0x200, RZ, 0xc0, !PT ;  /* 0x0000020005ff7812 */ /* 0x000fe4000786c0ff */
[----:B0-----:R-:W-:Y:S02]  /*701d0*/  @!P0 IADD3 R18, P2, R33, R18, RZ ;  /* 0x0000001221128210 */ /* 0x001fe40007f5e0ff */
[----:B------:R-:W4:Y:S03]  /*701e0*/  LDL.LU R33, [R1+0x1060] ;  /* 0x0010600001217983 */ /* 0x000f260000300800 */
[----:B------:R-:W-:Y:S02]  /*701f0*/  @!P0 IMAD.X R19, R34, 0x1, R19, P2 ;  /* 0x0000000122138824 */ /* 0x000fe400010e0613 */
[----:B------:R-:W4:Y:S04]  /*70200*/  LDL.LU R34, [R1+0x105c] ;  /* 0x00105c0001227983 */ /* 0x000f280000300800 */
[----:B------:R-:W4:Y:S04]  /*70210*/  LDL.LU R168, [R1+0xc30] ;  /* 0x000c300001a87983 */ /* 0x000f280000300800 */
[----:B--2---:R0:W-:Y:S02]  /*70220*/  @!P1 STG.E.U8 desc[UR30][R234.64+0x109], R16 ;  /* 0x00010910ea009986 */ /* 0x0041e4000c10111e */
[----:B0-----:R-:W-:-:S05]  /*70230*/  FMUL R16, R169, UR26 ;  /* 0x0000001aa9107c20 */ /* 0x001fca0008400000 */
[----:B------:R-:W-:-:S05]  /*70240*/  F2FP.SATFINITE.E4M3.F32.PACK_AB_MERGE_C R16, RZ, R16, RZ ;  /* 0x00000010ff10723e */ /* 0x000fca00048070ff */
[----:B------:R0:W-:Y:S02]  /*70250*/  @!P0 STG.E.U8 desc[UR30][R18.64+0x108], R16 ;  /* 0x0001081012008986 */ /* 0x0001e4000c10111e */
[----:B0-----:R-:W0:Y:S02]  /*70260*/  @!P3 LDC.64 R18, c[0x0][0x5c0] ;  /* 0x00017000ff12bb82 */ /* 0x001e240000000a00 */
[----:B0-----:R-:W-:Y:S02]  /*70270*/  @!P3 IADD3 R18, P2, R134, R18, RZ ;  /* 0x000000128612b210 */ /* 0x001fe40007f5e0ff */
[----:B------:R-:W2:Y:S03]  /*70280*/  LDL.LU R134, [R1+0x1058] ;  /* 0x0010580001867983 */ /* 0x000ea60000300800 */
[----:B------:R-:W-:Y:S02]  /*70290*/  @!P3 IMAD.X R19, R135, 0x1, R19, P2 ;  /* 0x000000018713b824 */ /* 0x000fe400010e0613 */
[----:B------:R-:W2:Y:S04]  /*702a0*/  LDL.LU R135, [R1+0x1054] ;  /* 0x0010540001877983 */ /* 0x000ea80000300800 */
[----:B------:R-:W2:Y:S01]  /*702b0*/  LDL.LU R169, [R1+0xc34] ;  /* 0x000c340001a97983 */ /* 0x000ea20000300800 */
[----:B---3--:R-:W-:-:S03]  /*702c0*/  FMUL R16, R218, UR26 ;  /* 0x0000001ada107c20 */ /* 0x008fc60008400000 */
[----:B------:R-:W3:Y:S01]  /*702d0*/  LDL.LU R218, [R1+0xc38] ;  /* 0x000c380001da7983 */ /* 0x000ee20000300800 */
[----:B------:R-:W-:Y:S02]  /*702e0*/  LOP3.LUT P5, RZ, R12, 0x200, RZ, 0xc0, !PT ;  /* 0x000002000cff7812 */ /* 0x000fe400078ac0ff */
[----:B------:R-:W-:Y:S01]  /*702f0*/  LOP3.LUT P2, RZ, R5, 0x200, RZ, 0xc0, !PT ;  /* 0x0000020005ff7812 */ /* 0x000fe2000784c0ff */
[----:B------:R-:W3:Y:S01]  /*70300*/  LDL.LU.64 R172, [R1+0x60] ;  /* 0x0000600001ac7983 */ /* 0x000ee20000300a00 */
[----:B------:R-:W-:Y:S02]  /*70310*/  LOP3.LUT R17, R17, 0xffffff7f, RZ, 0xc0, !PT ;  /* 0xffffff7f11117812 */ /* 0x000fe400078ec0ff */
[----:B------:R-:W-:Y:S01]  /*70320*/  F2FP.SATFINITE.E4M3.F32.PACK_AB_MERGE_C R16, RZ, R16, RZ ;  /* 0x00000010ff10723e */ /* 0x000fe200048070ff */
[----:B------:R-:W3:Y:S06]  /*70330*/  LDL.LU R229, [R1+0xc3c] ;  /* 0x000c3c0001e57983 */ /* 0x000eec0000300800 */
[----:B------:R-:W-:-:S02]  /*70340*/  @P5 LOP3.LUT R17, R17, 0x80, RZ, 0xfc, !PT ;  /* 0x0000008011115812 */ /* 0x000fc400078efcff */
[----:B------:R0:W-:Y:S02]  /*70350*/  @!P2 STG.E.U8 desc[UR30][R18.64+0x109], R16 ;  /* 0x000109101200a986 */ /* 0x0001e4000c10111e */
[----:B------:R-:W-:Y:S01]  /*70360*/  LOP3.LUT P3, RZ, R17, 0x100, RZ, 0xc0, !PT ;  /* 0x0000010011ff7812 */ /* 0x000fe2000786c0ff */
[----:B0-----:R-:W-:Y:S02]  /*70370*/  FMUL R16, R191, UR26 ;  /* 0x0000001abf107c20 */ /* 0x001fe40008400000 */
[----:B------:R-:W3:Y:S03]  /*70380*/  LDL.LU.64 R190, [R1+0x20] ;  /* 0x0000200001be7983 */ /* 0x000ee60000300a00 */
[----:B------:R-:W-:-:S07]  /*70390*/  F2FP.SATFINITE.E4M3.F32.PACK_AB_MERGE_C R16, RZ, R16, RZ ;  /* 0x00000010ff10723e */ /* 0x000fce00048070ff */
[----:B----4-:R0:W-:Y:S02]  /*703a0*/  @!P3 STG.E.U8 desc[UR30][R186.64+0x110], R16 ;  /* 0x00011010ba00b986 */ /* 0x0101e4000c10111e */
[----:B0-----:R-:W-:Y:S02]  /*703b0*/  FMUL R16, R219, UR26 ;  /* 0x0000001adb107c20 */ /* 0x001fe40008400000 */
[----:B------:R-:W4:Y:S01]  /*703c0*/  LDL.LU R219, [R1+0xc40] ;  /* 0x000c400001db7983 */ /* 0x000f220000300800 */
[----:B------:R-:W-:Y:S02]  /*703d0*/  LOP3.LUT P4, RZ, R5, 0x100, RZ, 0xc0, !PT ;  /* 0x0000010005ff7812 */ /* 0x000fe4000788c0ff */
[----:B------:R-:W-:-:S11]  /*703e0*/  LOP3.LUT P6, RZ, R12, 0x400, RZ, 0xc0, !PT ;  /* 0x000004000cff7812 */ /* 0x000fd600078cc0ff */
[----:B------:R-:W0:Y:S01]  /*703f0*/  @!P4 LDC.64 R18, c[0x0][0x5c0] ;  /* 0x00017000ff12cb82 */ /* 0x000e220000000a00 */
[----:B------:R-:W-:Y:S02]  /*70400*/  F2FP.SATFINITE.E4M3.F32.PACK_AB_MERGE_C R16, RZ, R16, RZ ;  /* 0x00000010ff10723e */ /* 0x000fe400048070ff */
[----:B------:R-:W-:Y:S02]  /*70410*/  LOP3.LUT P5, RZ, R5, 0x80, RZ, 0xc0, !PT ;  /* 0x0000008005ff7812 */ /* 0x000fe400078ac0ff */
[----:B0-----:R-:W-:Y:S02]  /*70420*/  @!P4 IADD3 R18, P2, R35, R18, RZ ;  /* 0x000000122312c210 */ /* 0x001fe40007f5e0ff */
[----:B------:R-:W4:Y:S03]  /*70430*/  LDL.LU R35, [R1+0x1050] ;  /* 0x0010500001237983 */ /* 0x000f260000300800 */
[----:B------:R-:W-:-:S02]  /*70440*/  @!P4 IMAD.X R19, R10, 0x1, R19, P2 ;  /* 0x000000010a13c824 */ /* 0x000fc400010e0613 */
[----:B------:R-:W4:Y:S04]  /*70450*/  LDL.LU R10, [R1+0x104c] ;  /* 0x00104c00010a7983 */ /* 0x000f280000300800 */
[----:B------:R-:W4:Y:S04]  /*70460*/  LDL.LU R186, [R1+0xc44] ;  /* 0x000c440001ba7983 */ /* 0x000f280000300800 */
[----:B--2---:R0:W-:Y:S02]  /*70470*/  @!P6 STG.E.U8 desc[UR30][R134.64+0x111], R16 ;  /* 0x000111108600e986 */ /* 0x0041e4000c10111e */
[----:B0-----:R-:W-:-:S05]  /*70480*/  FMUL R16, R168, UR26 ;  /* 0x0000001aa8107c20 */ /* 0x001fca0008400000 */
[----:B------:R-:W-:-:S05]  /*70490*/  F2FP.SATFINITE.E4M3.F32.PACK_AB_MERGE_C R16, RZ, R16, RZ ;  /* 0x00000010ff10723e */ /* 0x000fca00048070ff */
[----:B------:R0:W-:Y:S02]  /*704a0*/  @!P4 STG.E.U8 desc[UR30][R18.64+0x110], R16 ;  /* 0x000110101200c986 */ /* 0x0001e4000c10111e */
[----:B0-----:R-:W0:Y:S01]  /*704b0*/  @!P5 LDC.64 R18, c[0x0][0x5c0] ;  /* 0x00017000ff12db82 */ /* 0x001e220000000a00 */
[----:B------:R-:W-:-:S05]  /*704c0*/  FMUL R16, R169, UR26 ;  /* 0x0000001aa9107c20 */ /* 0x000fca0008400000 */
[----:B------:R-:W-:Y:S02]  /*704d0*/  F2FP.SATFINITE.E4M3.F32.PACK_AB_MERGE_C R16, RZ, R16, RZ ;  /* 0x00000010ff10723e */ /* 0x000fe400048070ff */
[----:B0-----:R-:W-:Y:S02]  /*704e0*/  @!P5 IADD3 R18, P2, R36, R18, RZ ;  /* 0x000000122412d210 */ /* 0x001fe40007f5e0ff */
[----:B------:R-:W2:Y:S03]  /*704f0*/  LDL.LU R36, [R1+0x1048] ;  /* 0x0010480001247983 */ /* 0x000ea60000300800 */
[----:B------:R-:W-:Y:S01]  /*70500*/  @!P5 IMAD.X R19, R37, 0x1, R19, P2 ;  /* 0x000000012513d824 */ /* 0x000fe200010e0613 */
[----:B------:R-:W-:Y:S01]  /*70510*/  LOP3.LUT P2, RZ, R5, 0x80, RZ, 0xc0, !PT ;  /* 0x0000008005ff7812 */ /* 0x000fe2000784c0ff */
[----:B------:R-:W2:Y:S04]  /*70520*/  LDL.LU R37, [R1+0x1044] ;  /* 0x0010440001257983 */ /* 0x000ea80000300800 */
[----:B------:R-:W2:Y:S04]  /*70530*/  LDL.LU R187, [R1+0xc48] ;  /* 0x000c480001bb7983 */ /* 0x000ea80000300800 */
[----:B------:R-:W2:Y:S04]  /*70540*/  LDL.LU.64 R168, [R1+0x28] ;  /* 0x0000280001a87983 */ /* 0x000ea80000300a00 */
[----:B------:R3:W-:Y:S02]  /*70550*/  @!P2 STG.E.U8 desc[UR30][R18.64+0x111], R16 ;  /* 0x000111101200a986 */ /* 0x0007e4000c10111e */
[----:B---3--:R-:W-:-:S02]  /*70560*/  FMUL R16, R218, UR26 ;  /* 0x0000001ada107c20 */ /* 0x008fc40008400000 */
[----:B------:R-:W3:Y:S01]  /*70570*/  LDL.LU R218, [R1+0xc4c] ;  /* 0x000c4c0001da7983 */ /* 0x000ee20000300800 */
[----:B------:R-:W-:Y:S02]  /*70580*/  LOP3.LUT P1, RZ, R5, 0x40, RZ, 0xc0, !PT ;  /* 0x0000004005ff7812 */ /* 0x000fe4000782c0ff */
[----:B------:R-:W-:Y:S02]  /*70590*/  LOP3.LUT P5, RZ, R17, 0x80, RZ, 0xc0, !PT ;  /* 0x0000008011ff7812 */ /* 0x000fe400078ac0ff */
[----:B------:R-:W-:-:S09]  /*705a0*/  F2FP.SATFINITE.E4M3.F32.PACK_AB_MERGE_C R16, RZ, R16, RZ ;  /* 0x00000010ff10723e */ /* 0x000fd200048070ff */
[----:B------:R-:W0:Y:S01]  /*705b0*/  @!P1 LDC.64 R18, c[0x0][0x5c0] ;  /* 0x00017000ff129b82 */ /* 0x000e220000000a00 */
[----:B------:R-:W-:Y:S01]  /*705c0*/  LOP3.LUT P0, RZ, R12, 0x100, RZ, 0xc0, !PT ;  /* 0x000001000cff7812 */ /* 0x000fe2000780c0ff */
[----:B------:R1:W-:Y:S01]  /*705d0*/  @!P5 STG.E.U8 desc[UR30][R172.64+0x118], R16 ;  /* 0x00011810ac00d986 */ /* 0x0003e2000c10111e */
[----:B------:R-:W-:Y:S01]  /*705e0*/  LOP3.LUT P3, RZ, R5, 0x20, RZ, 0xc0, !PT ;  /* 0x0000002005ff7812 */ /* 0x000fe2000786c0ff */
[----:B-1----:R-:W-:-:S05]  /*705f0*/  FMUL R16, R229, UR26 ;  /* 0x0000001ae5107c20 */ /* 0x002fca0008400000 */
[----:B------:R-:W-:-:S05]  /*70600*/  F2FP.SATFINITE.E4M3.F32.PACK_AB_MERGE_C R16, RZ, R16, RZ ;  /* 0x00000010ff10723e */ /* 0x000fca00048070ff */
[----:B------:R4:W-:Y:S01]  /*70610*/  @!P0 STG.E.U8 desc[UR30][R190.64+0x119], R16 ;  /* 0x00011910be008986 */ /* 0x0009e2000c10111e */
[----:B0-----:R-:W-:-:S05]  /*70620*/  @!P1 IADD3 R18, P2, R38, R18, RZ ;  /* 0x0000001226129210 */ /* 0x001fca0007f5e0ff */
[----:B------:R-:W-:Y:S02]  /*70630*/  @!P1 IMAD.X R19, R39, 0x1, R19, P2 ;  /* 0x0000000127139824 */ /* 0x000fe400010e0613 */
[----:B----4-:R-:W-:Y:S01]  /*70640*/  FMUL R16, R219, UR26 ;  /* 0x0000001adb107c20 */ /* 0x010fe20008400000 */
[----:B------:R-:W4:Y:S04]  /*70650*/  LDL.LU R191, [R1+0xc50] ;  /* 0x000c500001bf7983 */ /* 0x000f280000300800 */
[----:B------:R-:W-:Y:S01]  /*70660*/  F2FP.SATFINITE.E4M3.F32.PACK_AB_MERGE_C R16, RZ, R16, RZ ;  /* 0x00000010ff10723e */ /* 0x000fe200048070ff */
[----:B------:R-:W4:Y:S04]  /*70670*/  LDL.LU R38, [R1+0x1040] ;  /* 0x0010400001267983 */ /* 0x000f280000300800 */
[----:B------:R0:W-:Y:S04]  /*70680*/  @!P1 STG.E.U8 desc[UR30][R18.64+0x118], R16 ;  /* 0x0001181012009986 */ /* 0x0001e8000c10111e */
[----:B------:R-:W4:Y:S01]  /*70690*/  LDL.LU R39, [R1+0x103c] ;  /* 0x00103c0001277983 */ /* 0x000f220000300800 */
[----:B0-----:R-:W0:Y:S02]  /*706a0*/  @!P3 LDC.64 R18, c[0x0][0x5c0] ;  /* 0x00017000ff12bb82 */ /* 0x001e240000000a00 */
[----:B0-----:R-:W-:-:S02]  /*706b0*/  @!P3 IADD3 R18, P2, R136, R18, RZ ;  /* 0x000000128812b210 */ /* 0x001fc40007f5e0ff */
[----:B------:R-:W4:Y:S03]  /*706c0*/  LDL.LU R136, [R1+0x1038] ;  /* 0x0010380001887983 */ /* 0x000f260000300800 */
[----:B------:R-:W-:Y:S02]  /*706d0*/  @!P3 IMAD.X R19, R137, 0x1, R19, P2 ;  /* 0x000000018913b824 */ /* 0x000fe400010e0613 */
[----:B------:R-:W4:Y:S04]  /*706e0*/  LDL.LU R137, [R1+0x1034] ;  /* 0x0010340001897983 */ /* 0x000f280000300800 */
[----:B------:R-:W4:Y:S01]  /*706f0*/  LDL.LU R219, [R1+0xc54] ;  /* 0x000c540001db7983 */ /* 0x000f220000300800 */
[----:B------:R-:W-:-:S03]  /*70700*/  FMUL R16, R186, UR26 ;  /* 0x0000001aba107c20 */ /* 0x000fc60008400000 */
[----:B------:R-:W4:Y:S02]  /*70710*/  LDL.LU R186, [R1+0xc58] ;  /* 0x000c580001ba7983 */ /* 0x000f240000300800 */
[----:B------:R-:W-:Y:S02]  /*70720*/  F2FP.SATFINITE.E4M3.F32.PACK_AB_MERGE_C R16, RZ, R16, RZ ;  /* 0x00000010ff10723e */ /* 0x000fe400048070ff */
[----:B------:R-:W-:Y:S01]  /*70730*/  LOP3.LUT P2, RZ, R12, 0x40, RZ, 0xc0, !PT ;  /* 0x000000400cff7812 */ /* 0x000fe2000784c0ff */
[----:B------:R-:W4:Y:S04]  /*70740*/  LDL.LU.64 R228, [R1+0xa0] ;  /* 0x0000a00001e47983 */ /* 0x000f280000300a00 */
[----:B------:R2:W-:Y:S02]  /*70750*/  @!P3 STG.E.U8 desc[UR30][R18.64+0x119], R16 ;  /* 0x000119101200b986 */ /* 0x0005e4000c10111e */
[----:B--2---:R-:W-:-:S02]  /*70760*/  FMUL R16, R187, UR26 ;  /* 0x0000001abb107c20 */ /* 0x004fc40008400000 */
[----:B------:R-:W2:Y:S03]  /*70770*/  LDL.LU R187, [R1+0xc5c] ;  /* 0x000c5c0001bb7983 */ /* 0x000ea60000300800 */
[----:B------:R-:W-:-:S05]  /*70780*/  F2FP.SATFINITE.E4M3.F32.PACK_AB_MERGE_C R16, RZ, R16, RZ ;  /* 0x00000010ff10723e */ /* 0x000fca00048070ff */
[----:B------:R0:W-:Y:S04]  /*70790*/  @!P2 STG.E.U8 desc[UR30][R168.64+0x120], R16 ;  /* 0x00012010a800a986 */ /* 0x0001e8000c10111e */
[----:B0-----:R-:W2:Y:S01]  /*707a0*/  LDL.LU.64 R168, [R1+0x48] ;  /* 0x0000480001a87983 */ /* 0x001ea20000300a00 */
[----:B---3--:R-:W-:-:S03]  /*707b0*/  FMUL R16, R218, UR26 ;  /* 0x0000001ada107c20 */ /* 0x008fc60008400000 */
[----:B------:R-:W3:Y:S01]  /*707c0*/  LDL.LU R218, [R1+0xc60] ;  /* 0x000c600001da7983 */ /* 0x000ee20000300800 */
[----:B------:R-:W-:Y:S02]  /*707d0*/  LOP3.LUT P4, RZ, R5, 0x10, RZ, 0xc0, !PT ;  /* 0x0000001005ff7812 */ /* 0x000fe4000788c0ff */
[----:B------:R-:W-:-:S11]  /*707e0*/  LOP3.LUT P6, RZ, R12, 0x10, RZ, 0xc0, !PT ;  /* 0x000000100cff7812 */ /* 0x000fd600078cc0ff */
[----:B------:R-:W0:Y:S01]  /*707f0*/  @!P4 LDC.64 R18, c[0x0][0x5c0] ;  /* 0x00017000ff12cb82 */ /* 0x000e220000000a00 */
[----:B------:R-:W-:Y:S02]  /*70800*/  F2FP.SATFINITE.E4M3.F32.PACK_AB_MERGE_C R16, RZ, R16, RZ ;  /* 0x00000010ff10723e */ /* 0x000fe400048070ff */
[C---:B------:R-:W-:Y:S02]  /*70810*/  LOP3.LUT P0, RZ, R5.reuse, 0x8, RZ, 0xc0, !PT ;  /* 0x0000000805ff7812 */ /* 0x040fe4000780c0ff */
[----:B0-----:R-:W-:Y:S02]  /*70820*/  @!P4 IADD3 R18, P2, R40, R18, RZ ;  /* 0x000000122812c210 */ /* 0x001fe40007f5e0ff */
[----:B------:R-:W-:Y:S01]  /*70830*/  LOP3.LUT P3, RZ, R5, 0x4, RZ, 0xc0, !PT ;  /* 0x0000000405ff7812 */ /* 0x000fe2000786c0ff */
[----:B------:R-:W3:Y:S02]  /*70840*/  LDL.LU R40, [R1+0x1030] ;  /* 0x0010300001287983 */ /* 0x000ee40000300800 */
[----:B------:R-:W-:Y:S01]  /*70850*/  @!P4 IMAD.X R19, R41, 0x1, R19, P2 ;  /* 0x000000012913c824 */ /* 0x000fe200010e0613 */
[----:B------:R-:W-:Y:S01]  /*70860*/  LOP3.LUT P5, RZ, R12, 0x8, RZ, 0xc0, !PT ;  /* 0x000000080cff7812 */ /* 0x000fe200078ac0ff */
[----:B------:R-:W3:Y:S04]  /*70870*/  LDL.LU R41, [R1+0x102c] ;  /* 0x00102c0001297983 */ /* 0x000ee80000300800 */
[----:B----4-:R0:W-:Y:S02]  /*70880*/  @!P6 STG.E.U8 desc[UR30][R136.64+0x121], R16 ;  /* 0x000121108800e986 */ /* 0x0101e4000c10111e */
[----:B0-----:R-:W-:-:S05]  /*70890*/  FMUL R16, R191, UR26 ;  /* 0x0000001abf107c20 */ /* 0x001fca0008400000 */
[----:B------:R-:W-:-:S05]  /*708a0*/  F2FP.SATFINITE.E4M3.F32.PACK_AB_MERGE_C R16, RZ, R16, RZ ;  /* 0x00000010ff10723e */ /* 0x000fca00048070ff */
[----:B------:R0:W-:Y:S02]  /*708b0*/  @!P4 STG.E.U8 desc[UR30][R18.64+0x120], R16 ;  /* 0x000120101200c986 */ /* 0x0001e4000c10111e */
[----:B0-----:R-:W0:Y:S01]  /*708c0*/  @!P0 LDC.64 R18, c[0x0][0x5c0] ;  /* 0x00017000ff128b82 */ /* 0x001e220000000a00 */
[----:B------:R-:W-:-:S05]  /*708d0*/  FMUL R16, R219, UR26 ;  /* 0x0000001adb107c20 */ /* 0x000fca0008400000 */
[----:B------:R-:W-:Y:S02]  /*708e0*/  F2FP.SATFINITE.E4M3.F32.PACK_AB_MERGE_C R16, RZ, R16, RZ ;  /* 0x00000010ff10723e */ /* 0x000fe400048070ff */
[----:B0-----:R-:W-:Y:S02]  /*708f0*/  @!P0 IADD3 R18, P2, R42, R18, RZ ;  /* 0x000000122a128210 */ /* 0x001fe40007f5e0ff */
[----:B------:R-:W4:Y:S03]  /*70900*/  LDL.LU R42, [R1+0x1028] ;  /* 0x00102800012a7983 */ /* 0x000f260000300800 */
[----:B------:R-:W-:Y:S01]  /*70910*/  @!P0 IMAD.X R19, R43, 0x1, R19, P2 ;  /* 0x000000012b138824 */ /* 0x000fe200010e0613 */
[C---:B------:R-:W-:Y:S01]  /*70920*/  LOP3.LUT P4, RZ, R12.reuse, 0x1, RZ, 0xc0, !PT ;  /* 0x000000010cff7812 */ /* 0x040fe2000788c0ff */
[----:B------:R-:W4:Y:S04]  /*70930*/  LDL.LU R43, [R1+0x1024] ;  /* 0x00102400012b7983 */ /* 0x000f280000300800 */
[----:B------:R0:W-:Y:S01]  /*70940*/  @!P0 STG.E.U8 desc[UR30][R18.64+0x121], R16 ;  /* 0x0001211012008986 */ /* 0x0001e2000c10111e */
[----:B------:R-:W-:-:S03]  /*70950*/  LOP3.LUT P1, RZ, R12, 0x4, RZ, 0xc0, !PT ;  /* 0x000000040cff7812 */ /* 0x000fc6000782c0ff */
[----:B------:R-:W4:Y:S01]  /*70960*/  LDL.LU R219, [R1+0xc64] ;  /* 0x000c640001db7983 */ /* 0x000f220000300800 */
[----:B------:R-:W-:-:S03]  /*70970*/  LOP3.LUT R17, R17, 0xffffffbf, RZ, 0xc0, !PT ;  /* 0xffffffbf11117812 */ /* 0x000fc600078ec0ff */
[----:B------:R-:W4:Y:S01]  /*70980*/  LDL.LU R191, [R1+0xc68] ;  /* 0x000c680001bf7983 */ /* 0x000f220000300800 */
[----:B0-----:R-:W0:Y:S01]  /*70990*/  @!P3 LDC.64 R18, c[0x0][0x5c0] ;  /* 0x00017000ff12bb82 */ /* 0x001e220000000a00 */
[----:B------:R-:W-:-:S05]  /*709a0*/  FMUL R16, R186, UR26 ;  /* 0x0000001aba107c20 */ /* 0x000fca0008400000 */
[----:B------:R-:W-:-:S05]  /*709b0*/  F2FP.SATFINITE.E4M3.F32.PACK_AB_MERGE_C R16, RZ, R16, RZ ;  /* 0x00000010ff10723e */ /* 0x000fca00048070ff */
[----:B------:R2:W-:Y:S01]  /*709c0*/  @!P5 STG.E.U8 desc[UR30][R228.64+0x128], R16 ;  /* 0x00012810e400d986 */ /* 0x0005e2000c10111e */
[----:B------:R-:W-:Y:S02]  /*709d0*/  @P4 LOP3.LUT R17, R17, 0x40, RZ, 0xfc, !PT ;  /* 0x0000004011114812 */ /* 0x000fe400078efcff */
[----:B------:R-:W-:Y:S02]  /*709e0*/  LOP3.LUT P4, RZ, R5, 0x2, RZ, 0xc0, !PT ;  /* 0x0000000205ff7812 */ /* 0x000fe4000788c0ff */
[----:B0-----:R-:W-:-:S05]  /*709f0*/  @!P3 IADD3 R18, P2, R44, R18, RZ ;  /* 0x000000122c12b210 */ /* 0x001fca0007f5e0ff */
[----:B------:R-:W-:Y:S02]  /*70a00*/  @!P3 IMAD.X R19, R45, 0x1, R19, P2 ;  /* 0x000000012d13b824 */ /* 0x000fe400010e0613 */
[----:B--2---:R-:W-:Y:S02]  /*70a10*/  FMUL R16, R187, UR26 ;  /* 0x0000001abb107c20 */ /* 0x004fe40008400000 */
[----:B------:R-:W2:Y:S03]  /*70a20*/  LDL.LU.64 R186, [R1+0x58] ;  /* 0x0000580001ba7983 */ /* 0x000ea60000300a00 */
[----:B------:R-:W-:-:S05]  /*70a30*/  F2FP.SATFINITE.E4M3.F32.PACK_AB_MERGE_C R16, RZ, R16, RZ ;  /* 0x00000010ff10723e */ /* 0x000fca00048070ff */
[----:B------:R3:W-:Y:S02]  /*70a40*/  @!P1 STG.E.U8 desc[UR30][R168.64+0x129], R16 ;  /* 0x00012910a8009986 */ /* 0x0007e4000c10111e */
[----:B---3--:R-:W-:Y:S02]  /*70a50*/  FMUL R16, R218, UR26 ;  /* 0x0000001ada107c20 */ /* 0x008fe40008400000 */
[----:B------:R-:W3:Y:S03]  /*70a60*/  LDL.LU R168, [R1+0xc6c] ;  /* 0x000c6c0001a87983 */ /* 0x000ee60000300800 */
[----:B------:R-:W-:Y:S01]  /*70a70*/  F2FP.SATFINITE.E4M3.F32.PACK_AB_MERGE_C R16, RZ, R16, RZ ;  /* 0x00000010ff10723e */ /* 0x000fe200048070ff */
[----:B------:R-:W3:Y:S04]  /*70a80*/  LDL.LU R44, [R1+0x1020] ;  /* 0x00102000012c7983 */ /* 0x000ee80000300800 */
[----:B------:R0:W-:Y:S04]  /*70a90*/  @!P3 STG.E.U8 desc[UR30][R18.64+0x128], R16 ;  /* 0x000128101200b986 */ /* 0x0001e8000c10111e */
[----:B------:R-:W3:Y:S04]  /*70aa0*/  LDL.LU R45, [R1+0x101c] ;  /* 0x00101c00012d7983 */ /* 0x000ee80000300800 */
[----:B------:R-:W3:Y:S01]  /*70ab0*/  LDL.LU R169, [R1+0xc70] ;  /* 0x000c700001a97983 */ /* 0x000ee20000300800 */
[----:B0-----:R-:W0:Y:S02]  /*70ac0*/  @!P4 LDC.64 R18, c[0x0][0x5c0] ;  /* 0x00017000ff12cb82 */ /* 0x001e240000000a00 */
[----:B0-----:R-:W-:-:S02]  /*70ad0*/  @!P4 IADD3 R18, P2, R138, R18, RZ ;  /* 0x000000128a12c210 */ /* 0x001fc40007f5e0ff */
[----:B------:R-:W3:Y:S03]  /*70ae0*/  LDL.LU R138, [R1+0x1018] ;  /* 0x00101800018a7983 */ /* 0x000ee60000300800 */
[----:B------:R-:W-:Y:S02]  /*70af0*/  @!P4 IMAD.X R19, R139, 0x1, R19, P2 ;  /* 0x000000018b13c824 */ /* 0x000fe400010e0613 */
[----:B------:R-:W3:Y:S04]  /*70b00*/  LDL.LU R139, [R1+0x1014] ;  /* 0x00101400018b7983 */ /* 0x000ee80000300800 */
[----:B------:R-:W3:Y:S01]  /*70b10*/  LDL.LU R218, [R1+0xc74] ;  /* 0x000c740001da7983 */ /* 0x000ee20000300800 */
[----:B------:R-:W-:-:S02]  /*70b20*/  LOP3.LUT P2, RZ, R5, 0x2, RZ, 0xc0, !PT ;  /* 0x0000000205ff7812 */ /* 0x000fc4000784c0ff */
[----:B------:R-:W-:Y:S02]  /*70b30*/  LOP3.LUT P0, RZ, R5, 0x1, RZ, 0xc0, !PT ;  /* 0x0000000105ff7812 */ /* 0x000fe4000780c0ff */
[----:B------:R-:W-:Y:S02]  /*70b40*/  LOP3.LUT P5, RZ, R11, 0x20000000, RZ, 0xc0, !PT ;  /* 0x200000000bff7812 */ /* 0x000fe400078ac0ff */
[----:B------:R-:W-:-:S11]  /*70b50*/  LOP3.LUT R17, R17, 0xffffffdf, RZ, 0xc0, !PT ;  /* 0xffffffdf11117812 */ /* 0x000fd600078ec0ff */
[----:B------:R-:W-:-:S04]  /*70b60*/  @P5 LOP3.LUT R17, R17, 0x20, RZ, 0xfc, !PT ;  /* 0x0000002011115812 */ /* 0x000fc800078efcff */
[----:B------:R-:W-:Y:S02]  /*70b70*/  LOP3.LUT P4, RZ, R17, 0x40, RZ, 0xc0, !PT ;  /* 0x0000004011ff7812 */ /* 0x000fe4000788c0ff */
[----:B------:R-:W-:Y:S02]  /*70b80*/  LOP3.LUT P6, RZ, R11, 0x40000000, RZ, 0xc0, !PT ;  /* 0x400000000bff7812 */ /* 0x000fe400078cc0ff */
[----:B------:R-:W-:Y:S01]  /*70b90*/  LOP3.LUT P5, RZ, R2, 0x80000000, RZ, 0xc0, !PT ;  /* 0x8000000002ff7812 */ /* 0x000fe200078ac0ff */
[----:B----4-:R-:W-:Y:S02]  /*70ba0*/  FMUL R16, R219, UR26 ;  /* 0x0000001adb107c20 */ /* 0x010fe40008400000 */
[----:B------:R-:W4:Y:S03]  /*70bb0*/  LDL.LU R219, [R1+0xc78] ;  /* 0x000c780001db7983 */ /* 0x000f260000300800 */
[----:B------:R-:W-:Y:S01]  /*70bc0*/  F2FP.SATFINITE.E4M3.F32.PACK_AB_MERGE_C R16, RZ, R16, RZ ;  /* 0x00000010ff10723e */ /* 0x000fe200048070ff */
[----:B------:R-:W4:Y:S04]  /*70bd0*/  LDL.LU.64 R172, [R1+0xb0] ;  /* 0x0000b00001ac7983 */ /* 0x000f280000300a00 */
[----:B------:R0:W-:Y:S04]  /*70be0*/  @!P2 STG.E.U8 desc[UR30][R18.64+0x129], R16 ;  /* 0x000129101200a986 */ /* 0x0001e8000c10111e */
[----:B------:R-:W4:Y:S01]  /*70bf0*/  LDL.LU R229, [R1+0xc7c] ;  /* 0x000c7c0001e57983 */ /* 0x000f220000300800 */
[----:B0-----:R-:W0:Y:S01]  /*70c00*/  @!P0 LDC.64 R18, c[0x0][0x5c0] ;  /* 0x00017000ff128b82 */ /* 0x001e220000000a00 */
[----:B------:R-:W-:-:S05]  /*70c10*/  FMUL R16, R191, UR26 ;  /* 0x0000001abf107c20 */ /* 0x000fca0008400000 */
[----:B------:R-:W-:Y:S02]  /*70c20*/  F2FP.SATFINITE.E4M3.F32.PACK_AB_MERGE_C R16, RZ, R16, RZ ;  /* 0x00000010ff10723e */ /* 0x000fe400048070ff */
[----:B0-----:R-:W-:-:S05]  /*70c30*/  @!P0 IADD3 R18, P2, R46, R18, RZ ;  /* 0x000000122e128210 */ /* 0x001fca0007f5e0ff */
[----:B------:R-:W-:Y:S01]  /*70c40*/  @!P0 IMAD.X R19, R47, 0x1, R19, P2 ;  /* 0x000000012f138824 */ /* 0x000fe200010e0613 */
[----:B--2---:R0:W-:Y:S04]  /*70c50*/  @!P4 STG.E.U8 desc[UR30][R186.64+0x130], R16 ;  /* 0x00013010ba00c986 */ /* 0x0041e8000c10111e */
[----:B0-----:R-:W2:Y:S04]  /*70c60*/  LDL.LU.64 R186, [R1+0x50] ;  /* 0x0000500001ba7983 */ /* 0x001ea80000300a00 */
[----:B------:R-:W2:Y:S01]  /*70c70*/  LDL.LU R46, [R1+0x1010] ;  /* 0x00101000012e7983 */ /* 0x000ea20000300800 */
[----:B---3--:R-:W-:-:S03]  /*70c80*/  FMUL R16, R168, UR26 ;  /* 0x0000001aa8107c20 */ /* 0x008fc60008400000 */
[----:B------:R-:W3:Y:S02]  /*70c90*/  LDL.LU R168, [R1+0xc80] ;  /* 0x000c800001a87983 */ /* 0x000ee40000300800 */
[----:B------:R-:W-:Y:S02]  /*70ca0*/  F2FP.SATFINITE.E4M3.F32.PACK_AB_MERGE_C R16, RZ, R16, RZ ;  /* 0x00000010ff10723e */ /* 0x000fe400048070ff */
[----:B------:R-:W3:Y:S04]  /*70cb0*/  LDL.LU R47, [R1+0x100c] ;  /* 0x00100c00012f7983 */ /* 0x000ee80000300800 */
[----:B------:R0:W-:Y:S02]  /*70cc0*/  @!P6 STG.E.U8 desc[UR30][R138.64+0x131], R16 ;  /* 0x000131108a00e986 */ /* 0x0001e4000c10111e */
[----:B0-----:R-:W-:-:S05]  /*70cd0*/  FMUL R16, R169, UR26 ;  /* 0x0000001aa9107c20 */ /* 0x001fca0008400000 */
[----:B------:R-:W-:-:S05]  /*70ce0*/  F2FP.SATFINITE.E4M3.F32.PACK_AB_MERGE_C R16, RZ, R16, RZ ;  /* 0x00000010ff10723e */ /* 0x000fca00048070ff */
[----:B------:R0:W-:Y:S02]  /*70cf0*/  @!P0 STG.E.U8 desc[UR30][R18.64+0x130], R16 ;  /* 0x0001301012008986 */ /* 0x0001e4000c10111e */
[----:B0-----:R-:W0:Y:S01]  /*70d00*/  @!P5 LDC.64 R18, c[0x0][0x5c0] ;  /* 0x00017000ff12db82 */ /* 0x001e220000000a00 */
[----:B------:R-:W-:Y:S01]  /*70d10*/  FMUL R16, R218, UR26 ;  /* 0x0000001ada107c20 */ /* 0x000fe20008400000 */
[----:B0-----:R-:W-:Y:S02]  /*70d20*/  @!P5 IADD3 R18, P2, R48, R18, RZ ;  /* 0x000000123012d210 */ /* 0x001fe40007f5e0ff */
[----:B------:R-:W3:Y:S04]  /*70d30*/  LDL.LU R48, [R1+0x1008] ;  /* 0x0010080001307983 */ /* 0x000ee80000300800 */
[----:B------:R-:W3:Y:S01]  /*70d40*/  LDL.LU R169, [R1+0xc84] ;  /* 0x000c840001a97983 */ /* 0x000ee20000300800 */
[----:B------:R-:W-:-:S03]  /*70d50*/  @!P5 IMAD.X R19, R49, 0x1, R19, P2 ;  /* 0x000000013113d824 */ /* 0x000fc600010e0613 */
[----:B------:R-:W3:Y:S04]  /*70d60*/  LDL.LU R49, [R1+0x1004] ;  /* 0x0010040001317983 */ /* 0x000ee80000300800 */
[----:B------:R-:W3:Y:S04]  /*70d70*/  LDL.LU R218, [R1+0xc88] ;  /* 0x000c880001da7983 */ /* 0x000ee80000300800 */
[----:B------:R-:W3:Y:S01]  /*70d80*/  LDL.LU.64 R190, [R1+0x80] ;  /* 0x0000800001be7983 */ /* 0x000ee20000300a00 */
[C---:B------:R-:W-:Y:S02]  /*70d90*/  LOP3.LUT P2, RZ, R2.reuse, 0x80000000, RZ, 0xc0, !PT ;  /* 0x8000000002ff7812 */ /* 0x040fe4000784c0ff */
[----:B------:R-:W-:-:S02]  /*70da0*/  LOP3.LUT P1, RZ, R2, 0x40000000, RZ, 0xc0, !PT ;  /* 0x4000000002ff7812 */ /* 0x000fc4000782c0ff */
[----:B------:R-:W-:Y:S02]  /*70db0*/  F2FP.SATFINITE.E4M3.F32.PACK_AB_MERGE_C R16, RZ, R16, RZ ;  /* 0x00000010ff10723e */ /* 0x000fe400048070ff */
[----:B------:R-:W-:-:S07]  /*70dc0*/  LOP3.LUT P5, RZ, R17, 0x20, RZ, 0xc0, !PT ;  /* 0x0000002011ff7812 */ /* 0x000fce00078ac0ff */
[----:B------:R0:W-:Y:S01]  /*70dd0*/  @!P2 STG.E.U8 desc[UR30][R18.64+0x131], R16 ;  /* 0x000131101200a986 */ /* 0x0001e2000c10111e */
[----:B------:R-:W-:Y:S01]  /*70de0*/  LOP3.LUT P3, RZ, R11, 0x10000000, RZ, 0xc0, !PT ;  /* 0x100000000bff7812 */ /* 0x000fe2000786c0ff */
[----:B0-----:R-:W0:Y:S01]  /*70df0*/  @!P1 LDC.64 R18, c[0x0][0x5c0] ;  /* 0x00017000ff129b82 */ /* 0x001e220000000a00 */
[----:B----4-:R-:W-:Y:S02]  /*70e00*/  FMUL R16, R219, UR26 ;  /* 0x0000001adb107c20 */ /* 0x010fe40008400000 */
[----:B------:R-:W4:Y:S03]  /*70e10*/  LDL.LU R219, [R1+0xc8c] ;  /* 0x000c8c0001db7983 */ /* 0x000f260000300800 */
[----:B------:R-:W-:-:S05]  /*70e20*/  F2FP.SATFINITE.E4M3.F32.PACK_AB_MERGE_C R16, RZ, R16, RZ ;  /* 0x00000010ff10723e */ /* 0x000fca00048070ff */
[----:B------:R1:W-:Y:S01]  /*70e30*/  @!P5 STG.E.U8 desc[UR30][R172.64+0x138], R16 ;  /* 0x00013810ac00d986 */ /* 0x0003e2000c10111e */
[----:B------:R-:W-:Y:S01]  /*70e40*/  LOP3.LUT P4, RZ, R2, 0x20000000, RZ, 0xc0, !PT ;  /* 0x2000000002ff7812 */ /* 0x000fe2000788c0ff */
[----:B-1----:R-:W-:Y:S01]  /*70e50*/  FMUL R16, R229, UR26 ;  /* 0x0000001ae5107c20 */ /* 0x002fe20008400000 */
[----:B0-----:R-:W-:Y:S01]  /*70e60*/  @!P1 IADD3 R18, P2, R50, R18, RZ ;  /* 0x0000001232129210 */ /* 0x001fe20007f5e0ff */
[----:B------:R-:W4:Y:S03]  /*70e70*/  LDL.LU.64 R172, [R1+0x40] ;  /* 0x0000400001ac7983 */ /* 0x000f260000300a00 */
[----:B------:R-:W-:Y:S01]  /*70e80*/  F2FP.SATFINITE.E4M3.F32.PACK_AB_MERGE_C R16, RZ, R16, RZ ;  /* 0x00000010ff10723e */ /* 0x000fe200048070ff */
[----:B------:R-:W-:-:S04]  /*70e90*/  @!P1 IMAD.X R19, R51, 0x1, R19, P2 ;  /* 0x0000000133139824 */ /* 0x000fc800010e0613 */
[----:B--2---:R0:W-:Y:S04]  /*70ea0*/  @!P3 STG.E.U8 desc[UR30][R186.64+0x139], R16 ;  /* 0x00013910ba00b986 */ /* 0x0041e8000c10111e */
[----:B0-----:R-:W2:Y:S04]  /*70eb0*/  LDL.LU R187, [R1+0xc90] ;  /* 0x000c900001bb7983 */ /* 0x001ea80000300800 */
[----:B------:R-:W2:Y:S04]  /*70ec0*/  LDL.LU R50, [R1+0x1000] ;  /* 0x0010000001327983 */ /* 0x000ea80000300800 */
[----:B------:R-:W2:Y:S01]  /*70ed0*/  LDL.LU R51, [R1+0xffc] ;  /* 0x000ffc0001337983 */ /* 0x000ea20000300800 */
[----:B---3--:R-:W-:-:S05]  /*70ee0*/  FMUL R16, R168, UR26 ;  /* 0x0000001aa8107c20 */ /* 0x008fca0008400000 */
[----:B------:R-:W-:-:S05]  /*70ef0*/  F2FP.SATFINITE.E4M3.F32.PACK_AB_MERGE_C R16, RZ, R16, RZ ;  /* 0x00000010ff10723e */ /* 0x000fca00048070ff */
[----:B------:R0:W-:Y:S02]  /*70f00*/  @!P1 STG.E.U8 desc[UR30][R18.64+0x138], R16 ;  /* 0x0001381012009986 */ /* 0x0001e4000c10111e */
[----:B0-----:R-:W0:Y:S02]  /*70f10*/  @!P4 LDC.64 R18, c[0x0][0x5c0] ;  /* 0x00017000ff12cb82 */ /* 0x001e240000000a00 */
[----:B0-----:R-:W-:Y:S02]  /*70f20*/  @!P4 IADD3 R18, P2, R52, R18, RZ ;  /* 0x000000123412c210 */ /* 0x001fe40007f5e0ff */
[----:B------:R-:W3:Y:S03]  /*70f30*/  LDL.LU R52, [R1+0xff8] ;  /* 0x000ff80001347983 */ /* 0x000ee60000300800 */
[----:B------:R-:W-:Y:S02]  /*70f40*/  @!P4 IMAD.X R19, R53, 0x1, R19, P2 ;  /* 0x000000013513c824 */ /* 0x000fe400010e0613 */
[----:B------:R-:W3:Y:S04]  /*70f50*/  LDL.LU R53, [R1+0xff4] ;  /* 0x000ff40001357983 */ /* 0x000ee80000300800 */
[----:B------:R-:W3:Y:S01]  /*70f60*/  LDL.LU R168, [R1+0xc94] ;  /* 0x000c940001a87983 */ /* 0x000ee20000300800 */
[----:B------:R-:W-:Y:S01]  /*70f70*/  LOP3.LUT P2, RZ, R11, 0x4000000, RZ, 0xc0, !PT ;  /* 0x040000000bff7812 */ /* 0x000fe2000784c0ff */
[----:B------:R-:W-:-:S02]  /*70f80*/  FMUL R16, R169, UR26 ;  /* 0x0000001aa9107c20 */ /* 0x000fc40008400000 */
[----:B------:R-:W3:Y:S03]  /*70f90*/  LDL.LU R169, [R1+0xc98] ;  /* 0x000c980001a97983 */ /* 0x000ee60000300800 */
[----:B------:R-:W-:Y:S01]  /*70fa0*/  F2FP.SATFINITE.E4M3.F32.PACK_AB_MERGE_C R16, RZ, R16, RZ ;  /* 0x00000010ff10723e */ /* 0x000fe200048070ff */
[----:B------:R-:W3:Y:S04]  /*70fb0*/  LDL.LU.64 R228, [R1+0xd0] ;  /* 0x0000d00001e47983 */ /* 0x000ee80000300a00 */
[----:B------:R0:W-:Y:S02]  /*70fc0*/  @!P4 STG.E.U8 desc[UR30][R18.64+0x139], R16 ;  /* 0x000139101200c986 */ /* 0x0001e4000c10111e */
[----:B0-----:R-:W-:-:S02]  /*70fd0*/  FMUL R16, R218, UR26 ;  /* 0x0000001ada107c20 */ /* 0x001fc40008400000 */
[----:B------:R-:W3:Y:S03]  /*70fe0*/  LDL.LU R218, [R1+0xc9c] ;  /* 0x000c9c0001da7983 */ /* 0x000ee60000300800 */
[----:B------:R-:W-:-:S05]  /*70ff0*/  F2FP.SATFINITE.E4M3.F32.PACK_AB_MERGE_C R16, RZ, R16, RZ ;  /* 0x00000010ff10723e */ /* 0x000fca00048070ff */
[----:B------:R0:W-:Y:S04]  /*71000*/  @!P2 STG.E.U8 desc[UR30][R190.64+0x140], R16 ;  /* 0x00014010be00a986 */ /* 0x0001e8000c10111e */
[----:B0-----:R-:W3:Y:S01]  /*71010*/  LDL.LU.64 R190, [R1+0x98] ;  /* 0x0000980001be7983 */ /* 0x001ee20000300a00 */
[----:B------:R-:W-:-:S13]  /*71020*/  LOP3.LUT P0, RZ, R2, 0x10000000, RZ, 0xc0, !PT ;  /* 0x1000000002ff7812 */ /* 0x000fda000780c0ff */
[----:B------:R-:W0:Y:S01]  /*71030*/  @!P0 LDC.64 R18, c[0x0][0x5c0] ;  /* 0x00017000ff128b82 */ /* 0x000e220000000a00 */
[----:B------:R-:W-:Y:S01]  /*71040*/  LOP3.LUT P6, RZ, R11, 0x1000000, RZ, 0xc0, !PT ;  /* 0x010000000bff7812 */ /* 0x000fe200078cc0ff */
[----:B----4-:R-:W-:Y:S01]  /*71050*/  FMUL R16, R219, UR26 ;  /* 0x0000001adb107c20 */ /* 0x010fe20008400000 */
[----:B------:R-:W-:-:S04]  /*71060*/  LOP3.LUT P3, RZ, R2, 0x8000000, RZ, 0xc0, !PT ;  /* 0x0800000002ff7812 */ /* 0x000fc8000786c0ff */
[----:B------:R-:W-:-:S07]  /*71070*/  F2FP.SATFINITE.E4M3.F32.PACK_AB_MERGE_C R16, RZ, R16, RZ ;  /* 0x00000010ff10723e */ /* 0x000fce00048070ff */
[----:B------:R2:W-:Y:S01]  /*71080*/  @!P6 STG.E.U8 desc[UR30][R172.64+0x141], R16 ;  /* 0x00014110ac00e986 */ /* 0x0005e2000c10111e */
[----:B0-----:R-:W-:-:S03]  /*71090*/  @!P0 IADD3 R18, P2, R54, R18, RZ ;  /* 0x0000001236128210 */ /* 0x001fc60007f5e0ff */
[----:B------:R-:W4:Y:S04]  /*710a0*/  LDL.LU R54, [R1+0xff0] ;  /* 0x000ff00001367983 */ /* 0x000f280000300800 */
[----:B------:R-:W4:Y:S01]  /*710b0*/  LDL.LU R219, [R1+0xca0] ;  /* 0x000ca00001db7983 */ /* 0x000f220000300800 */
[----:B------:R-:W-:Y:S01]  /*710c0*/  @!P0 IMAD.X R19, R55, 0x1, R19, P2 ;  /* 0x0000000137138824 */ /* 0x000fe200010e0613 */
[----:B------:R-:W-:Y:S02]  /*710d0*/  LOP3.LUT P4, RZ, R2, 0x4000000, RZ, 0xc0, !PT ;  /* 0x0400000002ff7812 */ /* 0x000fe4000788c0ff */
[----:B------:R-:W4:Y:S01]  /*710e0*/  LDL.LU R55, [R1+0xfec] ;  /* 0x000fec0001377983 */ /* 0x000f220000300800 */
[C---:B------:R-:W-:Y:S02]  /*710f0*/  LOP3.LUT P5, RZ, R11.reuse, 0x800000, RZ, 0xc0, !PT ;  /* 0x008000000bff7812 */ /* 0x040fe400078ac0ff */
[----:B------:R-:W-:Y:S01]  /*71100*/  LOP3.LUT P1, RZ, R11, 0x400000, RZ, 0xc0, !PT ;  /* 0x004000000bff7812 */ /* 0x000fe2000782c0ff */
[----:B--2---:R-:W-:-:S05]  /*71110*/  FMUL R16, R187, UR26 ;  /* 0x0000001abb107c20 */ /* 0x004fca0008400000 */
        /* <DEDUP_REMOVED lines=9> */
[----:B------:R-:W3:Y:S02]  /*711b0*/  LDL.LU R168, [R1+0xca8] ;  /* 0x000ca80001a87983 */ /* 0x000ee40000300800 */
[----:B------:R-:W-:Y:S02]  /*711c0*/  F2FP.SATFINITE.E4M3.F32.PACK_AB_MERGE_C R16, RZ, R16, RZ ;  /* 0x00000010ff10723e */ /* 0x000fe400048070ff */
[----:B------:R-:W3:Y:S04]  /*711d0*/  LDL.LU.64 R172, [R1+0xa8] ;  /* 0x0000a80001ac7983 */ /* 0x000ee80000300a00 */
[----:B------:R0:W-:Y:S02]  /*711e0*/  @!P3 STG.E.U8 desc[UR30][R18.64+0x141], R16 ;  /* 0x000141101200b986 */ /* 0x0001e4000c10111e */
[----:B0-----:R-:W0:Y:S01]  /*711f0*/  @!P4 LDC.64 R18, c[0x0][0x5c0] ;  /* 0x00017000ff12cb82 */ /* 0x001e220000000a00 */
[----:B------:R-:W-:-:S02]  /*71200*/  FMUL R16, R169, UR26 ;  /* 0x0000001aa9107c20 */ /* 0x000fc40008400000 */
[----:B------:R-:W3:Y:S03]  /*71210*/  LDL.LU R169, [R1+0xcac] ;  /* 0x000cac0001a97983 */ /* 0x000ee60000300800 */
[----:B------:R-:W-:-:S05]  /*71220*/  F2FP.SATFINITE.E4M3.F32.PACK_AB_MERGE_C R16, RZ, R16, RZ ;  /* 0x00000010ff10723e */ /* 0x000fca00048070ff */
[----:B------:R1:W-:Y:S01]  /*71230*/  @!P5 STG.E.U8 desc[UR30][R228.64+0x148], R16 ;  /* 0x00014810e400d986 */ /* 0x0003e2000c10111e */
[----:B0-----:R-:W-:Y:S01]  /*71240*/  @!P4 IADD3 R18, P2, R58, R18, RZ ;  /* 0x000000123a12c210 */ /* 0x001fe20007f5e0ff */
[----:B-1----:R-:W-:-:S05]  /*71250*/  FMUL R16, R218, UR26 ;  /* 0x0000001ada107c20 */ /* 0x002fca0008400000 */
[----:B------:R-:W-:Y:S01]  /*71260*/  F2FP.SATFINITE.E4M3.F32.PACK_AB_MERGE_C R16, RZ, R16, RZ ;  /* 0x00000010ff10723e */ /* 0x000fe200048070ff */
[----:B------:R-:W-:-:S04]  /*71270*/  @!P4 IMAD.X R19, R59, 0x1, R19, P2 ;  /* 0x000000013b13c824 */ /* 0x000fc800010e0613 */
[----:B------:R0:W-:Y:S04]  /*71280*/  @!P1 STG.E.U8 desc[UR30][R190.64+0x149], R16 ;  /* 0x00014910be009986 */ /* 0x0001e8000c10111e */
[----:B0-----:R-:W3:Y:S04]  /*71290*/  LDL.LU.64 R190, [R1+0x78] ;  /* 0x0000780001be7983 */ /* 0x001ee80000300a00 */
[----:B------:R-:W3:Y:S04]  /*712a0*/  LDL.LU R58, [R1+0xfe0] ;  /* 0x000fe000013a7983 */ /* 0x000ee80000300800 */
[----:B------:R-:W3:Y:S04]  /*712b0*/  LDL.LU R59, [R1+0xfdc] ;  /* 0x000fdc00013b7983 */ /* 0x000ee80000300800 */
[----:B------:R-:W3:Y:S01]  /*712c0*/  LDL.LU R218, [R1+0xcb0] ;  /* 0x000cb00001da7983 */ /* 0x000ee20000300800 */
[----:B------:R-:W-:-:S02]  /*712d0*/  LOP3.LUT P0, RZ, R11, 0x200000, RZ, 0xc0, !PT ;  /* 0x002000000bff7812 */ /* 0x000fc4000780c0ff */
[----:B------:R-:W-:-:S11]  /*712e0*/  LOP3.LUT R17, R17, 0xffffffef, RZ, 0xc0, !PT ;  /* 0xffffffef11117812 */ /* 0x000fd600078ec0ff */
[----:B------:R-:W-:Y:S02]  /*712f0*/  @P0 LOP3.LUT R17, R17, 0x10, RZ, 0xfc, !PT ;  /* 0x0000001011110812 */ /* 0x000fe400078efcff */
[----:B------:R-:W-:Y:S01]  /*71300*/  LOP3.LUT P0, RZ, R2, 0x2000000, RZ, 0xc0, !PT ;  /* 0x0200000002ff7812 */ /* 0x000fe2000780c0ff */
[----:B----4-:R-:W-:-:S05]  /*71310*/  FMUL R16, R219, UR26 ;  /* 0x0000001adb107c20 */ /* 0x010fca0008400000 */
[----:B------:R-:W-:-:S05]  /*71320*/  F2FP.SATFINITE.E4M3.F32.PACK_AB_MERGE_C R16, RZ, R16, RZ ;  /* 0x00000010ff10723e */ /* 0x000fca00048070ff */
[----:B------:R0:W-:Y:S02]  /*71330*/  @!P4 STG.E.U8 desc[UR30][R18.64+0x148], R16 ;  /* 0x000148101200c986 */ /* 0x0001e4000c10111e */
[----:B0-----:R-:W0:Y:S01]  /*71340*/  @!P0 LDC.64 R18, c[0x0][0x5c0] ;  /* 0x00017000ff128b82 */ /* 0x001e220000000a00 */
[----:B------:R-:W-:Y:S02]  /*71350*/  LOP3.LUT P5, RZ, R11, 0x80000, RZ, 0xc0, !PT ;  /* 0x000800000bff7812 */ /* 0x000fe400078ac0ff */
[----:B------:R-:W-:Y:S02]  /*71360*/  LOP3.LUT P3, RZ, R2, 0x1000000, RZ, 0xc0, !PT ;  /* 0x0100000002ff7812 */ /* 0x000fe4000786c0ff */
[----:B------:R-:W-:Y:S02]  /*71370*/  LOP3.LUT R17, R17, 0xfffffff7, RZ, 0xc0, !PT ;  /* 0xfffffff711117812 */ /* 0x000fe400078ec0ff */
[----:B0-----:R-:W-:-:S07]  /*71380*/  @!P0 IADD3 R18, P2, R60, R18, RZ ;  /* 0x000000123c128210 */ /* 0x001fce0007f5e0ff */
[----:B------:R-:W-:Y:S01]  /*71390*/  @P5 LOP3.LUT R17, R17, 0x8, RZ, 0xfc, !PT ;  /* 0x0000000811115812 */ /* 0x000fe200078efcff */
[----:B------:R-:W4:Y:S01]  /*713a0*/  LDL.LU R60, [R1+0xfd8] ;  /* 0x000fd800013c7983 */ /* 0x000f220000300800 */
[----:B------:R-:W-:Y:S01]  /*713b0*/  @!P0 IMAD.X R19, R61, 0x1, R19, P2 ;  /* 0x000000013d138824 */ /* 0x000fe200010e0613 */
[C---:B------:R-:W-:Y:S02]  /*713c0*/  LOP3.LUT P2, RZ, R2.reuse, 0x2000000, RZ, 0xc0, !PT ;  /* 0x0200000002ff7812 */ /* 0x040fe4000784c0ff */
[----:B------:R-:W4:Y:S01]  /*713d0*/  LDL.LU R61, [R1+0xfd4] ;  /* 0x000fd400013d7983 */ /* 0x000f220000300800 */
[----:B------:R-:W-:Y:S02]  /*713e0*/  LOP3.LUT P0, RZ, R17, 0x10, RZ, 0xc0, !PT ;  /* 0x0000001011ff7812 */ /* 0x000fe4000780c0ff */
[----:B------:R-:W-:Y:S01]  /*713f0*/  LOP3.LUT P6, RZ, R11, 0x100000, RZ, 0xc0, !PT ;  /* 0x001000000bff7812 */ /* 0x000fe200078cc0ff */
[----:B------:R-:W4:Y:S01]  /*71400*/  LDL.LU R219, [R1+0xcb4] ;  /* 0x000cb40001db7983 */ /* 0x000f220000300800 */
[----:B------:R-:W-:Y:S01]  /*71410*/  LOP3.LUT P5, RZ, R2, 0x800000, RZ, 0xc0, !PT ;  /* 0x0080000002ff7812 */ /* 0x000fe200078ac0ff */
[----:B--2---:R-:W-:-:S02]  /*71420*/  FMUL R16, R187, UR26 ;  /* 0x0000001abb107c20 */ /* 0x004fc40008400000 */
[----:B------:R-:W2:Y:S03]  /*71430*/  LDL.LU R187, [R1+0xcb8] ;  /* 0x000cb80001bb7983 */ /* 0x000ea60000300800 */
[----:B------:R-:W-:Y:S01]  /*71440*/  F2FP.SATFINITE.E4M3.F32.PACK_AB_MERGE_C R16, RZ, R16, RZ ;  /* 0x00000010ff10723e */ /* 0x000fe200048070ff */
[----:B------:R-:W2:Y:S04]  /*71450*/  LDL.LU.64 R228, [R1+0xf8] ;  /* 0x0000f80001e47983 */ /* 0x000ea80000300a00 */
[----:B------:R0:W-:Y:S02]  /*71460*/  @!P2 STG.E.U8 desc[UR30][R18.64+0x149], R16 ;  /* 0x000149101200a986 */ /* 0x0001e4000c10111e */
[----:B0-----:R-:W0:Y:S01]  /*71470*/  @!P3 LDC.64 R18, c[0x0][0x5c0] ;  /* 0x00017000ff12bb82 */ /* 0x001e220000000a00 */
[----:B---3--:R-:W-:-:S02]  /*71480*/  FMUL R16, R168, UR26 ;  /* 0x0000001aa8107c20 */ /* 0x008fc40008400000 */
[----:B------:R-:W3:Y:S03]  /*71490*/  LDL.LU R168, [R1+0xcbc] ;  /* 0x000cbc0001a87983 */ /* 0x000ee60000300800 */
[----:B------:R-:W-:-:S05]  /*714a0*/  F2FP.SATFINITE.E4M3.F32.PACK_AB_MERGE_C R16, RZ, R16, RZ ;  /* 0x00000010ff10723e */ /* 0x000fca00048070ff */
[----:B------:R1:W-:Y:S01]  /*714b0*/  @!P0 STG.E.U8 desc[UR30][R172.64+0x150], R16 ;  /* 0x00015010ac008986 */ /* 0x0003e2000c10111e */
[----:B0-----:R-:W-:-:S05]  /*714c0*/  @!P3 IADD3 R18, P2, R62, R18, RZ ;  /* 0x000000123e12b210 */ /* 0x001fca0007f5e0ff */
[----:B------:R-:W-:Y:S02]  /*714d0*/  @!P3 IMAD.X R19, R64, 0x1, R19, P2 ;  /* 0x000000014013b824 */ /* 0x000fe400010e0613 */
[----:B-1----:R-:W-:Y:S02]  /*714e0*/  FMUL R16, R169, UR26 ;  /* 0x0000001aa9107c20 */ /* 0x002fe40008400000 */
[----:B------:R-:W3:Y:S03]  /*714f0*/  LDL.LU R169, [R1+0xcc0] ;  /* 0x000cc00001a97983 */ /* 0x000ee60000300800 */
[----:B------:R-:W-:Y:S01]  /*71500*/  F2FP.SATFINITE.E4M3.F32.PACK_AB_MERGE_C R16, RZ, R16, RZ ;  /* 0x00000010ff10723e */ /* 0x000fe200048070ff */
[----:B------:R-:W3:Y:S04]  /*71510*/  LDL.LU R62, [R1+0xfd0] ;  /* 0x000fd000013e7983 */ /* 0x000ee80000300800 */
[----:B------:R-:W3:Y:S04]  /*71520*/  LDL.LU R64, [R1+0xfcc] ;  /* 0x000fcc0001407983 */ /* 0x000ee80000300800 */
[----:B------:R0:W-:Y:S02]  /*71530*/  @!P6 STG.E.U8 desc[UR30][R190.64+0x151], R16 ;  /* 0x00015110be00e986 */ /* 0x0001e4000c10111e */
[----:B0-----:R-:W-:-:S02]  /*71540*/  FMUL R16, R218, UR26 ;  /* 0x0000001ada107c20 */ /* 0x001fc40008400000 */
[----:B------:R-:W3:Y:S03]  /*71550*/  LDL.LU R218, [R1+0xcc4] ;  /* 0x000cc40001da7983 */ /* 0x000ee60000300800 */
[----:B------:R-:W-:-:S05]  /*71560*/  F2FP.SATFINITE.E4M3.F32.PACK_AB_MERGE_C R16, RZ, R16, RZ ;  /* 0x00000010ff10723e */ /* 0x000fca00048070ff */
[----:B------:R0:W-:Y:S02]  /*71570*/  @!P3 STG.E.U8 desc[UR30][R18.64+0x150], R16 ;  /* 0x000150101200b986 */ /* 0x0001e4000c10111e */
[----:B0-----:R-:W0:Y:S02]  /*71580*/  @!P5 LDC.64 R18, c[0x0][0x5c0] ;  /* 0x00017000ff12db82 */ /* 0x001e240000000a00 */
[----:B0-----:R-:W-:Y:S02]  /*71590*/  @!P5 IADD3 R18, P2, R144, R18, RZ ;  /* 0x000000129012d210 */ /* 0x001fe40007f5e0ff */
[----:B------:R-:W3:Y:S03]  /*715a0*/  LDL.LU R144, [R1+0xfc8] ;  /* 0x000fc80001907983 */ /* 0x000ee60000300800 */
[----:B------:R-:W-:Y:S02]  /*715b0*/  @!P5 IMAD.X R19, R145, 0x1, R19, P2 ;  /* 0x000000019113d824 */ /* 0x000fe400010e0613 */
[----:B------:R-:W3:Y:S01]  /*715c0*/  LDL.LU R145, [R1+0xfc4] ;  /* 0x000fc40001917983 */ /* 0x000ee20000300800 */
[----:B------:R-:W-:-:S02]  /*715d0*/  LOP3.LUT P2, RZ, R2, 0x800000, RZ, 0xc0, !PT ;  /* 0x0080000002ff7812 */ /* 0x000fc4000784c0ff */
[C---:B------:R-:W-:Y:S01]  /*715e0*/  LOP3.LUT P1, RZ, R2.reuse, 0x400000, RZ, 0xc0, !PT ;  /* 0x0040000002ff7812 */ /* 0x040fe2000782c0ff */
[----:B------:R-:W3:Y:S01]  /*715f0*/  LDL.LU R186, [R1+0xcc8] ;  /* 0x000cc80001ba7983 */ /* 0x000ee20000300800 */
[----:B------:R-:W-:Y:S02]  /*71600*/  LOP3.LUT P5, RZ, R17, 0x8, RZ, 0xc0, !PT ;  /* 0x0000000811ff7812 */ /* 0x000fe400078ac0ff */
[----:B------:R-:W-:Y:S01]  /*71610*/  LOP3.LUT P4, RZ, R11, 0x40000, RZ, 0xc0, !PT ;  /* 0x000400000bff7812 */ /* 0x000fe2000788c0ff */
[----:B------:R-:W3:Y:S01]  /*71620*/  LDL.LU.64 R190, [R1+0xc8] ;  /* 0x0000c80001be7983 */ /* 0x000ee20000300a00 */
[----:B----4-:R-:W-:Y:S01]  /*71630*/  FMUL R16, R219, UR26 ;  /* 0x0000001adb107c20 */ /* 0x010fe20008400000 */
[----:B------:R-:W-:Y:S02]  /*71640*/  LOP3.LUT P0, RZ, R2, 0x200000, RZ, 0xc0, !PT ;  /* 0x0020000002ff7812 */ /* 0x000fe4000780c0ff */
[----:B------:R-:W4:Y:S02]  /*71650*/  LDL.LU R219, [R1+0xccc] ;  /* 0x000ccc0001db7983 */ /* 0x000f240000300800 */
[----:B------:R-:W-:-:S05]  /*71660*/  F2FP.SATFINITE.E4M3.F32.PACK_AB_MERGE_C R16, RZ, R16, RZ ;  /* 0x00000010ff10723e */ /* 0x000fca00048070ff */
[----:B------:R0:W-:Y:S02]  /*71670*/  @!P2 STG.E.U8 desc[UR30][R18.64+0x151], R16 ;  /* 0x000151101200a986 */ /* 0x0001e4000c10111e */
[----:B0-----:R-:W0:Y:S02]  /*71680*/  @!P1 LDC.64 R18, c[0x0][0x5c0] ;  /* 0x00017000ff129b82 */ /* 0x001e240000000a00 */
[----:B0-----:R-:W-:-:S05]  /*71690*/  @!P1 IADD3 R18, P2, R65, R18, RZ ;  /* 0x0000001241129210 */ /* 0x001fca0007f5e0ff */
[----:B------:R-:W-:Y:S02]  /*716a0*/  @!P1 IMAD.X R19, R66, 0x1, R19, P2 ;  /* 0x0000000142139824 */ /* 0x000fe400010e0613 */
[----:B--2---:R-:W-:Y:S02]  /*716b0*/  FMUL R16, R187, UR26 ;  /* 0x0000001abb107c20 */ /* 0x004fe40008400000 */
[----:B------:R-:W2:Y:S03]  /*716c0*/  LDL.LU R187, [R1+0xcd0] ;  /* 0x000cd00001bb7983 */ /* 0x000ea60000300800 */
[----:B------:R-:W-:Y:S01]  /*716d0*/  F2FP.SATFINITE.E4M3.F32.PACK_AB_MERGE_C R16, RZ, R16, RZ ;  /* 0x00000010ff10723e */ /* 0x000fe200048070ff */
[----:B------:R-:W2:Y:S04]  /*716e0*/  LDL.LU R65, [R1+0xfc0] ;  /* 0x000fc00001417983 */ /* 0x000ea80000300800 */
[----:B------:R3:W-:Y:S04]  /*716f0*/  @!P5 STG.E.U8 desc[UR30][R228.64+0x158], R16 ;  /* 0x00015810e400d986 */ /* 0x0007e8000c10111e */
[----:B------:R-:W2:Y:S01]  /*71700*/  LDL.LU R66, [R1+0xfbc] ;  /* 0x000fbc0001427983 */ /* 0x000ea20000300800 */
[----:B---3--:R-:W-:-:S03]  /*71710*/  FMUL R16, R168, UR26 ;  /* 0x0000001aa8107c20 */ /* 0x008fc60008400000 */
[----:B------:R-:W3:Y:S02]  /*71720*/  LDL.LU R168, [R1+0xcd4] ;  /* 0x000cd40001a87983 */ /* 0x000ee40000300800 */
[----:B------:R-:W-:-:S05]  /*71730*/  F2FP.SATFINITE.E4M3.F32.PACK_AB_MERGE_C R16, RZ, R16, RZ ;  /* 0x00000010ff10723e */ /* 0x000fca00048070ff */
[----:B------:R0:W-:Y:S02]  /*71740*/  @!P4 STG.E.U8 desc[UR30][R144.64+0x159], R16 ;  /* 0x000159109000c986 */ /* 0x0001e4000c10111e */
        /* <DEDUP_REMOVED lines=8> */
[----:B------:R-:W-:Y:S01]  /*717d0*/  LOP3.LUT P3, RZ, R2, 0x100000, RZ, 0xc0, !PT ;  /* 0x0010000002ff7812 */ /* 0x000fe2000786c0ff */
[----:B------:R-:W-:Y:S01]  /*717e0*/  FMUL R16, R218, UR26 ;  /* 0x0000001ada107c20 */ /* 0x000fe20008400000 */
[C---:B------:R-:W-:Y:S01]  /*717f0*/  LOP3.LUT P2, RZ, R11.reuse, 0x20000, RZ, 0xc0, !PT ;  /* 0x000200000bff7812 */ /* 0x040fe2000784c0ff */
[----:B------:R-:W3:Y:S03]  /*71800*/  LDL.LU R169, [R1+0xcd8] ;  /* 0x000cd80001a97983 */ /* 0x000ee60000300800 */
[----:B------:R-:W-:Y:S01]  /*71810*/  F2FP.SATFINITE.E4M3.F32.PACK_AB_MERGE_C R16, RZ, R16, RZ ;  /* 0x00000010ff10723e */ /* 0x000fe200048070ff */
[----:B------:R-:W3:Y:S04]  /*71820*/  LDL.LU R218, [R1+0xcdc] ;  /* 0x000cdc0001da7983 */ /* 0x000ee80000300800 */
[----:B------:R0:W-:Y:S01]  /*71830*/  @!P0 STG.E.U8 desc[UR30][R18.64+0x159], R16 ;  /* 0x0001591012008986 */ /* 0x0001e2000c10111e */
[----:B------:R-:W-:Y:S01]  /*71840*/  LOP3.LUT P6, RZ, R11, 0x10000, RZ, 0xc0, !PT ;  /* 0x000100000bff7812 */ /* 0x000fe200078cc0ff */
[----:B0-----:R-:W0:Y:S01]  /*71850*/  @!P3 LDC.64 R18, c[0x0][0x5c0] ;  /* 0x00017000ff12bb82 */ /* 0x001e220000000a00 */
[----:B------:R-:W-:-:S05]  /*71860*/  FMUL R16, R186, UR26 ;  /* 0x0000001aba107c20 */ /* 0x000fca0008400000 */
[----:B------:R-:W-:-:S05]  /*71870*/  F2FP.SATFINITE.E4M3.F32.PACK_AB_MERGE_C R16, RZ, R16, RZ ;  /* 0x00000010ff10723e */ /* 0x000fca00048070ff */
[----:B------:R4:W-:Y:S01]  /*71880*/  @!P2 STG.E.U8 desc[UR30][R190.64+0x160], R16 ;  /* 0x00016010be00a986 */ /* 0x0009e2000c10111e */
[----:B------:R-:W-:Y:S01]  /*71890*/  LOP3.LUT P4, RZ, R2, 0x80000, RZ, 0xc0, !PT ;  /* 0x0008000002ff7812 */ /* 0x000fe2000788c0ff */
[----:B----4-:R-:W-:Y:S01]  /*718a0*/  FMUL R16, R219, UR26 ;  /* 0x0000001adb107c20 */ /* 0x010fe20008400000 */
[----:B0-----:R-:W-:Y:S01]  /*718b0*/  @!P3 IADD3 R18, P2, R130, R18, RZ ;  /* 0x000000128212b210 */ /* 0x001fe20007f5e0ff */
[----:B------:R-:W4:Y:S03]  /*718c0*/  LDL.LU R219, [R1+0xce0] ;  /* 0x000ce00001db7983 */ /* 0x000f260000300800 */
[----:B------:R-:W-:Y:S01]  /*718d0*/  F2FP.SATFINITE.E4M3.F32.PACK_AB_MERGE_C R16, RZ, R16, RZ ;  /* 0x00000010ff10723e */ /* 0x000fe200048070ff */
[----:B------:R-:W-:Y:S01]  /*718e0*/  @!P3 IMAD.X R19, R140, 0x1, R19, P2 ;  /* 0x000000018c13b824 */ /* 0x000fe200010e0613 */
        /* <DEDUP_REMOVED lines=8> */
[----:B------:R-:W4:Y:S03]  /*71970*/  LDL.LU R141, [R1+0xfa8] ;  /* 0x000fa800018d7983 */ /* 0x000f260000300800 */
[----:B------:R-:W-:Y:S02]  /*71980*/  @!P4 IMAD.X R19, R131, 0x1, R19, P2 ;  /* 0x000000018313c824 */ /* 0x000fe400010e0613 */
[----:B------:R-:W2:Y:S01]  /*71990*/  LDL.LU R131, [R1+0xfa4] ;  /* 0x000fa40001837983 */ /* 0x000ea20000300800 */
        /* <DEDUP_REMOVED lines=17> */
[----:B----4-:R0:W-:Y:S02]  /*71ab0*/  @!P5 STG.E.U8 desc[UR30][R140.64+0x168], R16 ;  /* 0x000168108c00d986 */ /* 0x0101e4000c10111e */
[----:B0-----:R-:W-:Y:S02]  /*71ac0*/  FMUL R16, R218, UR26 ;  /* 0x0000001ada107c20 */ /* 0x001fe40008400000 */
[----:B------:R-:W4:Y:S03]  /*71ad0*/  LDL.LU R218, [R1+0xcec] ;  /* 0x000cec0001da7983 */ /* 0x000f260000300800 */
[----:B------:R-:W-:Y:S01]  /*71ae0*/  F2FP.SATFINITE.E4M3.F32.PACK_AB_MERGE_C R16, RZ, R16, RZ ;  /* 0x00000010ff10723e */ /* 0x000fe200048070ff */
[----:B------:R-:W4:Y:S04]  /*71af0*/  LDL.LU R124, [R1+0xfa0] ;  /* 0x000fa000017c7983 */ /* 0x000f280000300800 */
[----:B--2---:R0:W-:Y:S04]  /*71b00*/  @!P1 STG.E.U8 desc[UR30][R130.64+0x169], R16 ;  /* 0x0001691082009986 */ /* 0x0041e8000c10111e */
[----:B------:R-:W2:Y:S04]  /*71b10*/  LDL.LU R126, [R1+0xf9c] ;  /* 0x000f9c00017e7983 */ /* 0x000ea80000300800 */
[----:B------:R-:W4:Y:S01]  /*71b20*/  LDL.LU R169, [R1+0xcf0] ;  /* 0x000cf00001a97983 */ /* 0x000f220000300800 */
[----:B0-----:R-:W-:-:S05]  /*71b30*/  FMUL R16, R219, UR26 ;  /* 0x0000001adb107c20 */ /* 0x001fca0008400000 */
[----:B------:R-:W-:-:S05]  /*71b40*/  F2FP.SATFINITE.E4M3.F32.PACK_AB_MERGE_C R16, RZ, R16, RZ ;  /* 0x00000010ff10723e */ /* 0x000fca00048070ff */
[----:B------:R0:W-:Y:S02]  /*71b50*/  @!P0 STG.E.U8 desc[UR30][R18.64+0x168], R16 ;  /* 0x0001681012008986 */ /* 0x0001e4000c10111e */
[----:B0-----:R-:W0:Y:S02]  /*71b60*/  @!P3 LDC.64 R18, c[0x0][0x5c0] ;  /* 0x00017000ff12bb82 */ /* 0x001e240000000a00 */
[----:B0-----:R-:W-:Y:S02]  /*71b70*/  @!P3 IADD3 R18, P2, R127, R18, RZ ;  /* 0x000000127f12b210 */ /* 0x001fe40007f5e0ff */
[----:B------:R-:W2:Y:S03]  /*71b80*/  LDL.LU R127, [R1+0xf98] ;  /* 0x000f9800017f7983 */ /* 0x000ea60000300800 */
[----:B------:R-:W-:Y:S01]  /*71b90*/  @!P3 IMAD.X R19, R125, 0x1, R19, P2 ;  /* 0x000000017d13b824 */ /* 0x000fe200010e0613 */
[----:B------:R-:W4:Y:S04]  /*71ba0*/  LDL.LU R219, [R1+0xcf4] ;  /* 0x000cf40001db7983 */ /* 0x000f280000300800 */
[----:B------:R-:W4:Y:S01]  /*71bb0*/  LDL.LU R125, [R1+0xf94] ;  /* 0x000f9400017d7983 */ /* 0x000f220000300800 */
        /* <DEDUP_REMOVED lines=10> */
[----:B------:R-:W-:Y:S01]  /*71c60*/  LOP3.LUT P3, RZ, R17, 0x4, RZ, 0xc0, !PT ;  /* 0x0000000411ff7812 */ /* 0x000fe2000786c0ff */
[----:B0-----:R-:W0:Y:S01]  /*71c70*/  @!P4 LDC.64 R18, c[0x0][0x5c0] ;  /* 0x00017000ff12cb82 */ /* 0x001e220000000a00 */
[----:B------:R-:W-:Y:S01]  /*71c80*/  FMUL R16, R186, UR26 ;  /* 0x0000001aba107c20 */ /* 0x000fe20008400000 */
[----:B------:R-:W-:-:S04]  /*71c90*/  LOP3.LUT P6, RZ, R11, 0x1000, RZ, 0xc0, !PT ;  /* 0x000010000bff7812 */ /* 0x000fc800078cc0ff */
[----:B------:R-:W-:Y:S02]  /*71ca0*/  F2FP.SATFINITE.E4M3.F32.PACK_AB_MERGE_C R16, RZ, R16, RZ ;  /* 0x00000010ff10723e */ /* 0x000fe400048070ff */
[----:B------:R-:W-:Y:S02]  /*71cb0*/  LOP3.LUT P5, RZ, R2, 0x8000, RZ, 0xc0, !PT ;  /* 0x0000800002ff7812 */ /* 0x000fe400078ac0ff */
[----:B0-----:R-:W-:-:S05]  /*71cc0*/  @!P4 IADD3 R18, P2, R120, R18, RZ ;  /* 0x000000127812c210 */ /* 0x001fca0007f5e0ff */
[----:B------:R-:W-:Y:S01]  /*71cd0*/  @!P4 IMAD.X R19, R122, 0x1, R19, P2 ;  /* 0x000000017a13c824 */ /* 0x000fe200010e0613 */
[----:B--2---:R4:W-:Y:S02]  /*71ce0*/  @!P3 STG.E.U8 desc[UR30][R126.64+0x170], R16 ;  /* 0x000170107e00b986 */ /* 0x0049e4000c10111e */
[----:B----4-:R-:W-:Y:S02]  /*71cf0*/  FMUL R16, R218, UR26 ;  /* 0x0000001ada107c20 */ /* 0x010fe40008400000 */
[----:B------:R-:W2:Y:S03]  /*71d00*/  LDL.LU R218, [R1+0xd00] ;  /* 0x000d000001da7983 */ /* 0x000ea60000300800 */
[----:B------:R-:W-:Y:S01]  /*71d10*/  F2FP.SATFINITE.E4M3.F32.PACK_AB_MERGE_C R16, RZ, R16, RZ ;  /* 0x00000010ff10723e */ /* 0x000fe200048070ff */
[----:B------:R-:W4:Y:S04]  /*71d20*/  LDL.LU R120, [R1+0xf90] ;  /* 0x000f900001787983 */ /* 0x000f280000300800 */
[----:B------:R0:W-:Y:S04]  /*71d30*/  @!P6 STG.E.U8 desc[UR30][R124.64+0x171], R16 ;  /* 0x000171107c00e986 */ /* 0x0001e8000c10111e */
[----:B------:R-:W2:Y:S01]  /*71d40*/  LDL.LU R122, [R1+0xf8c] ;  /* 0x000f8c00017a7983 */ /* 0x000ea20000300800 */
        /* <DEDUP_REMOVED lines=8> */
[----:B------:R-:W4:Y:S01]  /*71dd0*/  LDL.LU R121, [R1+0xf84] ;  /* 0x000f840001797983 */ /* 0x000f220000300800 */
[----:B------:R-:W-:-:S02]  /*71de0*/  LOP3.LUT P2, RZ, R2, 0x8000, RZ, 0xc0, !PT ;  /* 0x0000800002ff7812 */ /* 0x000fc4000784c0ff */
[----:B------:R-:W-:Y:S01]  /*71df0*/  LOP3.LUT P0, RZ, R2, 0x4000, RZ, 0xc0, !PT ;  /* 0x0000400002ff7812 */ /* 0x000fe2000780c0ff */
[----:B------:R-:W-:Y:S01]  /*71e00*/  FMUL R16, R219, UR26 ;  /* 0x0000001adb107c20 */ /* 0x000fe20008400000 */
[----:B------:R-:W-:Y:S01]  /*71e10*/  LOP3.LUT P5, RZ, R17, 0x2, RZ, 0xc0, !PT ;  /* 0x0000000211ff7812 */ /* 0x000fe200078ac0ff */
[----:B------:R-:W4:Y:S03]  /*71e20*/  LDL.LU R186, [R1+0xd08] ;  /* 0x000d080001ba7983 */ /* 0x000f260000300800 */
[----:B------:R-:W-:Y:S01]  /*71e30*/  F2FP.SATFINITE.E4M3.F32.PACK_AB_MERGE_C R16, RZ, R16, RZ ;  /* 0x00000010ff10723e */ /* 0x000fe200048070ff */
[----:B------:R-:W4:Y:S04]  /*71e40*/  LDL.LU R219, [R1+0xd0c] ;  /* 0x000d0c0001db7983 */ /* 0x000f280000300800 */
[----:B------:R0:W-:Y:S01]  /*71e50*/  @!P2 STG.E.U8 desc[UR30][R18.64+0x171], R16 ;  /* 0x000171101200a986 */ /* 0x0001e2000c10111e */
[----:B------:R-:W-:Y:S01]  /*71e60*/  LOP3.LUT P1, RZ, R11, 0x400, RZ, 0xc0, !PT ;  /* 0x000004000bff7812 */ /* 0x000fe2000782c0ff */
[----:B0-----:R-:W0:Y:S01]  /*71e70*/  @!P0 LDC.64 R18, c[0x0][0x5c0] ;  /* 0x00017000ff128b82 */ /* 0x001e220000000a00 */
[----:B---3--:R-:W-:Y:S01]  /*71e80*/  FMUL R16, R187, UR26 ;  /* 0x0000001abb107c20 */ /* 0x008fe20008400000 */
[----:B------:R-:W-:Y:S01]  /*71e90*/  LOP3.LUT P3, RZ, R0, 0x8, RZ, 0xc0, !PT ;  /* 0x0000000800ff7812 */ /* 0x000fe2000786c0ff */
[----:B------:R-:W3:Y:S03]  /*71ea0*/  LDL.LU R187, [R1+0xd10] ;  /* 0x000d100001bb7983 */ /* 0x000ee60000300800 */
[----:B------:R-:W-:-:S02]  /*71eb0*/  F2FP.SATFINITE.E4M3.F32.PACK_AB_MERGE_C R16, RZ, R16, RZ ;  /* 0x00000010ff10723e */ /* 0x000fc400048070ff */
[----:B0-----:R-:W-:Y:S02]  /*71ec0*/  @!P0 IADD3 R18, P2, R116, R18, RZ ;  /* 0x0000001274128210 */ /* 0x001fe40007f5e0ff */
[----:B------:R-:W3:Y:S03]  /*71ed0*/  LDL.LU R116, [R1+0xf80] ;  /* 0x000f800001747983 */ /* 0x000ee60000300800 */
[----:B------:R-:W-:Y:S02]  /*71ee0*/  @!P0 IMAD.X R19, R117, 0x1, R19, P2 ;  /* 0x0000000175138824 */ /* 0x000fe400010e0613 */
[----:B------:R-:W3:Y:S04]  /*71ef0*/  LDL.LU R117, [R1+0xf7c] ;  /* 0x000f7c0001757983 */ /* 0x000ee80000300800 */
[----:B--2---:R0:W-:Y:S02]  /*71f00*/  @!P5 STG.E.U8 desc[UR30][R122.64+0x178], R16 ;  /* 0x000178107a00d986 */ /* 0x0041e4000c10111e */
[----:B0-----:R-:W-:-:S05]  /*71f10*/  FMUL R16, R168, UR26 ;  /* 0x0000001aa8107c20 */ /* 0x001fca0008400000 */
[----:B------:R-:W-:-:S05]  /*71f20*/  F2FP.SATFINITE.E4M3.F32.PACK_AB_MERGE_C R16, RZ, R16, RZ ;  /* 0x00000010ff10723e */ /* 0x000fca00048070ff */
[----:B----4-:R0:W-:Y:S02]  /*71f30*/  @!P1 STG.E.U8 desc[UR30][R120.64+0x179], R16 ;  /* 0x0001791078009986 */ /* 0x0101e4000c10111e */
[----:B0-----:R-:W-:Y:S02]  /*71f40*/  FMUL R16, R218, UR26 ;  /* 0x0000001ada107c20 */ /* 0x001fe40008400000 */
[----:B------:R-:W2:Y:S03]  /*71f50*/  LDL.LU R218, [R1+0xd14] ;  /* 0x000d140001da7983 */ /* 0x000ea60000300800 */
        /* <DEDUP_REMOVED lines=9> */
[C---:B------:R-:W-:Y:S01]  /*71ff0*/  LOP3.LUT P2, RZ, R11.reuse, 0x200, RZ, 0xc0, !PT ;  /* 0x000002000bff7812 */ /* 0x040fe2000784c0ff */
[----:B------:R-:W2:Y:S03]  /*72000*/  LDL.LU R168, [R1+0xd18] ;  /* 0x000d180001a87983 */ /* 0x000ea60000300800 */
[----:B------:R-:W-:Y:S01]  /*72010*/  F2FP.SATFINITE.E4M3.F32.PACK_AB_MERGE_C R16, RZ, R16, RZ ;  /* 0x00000010ff10723e */ /* 0x000fe200048070ff */
[----:B------:R-:W2:Y:S04]  /*72020*/  LDL.LU R169, [R1+0xd1c] ;  /* 0x000d1c0001a97983 */ /* 0x000ea80000300800 */
        /* <DEDUP_REMOVED lines=8> */
[----:B-1----:R-:W-:-:S04]  /*720b0*/  FMUL R16, R219, UR26 ;  /* 0x0000001adb107c20 */ /* 0x002fc80008400000 */
[----:B------:R-:W-:Y:S01]  /*720c0*/  @!P4 IMAD.X R19, R114, 0x1, R19, P2 ;  /* 0x000000017213c824 */ /* 0x000fe200010e0613 */
[----:B------:R-:W4:Y:S01]  /*720d0*/  LDL.LU R219, [R1+0xd20] ;  /* 0x000d200001db7983 */ /* 0x000f220000300800 */
[----:B------:R-:W-:-:S03]  /*720e0*/  F2FP.SATFINITE.E4M3.F32.PACK_AB_MERGE_C R16, RZ, R16, RZ ;  /* 0x00000010ff10723e */ /* 0x000fc600048070ff */
[----:B------:R-:W4:Y:S04]  /*720f0*/  LDL.LU R112, [R1+0xf70] ;  /* 0x000f700001707983 */ /* 0x000f280000300800 */
[----:B---3--:R0:W-:Y:S04]  /*72100*/  @!P6 STG.E.U8 desc[UR30][R116.64+0xc1], R16 ;  /* 0x0000c1107400e986 */ /* 0x0081e8000c10111e */
[----:B------:R-:W3:Y:S01]  /*72110*/  LDL.LU R114, [R1+0xf6c] ;  /* 0x000f6c0001727983 */ /* 0x000ee20000300800 */
[----:B0-----:R-:W-:-:S05]  /*72120*/  FMUL R16, R187, UR26 ;  /* 0x0000001abb107c20 */ /* 0x001fca0008400000 */
[----:B------:R-:W-:-:S05]  /*72130*/  F2FP.SATFINITE.E4M3.F32.PACK_AB_MERGE_C R16, RZ, R16, RZ ;  /* 0x00000010ff10723e */ /* 0x000fca00048070ff */
[----:B------:R0:W-:Y:S02]  /*72140*/  @!P4 STG.E.U8 desc[UR30][R18.64+0xc0], R16 ;  /* 0x0000c0101200c986 */ /* 0x0001e4000c10111e */
[----:B0-----:R-:W0:Y:S02]  /*72150*/  @!P5 LDC.64 R18, c[0x0][0x5c0] ;  /* 0x00017000ff12db82 */ /* 0x001e240000000a00 */
[----:B0-----:R-:W-:Y:S02]  /*72160*/  @!P5 IADD3 R18, P2, R115, R18, RZ ;  /* 0x000000127312d210 */ /* 0x001fe40007f5e0ff */
[----:B------:R-:W3:Y:S03]  /*72170*/  LDL.LU R115, [R1+0xf68] ;  /* 0x000f680001737983 */ /* 0x000ee60000300800 */
[----:B------:R-:W-:Y:S02]  /*72180*/  @!P5 IMAD.X R19, R113, 0x1, R19, P2 ;  /* 0x000000017113d824 */ /* 0x000fe400010e0613 */
[----:B------:R-:W4:Y:S01]  /*72190*/  LDL.LU R113, [R1+0xf64] ;  /* 0x000f640001717983 */ /* 0x000f220000300800 */
[----:B------:R-:W-:Y:S01]  /*721a0*/  LOP3.LUT P3, RZ, R2, 0x800, RZ, 0xc0, !PT ;  /* 0x0000080002ff7812 */ /* 0x000fe2000786c0ff */
[----:B--2---:R-:W-:Y:S01]  /*721b0*/  FMUL R16, R218, UR26 ;  /* 0x0000001ada107c20 */ /* 0x004fe20008400000 */
[C---:B------:R-:W-:Y:S01]  /*721c0*/  LOP3.LUT P1, RZ, R11.reuse, 0x80, RZ, 0xc0, !PT ;  /* 0x000000800bff7812 */ /* 0x040fe2000782c0ff */
[----:B------:R-:W2:Y:S03]  /*721d0*/  LDL.LU R218, [R1+0xd24] ;  /* 0x000d240001da7983 */ /* 0x000ea60000300800 */
[----:B------:R-:W-:Y:S01]  /*721e0*/  F2FP.SATFINITE.E4M3.F32.PACK_AB_MERGE_C R16, RZ, R16, RZ ;  /* 0x00000010ff10723e */ /* 0x000fe200048070ff */
[----:B------:R-:W2:Y:S04]  /*721f0*/  LDL.LU R186, [R1+0xd28] ;  /* 0x000d280001ba7983 */ /* 0x000ea80000300800 */
[----:B------:R0:W-:Y:S01]  /*72200*/  @!P5 STG.E.U8 desc[UR30][R18.64+0xc1], R16 ;  /* 0x0000c1101200d986 */ /* 0x0001e2000c10111e */
[C---:B------:R-:W-:Y:S01]  /*72210*/  LOP3.LUT P4, RZ, R11.reuse, 0x20, RZ, 0xc0, !PT ;  /* 0x000000200bff7812 */ /* 0x040fe2000788c0ff */
[----:B0-----:R-:W0:Y:S01]  /*72220*/  @!P3 LDC.64 R18, c[0x0][0x5c0] ;  /* 0x00017000ff12bb82 */ /* 0x001e220000000a00 */
[----:B------:R-:W-:Y:S01]  /*72230*/  FMUL R16, R168, UR26 ;  /* 0x0000001aa8107c20 */ /* 0x000fe20008400000 */
[----:B------:R-:W-:Y:S01]  /*72240*/  LOP3.LUT P0, RZ, R11, 0x40, RZ, 0xc0, !PT ;  /* 0x000000400bff7812 */ /* 0x000fe2000780c0ff */
[----:B------:R-:W2:Y:S03]  /*72250*/  LDL.LU R168, [R1+0xd2c] ;  /* 0x000d2c0001a87983 */ /* 0x000ea60000300800 */
[----:B------:R-:W-:-:S02]  /*72260*/  F2FP.SATFINITE.E4M3.F32.PACK_AB_MERGE_C R16, RZ, R16, RZ ;  /* 0x00000010ff10723e */ /* 0x000fc400048070ff */
[----:B------:R-:W-:-:S04]  /*72270*/  LOP3.LUT R17, R17, 0xfffffffe, RZ, 0xc0, !PT ;  /* 0xfffffffe11117812 */ /* 0x000fc800078ec0ff */
[----:B------:R-:W-:Y:S02]  /*72280*/  @P4 LOP3.LUT R17, R17, 0x1, RZ, 0xfc, !PT ;  /* 0x0000000111114812 */ /* 0x000fe400078efcff */
[----:B------:R-:W-:Y:S02]  /*72290*/  LOP3.LUT P4, RZ, R2, 0x400, RZ, 0xc0, !PT ;  /* 0x0000040002ff7812 */ /* 0x000fe4000788c0ff */
[----:B0-----:R-:W-:Y:S02]  /*722a0*/  @!P3 IADD3 R18, P2, R106, R18, RZ ;  /* 0x000000126a12b210 */ /* 0x001fe40007f5e0ff */
        /* <DEDUP_REMOVED lines=14> */
[----:B------:R-:W-:Y:S01]  /*72390*/  @!P4 IMAD.X R19, R107, 0x1, R19, P2 ;  /* 0x000000016b13c824 */ /* 0x000fe200010e0613 */
[----:B------:R-:W4:Y:S04]  /*723a0*/  LDL.LU R169, [R1+0xd34] ;  /* 0x000d340001a97983 */ /* 0x000f280000300800 */
[----:B------:R-:W4:Y:S01]  /*723b0*/  LDL.LU R107, [R1+0xf54] ;  /* 0x000f5400016b7983 */ /* 0x000f220000300800 */
[----:B------:R-:W-:Y:S01]  /*723c0*/  LOP3.LUT P2, RZ, R2, 0x400, RZ, 0xc0, !PT ;  /* 0x0000040002ff7812 */ /* 0x000fe2000784c0ff */
[----:B--2---:R-:W-:Y:S01]  /*723d0*/  FMUL R16, R218, UR26 ;  /* 0x0000001ada107c20 */ /* 0x004fe20008400000 */
[----:B------:R-:W-:Y:S01]  /*723e0*/  LOP3.LUT P4, RZ, R17, 0x1, RZ, 0xc0, !PT ;  /* 0x0000000111ff7812 */ /* 0x000fe2000788c0ff */
[----:B------:R-:W2:Y:S03]  /*723f0*/  LDL.LU R187, [R1+0xd38] ;  /* 0x000d380001bb7983 */ /* 0x000ea60000300800 */
[----:B------:R-:W-:Y:S01]  /*72400*/  F2FP.SATFINITE.E4M3.F32.PACK_AB_MERGE_C R16, RZ, R16, RZ ;  /* 0x00000010ff10723e */ /* 0x000fe200048070ff */
[----:B------:R-:W2:Y:S06]  /*72410*/  LDL.LU R218, [R1+0xd3c] ;  /* 0x000d3c0001da7983 */ /* 0x000eac0000300800 */
[----:B------:R0:W-:Y:S01]  /*72420*/  @!P2 STG.E.U8 desc[UR30][R18.64+0xc9], R16 ;  /* 0x0000c9101200a986 */ /* 0x0001e2000c10111e */
[----:B------:R-:W-:-:S02]  /*72430*/  LOP3.LUT P6, RZ, R11, 0x10, RZ, 0xc0, !PT ;  /* 0x000000100bff7812 */ /* 0x000fc400078cc0ff */
[----:B------:R-:W-:Y:S01]  /*72440*/  LOP3.LUT P5, RZ, R2, 0x200, RZ, 0xc0, !PT ;  /* 0x0000020002ff7812 */ /* 0x000fe200078ac0ff */
[----:B0-----:R-:W-:-:S05]  /*72450*/  FMUL R16, R186, UR26 ;  /* 0x0000001aba107c20 */ /* 0x001fca0008400000 */
[----:B------:R-:W-:Y:S02]  /*72460*/  F2FP.SATFINITE.E4M3.F32.PACK_AB_MERGE_C R16, RZ, R16, RZ ;  /* 0x00000010ff10723e */ /* 0x000fe400048070ff */
[----:B------:R-:W-:Y:S02]  /*72470*/  LOP3.LUT P1, RZ, R11, 0x8, RZ, 0xc0, !PT ;  /* 0x000000080bff7812 */ /* 0x000fe4000782c0ff */
[----:B------:R-:W-:-:S11]  /*72480*/  LOP3.LUT R13, R13, 0x7fffffff, RZ, 0xc0, !PT ;  /* 0x7fffffff0d0d7812 */ /* 0x000fd600078ec0ff */
[----:B------:R-:W-:Y:S02]  /*72490*/  @P1 LOP3.LUT R13, R13, 0x80000000, RZ, 0xfc, !PT ;  /* 0x800000000d0d1812 */ /* 0x000fe400078efcff */
[----:B------:R-:W-:Y:S01]  /*724a0*/  LOP3.LUT P1, RZ, R2, 0x100, RZ, 0xc0, !PT ;  /* 0x0000010002ff7812 */ /* 0x000fe2000782c0ff */
[----:B---3--:R-:W-:-:S05]  /*724b0*/  FMUL R18, R219, UR26 ;  /* 0x0000001adb127c20 */ /* 0x008fca0008400000 */
[----:B------:R-:W-:Y:S01]  /*724c0*/  F2FP.SATFINITE.E4M3.F32.PACK_AB_MERGE_C R18, RZ, R18, RZ ;  /* 0x00000012ff12723e */ /* 0x000fe200048070ff */
        /* <DEDUP_REMOVED lines=9> */
[----:B------:R-:W4:Y:S04]  /*72560*/  LDL.LU R108, [R1+0xf4c] ;  /* 0x000f4c00016c7983 */ /* 0x000f280000300800 */
[----:B------:R0:W-:Y:S04]  /*72570*/  @!P5 STG.E.U8 desc[UR30][R16.64+0xd0], R18 ;  /* 0x0000d0121000d986 */ /* 0x0001e8000c10111e */
[----:B------:R-:W4:Y:S01]  /*72580*/  LDL.LU R219, [R1+0xd44] ;  /* 0x000d440001db7983 */ /* 0x000f220000300800 */
[----:B0-----:R-:W0:Y:S02]  /*72590*/  @!P1 LDC.64 R16, c[0x0][0x5c0] ;  /* 0x00017000ff109b82 */ /* 0x001e240000000a00 */
[----:B0-----:R-:W-:-:S02]  /*725a0*/  @!P1 IADD3 R16, P2, R109, R16, RZ ;  /* 0x000000106d109210 */ /* 0x001fc40007f5e0ff */
[----:B------:R-:W4:Y:S03]  /*725b0*/  LDL.LU R109, [R1+0xf48] ;  /* 0x000f4800016d7983 */ /* 0x000f260000300800 */
[----:B------:R-:W-:Y:S02]  /*725c0*/  @!P1 IMAD.X R17, R105, 0x1, R17, P2 ;  /* 0x0000000169119824 */ /* 0x000fe400010e0611 */
[----:B------:R-:W4:Y:S01]  /*725d0*/  LDL.LU R105, [R1+0xf44] ;  /* 0x000f440001697983 */ /* 0x000f220000300800 */
[----:B------:R-:W-:Y:S01]  /*725e0*/  LOP3.LUT P2, RZ, R2, 0x100, RZ, 0xc0, !PT ;  /* 0x0000010002ff7812 */ /* 0x000fe2000784c0ff */
[----:B------:R-:W-:Y:S01]  /*725f0*/  FMUL R18, R169, UR26 ;  /* 0x0000001aa9127c20 */ /* 0x000fe20008400000 */
[----:B------:R-:W-:Y:S01]  /*72600*/  LOP3.LUT P1, RZ, R13, 0x80000000, RZ, 0xc0, !PT ;  /* 0x800000000dff7812 */ /* 0x000fe2000782c0ff */
[----:B------:R-:W4:Y:S03]  /*72610*/  LDL.LU R186, [R1+0xd48] ;  /* 0x000d480001ba7983 */ /* 0x000f260000300800 */
[----:B------:R-:W-:Y:S01]  /*72620*/  F2FP.SATFINITE.E4M3.F32.PACK_AB_MERGE_C R18, RZ, R18, RZ ;  /* 0x00000012ff12723e */ /* 0x000fe200048070ff */
[----:B------:R-:W4:Y:S06]  /*72630*/  LDL.LU R169, [R1+0xd4c] ;  /* 0x000d4c0001a97983 */ /* 0x000f2c0000300800 */
[----:B------:R2:W-:Y:S01]  /*72640*/  @!P2 STG.E.U8 desc[UR30][R16.64+0xd1], R18 ;  /* 0x0000d1121000a986 */ /* 0x0005e2000c10111e */
[----:B------:R-:W-:-:S02]  /*72650*/  LOP3.LUT P0, RZ, R11, 0x4, RZ, 0xc0, !PT ;  /* 0x000000040bff7812 */ /* 0x000fc4000780c0ff */
[----:B------:R-:W-:Y:S01]  /*72660*/  LOP3.LUT P3, RZ, R2, 0x80, RZ, 0xc0, !PT ;  /* 0x0000008002ff7812 */ /* 0x000fe2000786c0ff */
[----:B--2---:R-:W-:-:S05]  /*72670*/  FMUL R16, R187, UR26 ;  /* 0x0000001abb107c20 */ /* 0x004fca0008400000 */
[----:B------:R-:W-:Y:S02]  /*72680*/  F2FP.SATFINITE.E4M3.F32.PACK_AB_MERGE_C R16, RZ, R16, RZ ;  /* 0x00000010ff10723e */ /* 0x000fe400048070ff */
[----:B------:R-:W-:Y:S01]  /*72690*/  LOP3.LUT P4, RZ, R2, 0x40, RZ, 0xc0, !PT ;  /* 0x0000004002ff7812 */ /* 0x000fe2000788c0ff */
[----:B---3--:R-:W-:-:S05]  /*726a0*/  FMUL R18, R168, UR26 ;  /* 0x0000001aa8127c20 */ /* 0x008fca0008400000 */
[----:B------:R-:W-:Y:S01]  /*726b0*/  F2FP.SATFINITE.E4M3.F32.PACK_AB_MERGE_C R18, RZ, R18, RZ ;  /* 0x00000012ff12723e */ /* 0x000fe200048070ff */
[----:B----4-:R0:W-:Y:S02]  /*726c0*/  @!P1 STG.E.U8 desc[UR30][R108.64+0xd8], R16 ;  /* 0x0000d8106c009986 */ /* 0x0101e4000c10111e */
[----:B0-----:R-:W-:Y:S02]  /*726d0*/  FMUL R16, R218, UR26 ;  /* 0x0000001ada107c20 */ /* 0x001fe40008400000 */
[----:B------:R-:W2:Y:S03]  /*726e0*/  LDL.LU R218, [R1+0xd50] ;  /* 0x000d500001da7983 */ /* 0x000ea60000300800 */
[----:B------:R-:W-:-:S05]  /*726f0*/  F2FP.SATFINITE.E4M3.F32.PACK_AB_MERGE_C R16, RZ, R16, RZ ;  /* 0x00000010ff10723e */ /* 0x000fca00048070ff */
[----:B------:R0:W-:Y:S02]  /*72700*/  @!P0 STG.E.U8 desc[UR30][R104.64+0xd9], R16 ;  /* 0x0000d91068008986 */ /* 0x0001e4000c10111e */
[----:B0-----:R-:W0:Y:S02]  /*72710*/  @!P3 LDC.64 R16, c[0x0][0x5c0] ;  /* 0x00017000ff10bb82 */ /* 0x001e240000000a00 */
[----:B0-----:R-:W-:Y:S02]  /*72720*/  @!P3 IADD3 R16, P2, R98, R16, RZ ;  /* 0x000000106210b210 */ /* 0x001fe40007f5e0ff */
[----:B------:R-:W3:Y:S03]  /*72730*/  LDL.LU R98, [R1+0xf40] ;  /* 0x000f400001627983 */ /* 0x000ee60000300800 */
[----:B------:R-:W-:Y:S02]  /*72740*/  @!P3 IMAD.X R17, R102, 0x1, R17, P2 ;  /* 0x000000016611b824 */ /* 0x000fe400010e0611 */
[----:B------:R-:W4:Y:S04]  /*72750*/  LDL.LU R102, [R1+0xf3c] ;  /* 0x000f3c0001667983 */ /* 0x000f280000300800 */
[----:B------:R0:W-:Y:S02]  /*72760*/  @!P3 STG.E.U8 desc[UR30][R16.64+0xd8], R18 ;  /* 0x0000d8121000b986 */ /* 0x0001e4000c10111e */
[----:B0-----:R-:W0:Y:S02]  /*72770*/  @!P4 LDC.64 R16, c[0x0][0x5c0] ;  /* 0x00017000ff10cb82 */ /* 0x001e240000000a00 */
[----:B0-----:R-:W-:-:S02]  /*72780*/  @!P4 IADD3 R16, P2, R103, R16, RZ ;  /* 0x000000106710c210 */ /* 0x001fc40007f5e0ff */
[----:B------:R-:W4:Y:S03]  /*72790*/  LDL.LU R103, [R1+0xf38] ;  /* 0x000f380001677983 */ /* 0x000f260000300800 */
[----:B------:R-:W-:Y:S01]  /*727a0*/  @!P4 IMAD.X R17, R99, 0x1, R17, P2 ;  /* 0x000000016311c824 */ /* 0x000fe200010e0611 */
[----:B------:R-:W3:Y:S04]  /*727b0*/  LDL.LU R187, [R1+0xd54] ;  /* 0x000d540001bb7983 */ /* 0x000ee80000300800 */
[----:B------:R-:W3:Y:S01]  /*727c0*/  LDL.LU R99, [R1+0xf34] ;  /* 0x000f340001637983 */ /* 0x000ee20000300800 */
[----:B------:R-:W-:Y:S01]  /*727d0*/  FMUL R18, R219, UR26 ;  /* 0x0000001adb127c20 */ /* 0x000fe20008400000 */
[----:B------:R-:W-:-:S02]  /*727e0*/  LOP3.LUT P2, RZ, R11, 0x2, RZ, 0xc0, !PT ;  /* 0x000000020bff7812 */ /* 0x000fc4000784c0ff */
[----:B------:R-:W-:Y:S01]  /*727f0*/  LOP3.LUT P6, RZ, R11, 0x1, RZ, 0xc0, !PT ;  /* 0x000000010bff7812 */ /* 0x000fe200078cc0ff */
[----:B------:R-:W3:Y:S01]  /*72800*/  LDL.LU R219, [R1+0xd58] ;  /* 0x000d580001db7983 */ /* 0x000ee20000300800 */
[----:B------:R-:W-:Y:S02]  /*72810*/  F2FP.SATFINITE.E4M3.F32.PACK_AB_MERGE_C R18, RZ, R18, RZ ;  /* 0x00000012ff12723e */ /* 0x000fe400048070ff */
[----:B------:R-:W-:Y:S01]  /*72820*/  LOP3.LUT P5, RZ, R2, 0x20, RZ, 0xc0, !PT ;  /* 0x0000002002ff7812 */ /* 0x000fe200078ac0ff */
[----:B------:R-:W3:Y:S04]  /*72830*/  LDL.LU R168, [R1+0xd5c] ;  /* 0x000d5c0001a87983 */ /* 0x000ee80000300800 */
[----:B------:R0:W-:Y:S02]  /*72840*/  @!P4 STG.E.U8 desc[UR30][R16.64+0xd9], R18 ;  /* 0x0000d9121000c986 */ /* 0x0001e4000c10111e */
[----:B0-----:R-:W-:-:S05]  /*72850*/  FMUL R16, R186, UR26 ;  /* 0x0000001aba107c20 */ /* 0x001fca0008400000 */
[----:B------:R-:W-:Y:S02]  /*72860*/  F2FP.SATFINITE.E4M3.F32.PACK_AB_MERGE_C R16, RZ, R16, RZ ;  /* 0x00000010ff10723e */ /* 0x000fe400048070ff */
[----:B------:R-:W-:Y:S01]  /*72870*/  LOP3.LUT P1, RZ, R2, 0x10, RZ, 0xc0, !PT ;  /* 0x0000001002ff7812 */ /* 0x000fe2000782c0ff */
[----:B--2---:R-:W-:-:S05]  /*72880*/  FMUL R18, R218, UR26 ;  /* 0x0000001ada127c20 */ /* 0x004fca0008400000 */
[----:B------:R-:W-:Y:S01]  /*72890*/  F2FP.SATFINITE.E4M3.F32.PACK_AB_MERGE_C R18, RZ, R18, RZ ;  /* 0x00000012ff12723e */ /* 0x000fe200048070ff */
[----:B----4-:R0:W-:Y:S02]  /*728a0*/  @!P2 STG.E.U8 desc[UR30][R102.64+0xe0], R16 ;  /* 0x0000e0106600a986 */ /* 0x0101e4000c10111e */
[----:B0-----:R-:W-:Y:S02]  /*728b0*/  FMUL R16, R169, UR26 ;  /* 0x0000001aa9107c20 */ /* 0x001fe40008400000 */
[----:B------:R-:W2:Y:S03]  /*728c0*/  LDL.LU R169, [R1+0xd60] ;  /* 0x000d600001a97983 */ /* 0x000ea60000300800 */
[----:B------:R-:W-:-:S05]  /*728d0*/  F2FP.SATFINITE.E4M3.F32.PACK_AB_MERGE_C R16, RZ, R16, RZ ;  /* 0x00000010ff10723e */ /* 0x000fca00048070ff */
[----:B---3--:R0:W-:Y:S02]  /*728e0*/  @!P6 STG.E.U8 desc[UR30][R98.64+0xe1], R16 ;  /* 0x0000e1106200e986 */ /* 0x0081e4000c10111e */
[----:B0-----:R-:W0:Y:S02]  /*728f0*/  @!P5 LDC.64 R16, c[0x0][0x5c0] ;  /* 0x00017000ff10db82 */ /* 0x001e240000000a00 */
[----:B0-----:R-:W-:Y:S02]  /*72900*/  @!P5 IADD3 R16, P2, R100, R16, RZ ;  /* 0x000000106410d210 */ /* 0x001fe40007f5e0ff */
[----:B------:R-:W3:Y:S03]  /*72910*/  LDL.LU R100, [R1+0xf30] ;  /* 0x000f300001647983 */ /* 0x000ee60000300800 */
[----:B------:R-:W-:Y:S02]  /*72920*/  @!P5 IMAD.X R17, R101, 0x1, R17, P2 ;  /* 0x000000016511d824 */ /* 0x000fe400010e0611 */
[----:B------:R-:W3:Y:S04]  /*72930*/  LDL.LU R101, [R1+0xf2c] ;  /* 0x000f2c0001657983 */ /* 0x000ee80000300800 */
[----:B------:R0:W-:Y:S04]  /*72940*/  @!P5 STG.E.U8 desc[UR30][R16.64+0xe0], R18 ;  /* 0x0000e0121000d986 */ /* 0x0001e8000c10111e */
[----:B------:R-:W4:Y:S01]  /*72950*/  LDL.LU R218, [R1+0xd64] ;  /* 0x000d640001da7983 */ /* 0x000f220000300800 */
[----:B0-----:R-:W0:Y:S02]  /*72960*/  @!P1 LDC.64 R16, c[0x0][0x5c0] ;  /* 0x00017000ff109b82 */ /* 0x001e240000000a00 */
[----:B0-----:R-:W-:-:S02]  /*72970*/  @!P1 IADD3 R16, P2, R96, R16, RZ ;  /* 0x0000001060109210 */ /* 0x001fc40007f5e0ff */
[----:B------:R-:W4:Y:S03]  /*72980*/  LDL.LU R96, [R1+0xf28] ;  /* 0x000f280001607983 */ /* 0x000f260000300800 */
[----:B------:R-:W-:Y:S02]  /*72990*/  @!P1 IMAD.X R17, R97, 0x1, R17, P2 ;  /* 0x0000000161119824 */ /* 0x000fe400010e0611 */
[----:B------:R-:W4:Y:S01]  /*729a0*/  LDL.LU R97, [R1+0xf24] ;  /* 0x000f240001617983 */ /* 0x000f220000300800 */
[----:B------:R-:W-:Y:S01]  /*729b0*/  FMUL R18, R187, UR26 ;  /* 0x0000001abb127c20 */ /* 0x000fe20008400000 */
[C---:B------:R-:W-:Y:S02]  /*729c0*/  LOP3.LUT P0, RZ, R10.reuse, 0x80000000, RZ, 0xc0, !PT ;  /* 0x800000000aff7812 */ /* 0x040fe4000780c0ff */
[----:B------:R-:W-:Y:S01]  /*729d0*/  LOP3.LUT P3, RZ, R10, 0x40000000, RZ, 0xc0, !PT ;  /* 0x400000000aff7812 */ /* 0x000fe2000786c0ff */
[----:B------:R-:W4:Y:S01]  /*729e0*/  LDL.LU R186, [R1+0xd68] ;  /* 0x000d680001ba7983 */ /* 0x000f220000300800 */
[----:B------:R-:W-:-:S05]  /*729f0*/  F2FP.SATFINITE.E4M3.F32.PACK_AB_MERGE_C R18, RZ, R18, RZ ;  /* 0x00000012ff12723e */ /* 0x000fca00048070ff */
[----:B------:R0:W-:Y:S01]  /*72a00*/  @!P1 STG.E.U8 desc[UR30][R16.64+0xe1], R18 ;  /* 0x0000e11210009986 */ /* 0x0001e2000c10111e */
[----:B------:R-:W-:Y:S01]  /*72a10*/  LOP3.LUT P4, RZ, R2, 0x8, RZ, 0xc0, !PT ;  /* 0x0000000802ff7812 */ /* 0x000fe2000788c0ff */
[----:B0-----:R-:W-:Y:S01]  /*72a20*/  FMUL R16, R219, UR26 ;  /* 0x0000001adb107c20 */ /* 0x001fe20008400000 */
[----:B------:R-:W-:Y:S01]  /*72a30*/  LOP3.LUT P6, RZ, R10, 0x10000000, RZ, 0xc0, !PT ;  /* 0x100000000aff7812 */ /* 0x000fe200078cc0ff */
[----:B------:R-:W4:Y:S03]  /*72a40*/  LDL.LU R219, [R1+0xd6c] ;  /* 0x000d6c0001db7983 */ /* 0x000f260000300800 */
[----:B------:R-:W-:Y:S02]  /*72a50*/  F2FP.SATFINITE.E4M3.F32.PACK_AB_MERGE_C R16, RZ, R16, RZ ;  /* 0x00000010ff10723e */ /* 0x000fe400048070ff */
[----:B------:R-:W-:-:S07]  /*72a60*/  LOP3.LUT R13, R13, 0xbfffffff, RZ, 0xc0, !PT ;  /* 0xbfffffff0d0d7812 */ /* 0x000fce00078ec0ff */
[----:B------:R-:W-:Y:S02]  /*72a70*/  @P6 LOP3.LUT R13, R13, 0x40000000, RZ, 0xfc, !PT ;  /* 0x400000000d0d6812 */ /* 0x000fe400078efcff */
[----:B------:R-:W-:Y:S01]  /*72a80*/  LOP3.LUT P6, RZ, R2, 0x4, RZ, 0xc0, !PT ;  /* 0x0000000402ff7812 */ /* 0x000fe200078cc0ff */
[----:B--2---:R-:W-:-:S05]  /*72a90*/  FMUL R18, R169, UR26 ;  /* 0x0000001aa9127c20 */ /* 0x004fca0008400000 */
[----:B------:R-:W-:Y:S01]  /*72aa0*/  F2FP.SATFINITE.E4M3.F32.PACK_AB_MERGE_C R18, RZ, R18, RZ ;  /* 0x00000012ff12723e */ /* 0x000fe200048070ff */
[----:B---3--:R0:W-:Y:S02]  /*72ab0*/  @!P0 STG.E.U8 desc[UR30][R100.64+0xe8], R16 ;  /* 0x0000e81064008986 */ /* 0x0081e4000c10111e */
[----:B0-----:R-:W-:Y:S02]  /*72ac0*/  FMUL R16, R168, UR26 ;  /* 0x0000001aa8107c20 */ /* 0x001fe40008400000 */
[----:B------:R-:W2:Y:S03]  /*72ad0*/  LDL.LU R168, [R1+0xd70] ;  /* 0x000d700001a87983 */ /* 0x000ea60000300800 */
[----:B------:R-:W-:-:S05]  /*72ae0*/  F2FP.SATFINITE.E4M3.F32.PACK_AB_MERGE_C R16, RZ, R16, RZ ;  /* 0x00000010ff10723e */ /* 0x000fca00048070ff */
[----:B----4-:R0:W-:Y:S02]  /*72af0*/  @!P3 STG.E.U8 desc[UR30][R96.64+0xe9], R16 ;  /* 0x0000e9106000b986 */ /* 0x0101e4000c10111e */
[----:B0-----:R-:W0:Y:S02]  /*72b00*/  @!P4 LDC.64 R16, c[0x0][0x5c0] ;  /* 0x00017000ff10cb82 */ /* 0x001e240000000a00 */
[----:B0-----:R-:W-:Y:S02]  /*72b10*/  @!P4 IADD3 R16, P2, R90, R16, RZ ;  /* 0x000000105a10c210 */ /* 0x001fe40007f5e0ff */
[----:B------:R-:W3:Y:S03]  /*72b20*/  LDL.LU R90, [R1+0xf20] ;  /* 0x000f2000015a7983 */ /* 0x000ee60000300800 */
[----:B------:R-:W-:Y:S02]  /*72b30*/  @!P4 IMAD.X R17, R94, 0x1, R17, P2 ;  /* 0x000000015e11c824 */ /* 0x000fe400010e0611 */
[----:B------:R-:W4:Y:S04]  /*72b40*/  LDL.LU R94, [R1+0xf1c] ;  /* 0x000f1c00015e7983 */ /* 0x000f280000300800 */
[----:B------:R0:W-:Y:S04]  /*72b50*/  @!P4 STG.E.U8 desc[UR30][R16.64+0xe8], R18 ;  /* 0x0000e8121000c986 */ /* 0x0001e8000c10111e */
[----:B------:R-:W3:Y:S01]  /*72b60*/  LDL.LU R187, [R1+0xd74] ;  /* 0x000d740001bb7983 */ /* 0x000ee20000300800 */
[----:B0-----:R-:W0:Y:S02]  /*72b70*/  @!P6 LDC.64 R16, c[0x0][0x5c0] ;  /* 0x00017000ff10eb82 */ /* 0x001e240000000a00 */
[----:B0-----:R-:W-:-:S02]  /*72b80*/  @!P6 IADD3 R16, P2, R95, R16, RZ ;  /* 0x000000105f10e210 */ /* 0x001fc40007f5e0ff */
[----:B------:R-:W4:Y:S03]  /*72b90*/  LDL.LU R95, [R1+0xf18] ;  /* 0x000f1800015f7983 */ /* 0x000f260000300800 */
[----:B------:R-:W-:Y:S02]  /*72ba0*/  @!P6 IMAD.X R17, R91, 0x1, R17, P2 ;  /* 0x000000015b11e824 */ /* 0x000fe400010e0611 */
[----:B------:R-:W3:Y:S01]  /*72bb0*/  LDL.LU R91, [R1+0xf14] ;  /* 0x000f1400015b7983 */ /* 0x000ee20000300800 */
[----:B------:R-:W-:Y:S01]  /*72bc0*/  LOP3.LUT P5, RZ, R2, 0x2, RZ, 0xc0, !PT ;  /* 0x0000000202ff7812 */ /* 0x000fe200078ac0ff */
[----:B------:R-:W-:Y:S01]  /*72bd0*/  FMUL R19, R218, UR26 ;  /* 0x0000001ada137c20 */ /* 0x000fe20008400000 */
[----:B------:R-:W-:Y:S01]  /*72be0*/  LOP3.LUT P2, RZ, R10, 0x20000000, RZ, 0xc0, !PT ;  /* 0x200000000aff7812 */ /* 0x000fe2000784c0ff */
[----:B------:R-:W3:Y:S03]  /*72bf0*/  LDL.LU R169, [R1+0xd78] ;  /* 0x000d780001a97983 */ /* 0x000ee60000300800 */
[----:B------:R-:W-:Y:S01]  /*72c00*/  F2FP.SATFINITE.E4M3.F32.PACK_AB_MERGE_C R97, RZ, R19, RZ ;  /* 0x00000013ff61723e */ /* 0x000fe200048070ff */
[----:B------:R-:W3:Y:S04]  /*72c10*/  LDL.LU R218, [R1+0xd7c] ;  /* 0x000d7c0001da7983 */ /* 0x000ee80000300800 */
[----:B------:R0:W-:Y:S02]  /*72c20*/  @!P6 STG.E.U8 desc[UR30][R16.64+0xe9], R97 ;  /* 0x0000e9611000e986 */ /* 0x0001e4000c10111e */
[----:B0-----:R-:W0:Y:S01]  /*72c30*/  @!P5 LDC.64 R16, c[0x0][0x5c0] ;  /* 0x00017000ff10db82 */ /* 0x001e220000000a00 */
[----:B------:R-:W-:Y:S01]  /*72c40*/  FMUL R19, R186, UR26 ;  /* 0x0000001aba137c20 */ /* 0x000fe20008400000 */
[----:B------:R-:W-:-:S04]  /*72c50*/  LOP3.LUT P6, RZ, R13, 0x40000000, RZ, 0xc0, !PT ;  /* 0x400000000dff7812 */ /* 0x000fc800078cc0ff */
[----:B------:R-:W-:Y:S01]  /*72c60*/  F2FP.SATFINITE.E4M3.F32.PACK_AB_MERGE_C R99, RZ, R19, RZ ;  /* 0x00000013ff63723e */ /* 0x000fe200048070ff */
[----:B------:R-:W-:Y:S01]  /*72c70*/  FMUL R19, R219, UR26 ;  /* 0x0000001adb137c20 */ /* 0x000fe20008400000 */
[----:B------:R-:W-:Y:S01]  /*72c80*/  LOP3.LUT P1, RZ, R2, 0x1, RZ, 0xc0, !PT ;  /* 0x0000000102ff7812 */ /* 0x000fe2000782c0ff */
[----:B------:R-:W3:Y:S03]  /*72c90*/  LDL.LU R219, [R1+0xd80] ;  /* 0x000d800001db7983 */ /* 0x000ee60000300800 */
[----:B------:R-:W-:Y:S01]  /*72ca0*/  F2FP.SATFINITE.E4M3.F32.PACK_AB_MERGE_C R101, RZ, R19, RZ ;  /* 0x00000013ff65723e */ /* 0x000fe200048070ff */
[----:B--2---:R-:W-:-:S05]  /*72cb0*/  FMUL R18, R168, UR26 ;  /* 0x0000001aa8127c20 */ /* 0x004fca0008400000 */
[----:B------:R-:W-:Y:S01]  /*72cc0*/  F2FP.SATFINITE.E4M3.F32.PACK_AB_MERGE_C R97, RZ, R18, RZ ;  /* 0x00000012ff61723e */ /* 0x000fe200048070ff */
[----:B----4-:R-:W-:Y:S01]  /*72cd0*/  @!P2 STG.E.U8 desc[UR30][R94.64+0xf0], R99 ;  /* 0x0000f0635e00a986 */ /* 0x010fe2000c10111e */
[----:B0-----:R-:W-:-:S03]  /*72ce0*/  @!P5 IADD3 R16, P2, R92, R16, RZ ;  /* 0x000000105c10d210 */ /* 0x001fc60007f5e0ff */
[----:B------:R-:W2:Y:S02]  /*72cf0*/  LDL.LU R92, [R1+0xf10] ;  /* 0x000f1000015c7983 */ /* 0x000ea40000300800 */
[----:B------:R-:W-:Y:S02]  /*72d00*/  @!P5 IMAD.X R17, R93, 0x1, R17, P2 ;  /* 0x000000015d11d824 */ /* 0x000fe400010e0611 */
[----:B---3--:R-:W-:Y:S04]  /*72d10*/  @!P6 STG.E.U8 desc[UR30][R90.64+0xf1], R101 ;  /* 0x0000f1655a00e986 */ /* 0x008fe8000c10111e */
[----:B------:R0:W-:Y:S04]  /*72d20*/  @!P5 STG.E.U8 desc[UR30][R16.64+0xf0], R97 ;  /* 0x0000f0611000d986 */ /* 0x0001e8000c10111e */
[----:B------:R-:W2:Y:S04]  /*72d30*/  LDL.LU R93, [R1+0xf0c] ;  /* 0x000f0c00015d7983 */ /* 0x000ea80000300800 */
[----:B------:R-:W3:Y:S01]  /*72d40*/  LDL.LU R168, [R1+0xd84] ;  /* 0x000d840001a87983 */ /* 0x000ee20000300800 */
        /* <DEDUP_REMOVED lines=8> */
[----:B------:R-:W3:Y:S03]  /*72dd0*/  LDL.LU R186, [R1+0xd88] ;  /* 0x000d880001ba7983 */ /* 0x000ee60000300800 */
[----:B------:R-:W-:-:S05]  /*72de0*/  F2FP.SATFINITE.E4M3.F32.PACK_AB_MERGE_C R91, RZ, R19, RZ ;  /* 0x00000013ff5b723e */ /* 0x000fca00048070ff */
[----:B------:R0:W-:Y:S02]  /*72df0*/  @!P1 STG.E.U8 desc[UR30][R16.64+0xf1], R91 ;  /* 0x0000f15b10009986 */ /* 0x0001e4000c10111e */
[----:B0-----:R-:W0:Y:S01]  /*72e00*/  @!P4 LDC.64 R16, c[0x0][0x5c0] ;  /* 0x00017000ff10cb82 */ /* 0x001e220000000a00 */
[----:B------:R-:W-:Y:S01]  /*72e10*/  FMUL R19, R169, UR26 ;  /* 0x0000001aa9137c20 */ /* 0x000fe20008400000 */
[----:B------:R-:W-:Y:S01]  /*72e20*/  LOP3.LUT P0, RZ, R10, 0x8000000, RZ, 0xc0, !PT ;  /* 0x080000000aff7812 */ /* 0x000fe2000780c0ff */
[----:B------:R-:W3:Y:S03]  /*72e30*/  LDL.LU R169, [R1+0xd8c] ;  /* 0x000d8c0001a97983 */ /* 0x000ee60000300800 */
[----:B------:R-:W-:Y:S01]  /*72e40*/  F2FP.SATFINITE.E4M3.F32.PACK_AB_MERGE_C R95, RZ, R19, RZ ;  /* 0x00000013ff5f723e */ /* 0x000fe200048070ff */
[----:B------:R-:W-:Y:S01]  /*72e50*/  FMUL R19, R218, UR26 ;  /* 0x0000001ada137c20 */ /* 0x000fe20008400000 */
[----:B------:R-:W-:Y:S01]  /*72e60*/  LOP3.LUT P3, RZ, R10, 0x4000000, RZ, 0xc0, !PT ;  /* 0x040000000aff7812 */ /* 0x000fe2000786c0ff */
[----:B------:R-:W3:Y:S01]  /*72e70*/  LDL.LU R218, [R1+0xd90] ;  /* 0x000d900001da7983 */ /* 0x000ee20000300800 */
[----:B------:R-:W-:-:S02]  /*72e80*/  P2R R18, PR, RZ, 0x40 ;  /* 0x00000040ff127803 */ /* 0x000fc40000000000 */
[----:B------:R-:W-:Y:S02]  /*72e90*/  LOP3.LUT P6, RZ, R0, 0x40000000, RZ, 0xc0, !PT ;  /* 0x4000000000ff7812 */ /* 0x000fe400078cc0ff */
[----:B------:R-:W-:Y:S01]  /*72ea0*/  F2FP.SATFINITE.E4M3.F32.PACK_AB_MERGE_C R97, RZ, R19, RZ ;  /* 0x00000013ff61723e */ /* 0x000fe200048070ff */
[----:B------:R-:W-:Y:S01]  /*72eb0*/  FMUL R19, R219, UR26 ;  /* 0x0000001adb137c20 */ /* 0x000fe20008400000 */
[----:B0-----:R-:W-:-:S04]  /*72ec0*/  @!P4 IADD3 R16, P2, R84, R16, RZ ;  /* 0x000000105410c210 */ /* 0x001fc80007f5e0ff */
[----:B------:R-:W-:Y:S01]  /*72ed0*/  F2FP.SATFINITE.E4M3.F32.PACK_AB_MERGE_C R91, RZ, R19, RZ ;  /* 0x00000013ff5b723e */ /* 0x000fe200048070ff */
[----:B------:R-:W3:Y:S01]  /*72ee0*/  LDL.LU R84, [R1+0xf00] ;  /* 0x000f000001547983 */ /* 0x000ee20000300800 */
[----:B------:R-:W-:-:S03]  /*72ef0*/  @!P4 IMAD.X R17, R86, 0x1, R17, P2 ;  /* 0x000000015611c824 */ /* 0x000fc600010e0611 */
[----:B------:R-:W3:Y:S04]  /*72f00*/  LDL.LU R86, [R1+0xefc] ;  /* 0x000efc0001567983 */ /* 0x000ee80000300800 */
[----:B------:R-:W3:Y:S04]  /*72f10*/  LDL.LU R187, [R1+0xd94] ;  /* 0x000d940001bb7983 */ /* 0x000ee80000300800 */
[----:B--2---:R-:W-:Y:S04]  /*72f20*/  @!P0 STG.E.U8 desc[UR30][R92.64+0xf8], R95 ;  /* 0x0000f85f5c008986 */ /* 0x004fe8000c10111e */
[----:B----4-:R-:W-:Y:S04]  /*72f30*/  @!P3 STG.E.U8 desc[UR30][R88.64+0xf9], R97 ;  /* 0x0000f9615800b986 */ /* 0x010fe8000c10111e */
[----:B------:R0:W-:Y:S02]  /*72f40*/  @!P4 STG.E.U8 desc[UR30][R16.64+0xf8], R91 ;  /* 0x0000f85b1000c986 */ /* 0x0001e4000c10111e */
[----:B0-----:R-:W0:Y:S02]  /*72f50*/  @!P6 LDC.64 R16, c[0x0][0x5c0] ;  /* 0x00017000ff10eb82 */ /* 0x001e240000000a00 */
[----:B0-----:R-:W-:-:S02]  /*72f60*/  @!P6 IADD3 R16, P2, R87, R16, RZ ;  /* 0x000000105710e210 */ /* 0x001fc40007f5e0ff */
[----:B------:R-:W2:Y:S03]  /*72f70*/  LDL.LU R87, [R1+0xef8] ;  /* 0x000ef80001577983 */ /* 0x000ea60000300800 */
[----:B------:R-:W-:Y:S02]  /*72f80*/  @!P6 IMAD.X R17, R85, 0x1, R17, P2 ;  /* 0x000000015511e824 */ /* 0x000fe400010e0611 */
[----:B------:R-:W4:Y:S01]  /*72f90*/  LDL.LU R85, [R1+0xef4] ;  /* 0x000ef40001557983 */ /* 0x000f220000300800 */
[----:B------:R-:W-:Y:S01]  /*72fa0*/  LOP3.LUT P5, RZ, R0, 0x20000000, RZ, 0xc0, !PT ;  /* 0x2000000000ff7812 */ /* 0x000fe200078ac0ff */
[----:B---3--:R-:W-:Y:S01]  /*72fb0*/  FMUL R19, R168, UR26 ;  /* 0x0000001aa8137c20 */ /* 0x008fe20008400000 */
[----:B------:R-:W-:Y:S01]  /*72fc0*/  LOP3.LUT P2, RZ, R10, 0x2000000, RZ, 0xc0, !PT ;  /* 0x020000000aff7812 */ /* 0x000fe2000784c0ff */
[----:B------:R-:W3:Y:S03]  /*72fd0*/  LDL.LU R219, [R1+0xd98] ;  /* 0x000d980001db7983 */ /* 0x000ee60000300800 */
[----:B------:R-:W-:Y:S01]  /*72fe0*/  F2FP.SATFINITE.E4M3.F32.PACK_AB_MERGE_C R19, RZ, R19, RZ ;  /* 0x00000013ff13723e */ /* 0x000fe200048070ff */
[----:B------:R-:W3:Y:S04]  /*72ff0*/  LDL.LU R168, [R1+0xd9c] ;  /* 0x000d9c0001a87983 */ /* 0x000ee80000300800 */
[----:B------:R0:W-:Y:S01]  /*73000*/  @!P6 STG.E.U8 desc[UR30][R16.64+0xf9], R19 ;  /* 0x0000f9131000e986 */ /* 0x0001e2000c10111e */
[----:B------:R-:W-:Y:S01]  /*73010*/  ISETP.NE.AND P6, PT, R18, RZ, PT ;  /* 0x000000ff1200720c */ /* 0x000fe20003fc5270 */
[----:B0-----:R-:W0:Y:S01]  /*73020*/  @!P5 LDC.64 R16, c[0x0][0x5c0] ;  /* 0x00017000ff10db82 */ /* 0x001e220000000a00 */
[----:B------:R-:W-:-:S05]  /*73030*/  FMUL R18, R186, UR26 ;  /* 0x0000001aba127c20 */ /* 0x000fca0008400000 */
[----:B------:R-:W-:Y:S01]  /*73040*/  F2FP.SATFINITE.E4M3.F32.PACK_AB_MERGE_C R89, RZ, R18, RZ ;  /* 0x00000012ff59723e */ /* 0x000fe200048070ff */
[----:B------:R-:W-:Y:S01]  /*73050*/  FMUL R18, R169, UR26 ;  /* 0x0000001aa9127c20 */ /* 0x000fe20008400000 */
[----:B------:R-:W-:Y:S01]  /*73060*/  LOP3.LUT P1, RZ, R0, 0x10000000, RZ, 0xc0, !PT ;  /* 0x1000000000ff7812 */ /* 0x000fe2000782c0ff */
[----:B------:R-:W3:Y:S03]  /*73070*/  LDL.LU R169, [R1+0xda0] ;  /* 0x000da00001a97983 */ /* 0x000ee60000300800 */
[----:B------:R-:W-:Y:S01]  /*73080*/  F2FP.SATFINITE.E4M3.F32.PACK_AB_MERGE_C R91, RZ, R18, RZ ;  /* 0x00000012ff5b723e */ /* 0x000fe200048070ff */
[----:B------:R-:W-:-:S05]  /*73090*/  FMUL R18, R218, UR26 ;  /* 0x0000001ada127c20 */ /* 0x000fca0008400000 */
[----:B------:R-:W-:Y:S01]  /*730a0*/  F2FP.SATFINITE.E4M3.F32.PACK_AB_MERGE_C R19, RZ, R18, RZ ;  /* 0x00000012ff13723e */ /* 0x000fe200048070ff */
[----:B--2---:R-:W-:Y:S01]  /*730b0*/  @!P2 STG.E.U8 desc[UR30][R86.64+0x100], R89 ;  /* 0x000100595600a986 */ /* 0x004fe2000c10111e */
[----:B0-----:R-:W-:-:S03]  /*730c0*/  @!P5 IADD3 R16, P2, R82, R16, RZ ;  /* 0x000000105210d210 */ /* 0x001fc60007f5e0ff */
[----:B------:R-:W2:Y:S02]  /*730d0*/  LDL.LU R82, [R1+0xef0] ;  /* 0x000ef00001527983 */ /* 0x000ea40000300800 */
[----:B------:R-:W-:Y:S02]  /*730e0*/  @!P5 IMAD.X R17, R83, 0x1, R17, P2 ;  /* 0x000000015311d824 */ /* 0x000fe400010e0611 */
[----:B----4-:R-:W-:Y:S04]  /*730f0*/  @!P6 STG.E.U8 desc[UR30][R84.64+0x101], R91 ;  /* 0x0001015b5400e986 */ /* 0x010fe8000c10111e */
[----:B------:R0:W-:Y:S04]  /*73100*/  @!P5 STG.E.U8 desc[UR30][R16.64+0x100], R19 ;  /* 0x000100131000d986 */ /* 0x0001e8000c10111e */
[----:B------:R-:W2:Y:S04]  /*73110*/  LDL.LU R83, [R1+0xeec] ;  /* 0x000eec0001537983 */ /* 0x000ea80000300800 */
        /* <DEDUP_REMOVED lines=10> */
[----:B------:R-:W-:-:S05]  /*731c0*/  F2FP.SATFINITE.E4M3.F32.PACK_AB_MERGE_C R85, RZ, R18, RZ ;  /* 0x00000012ff55723e */ /* 0x000fca00048070ff */
[----:B------:R0:W-:Y:S02]  /*731d0*/  @!P1 STG.E.U8 desc[UR30][R16.64+0x101], R85 ;  /* 0x0001015510009986 */ /* 0x0001e4000c10111e */
[----:B0-----:R-:W0:Y:S01]  /*731e0*/  @!P4 LDC.64 R16, c[0x0][0x5c0] ;  /* 0x00017000ff10cb82 */ /* 0x001e220000000a00 */
[----:B---3--:R-:W-:Y:S01]  /*731f0*/  FMUL R18, R219, UR26 ;  /* 0x0000001adb127c20 */ /* 0x008fe20008400000 */
        /* <DEDUP_REMOVED lines=25> */
[----:B------:R-:W-:Y:S01]  /*73390*/  FMUL R18, R218, UR26 ;  /* 0x0000001ada127c20 */ /* 0x000fe20008400000 */
[----:B------:R-:W-:Y:S01]  /*733a0*/  LOP3.LUT P2, RZ, R10, 0x200000, RZ, 0xc0, !PT ;  /* 0x002000000aff7812 */ /* 0x000fe2000784c0ff */
[----:B------:R-:W4:Y:S03]  /*733b0*/  LDL.LU R169, [R1+0xdb8] ;  /* 0x000db80001a97983 */ /* 0x000f260000300800 */
[----:B------:R-:W-:Y:S01]  /*733c0*/  F2FP.SATFINITE.E4M3.F32.PACK_AB_MERGE_C R19, RZ, R18, RZ ;  /* 0x00000012ff13723e */ /* 0x000fe200048070ff */
[----:B------:R-:W4:Y:S04]  /*733d0*/  LDL.LU R218, [R1+0xdbc] ;  /* 0x000dbc0001da7983 */ /* 0x000f280000300800 */
[----:B------:R0:W-:Y:S02]  /*733e0*/  @!P6 STG.E.U8 desc[UR30][R16.64+0x109], R19 ;  /* 0x000109131000e986 */ /* 0x0001e4000c10111e */
[----:B0-----:R-:W0:Y:S01]  /*733f0*/  @!P5 LDC.64 R16, c[0x0][0x5c0] ;  /* 0x00017000ff10db82 */ /* 0x001e220000000a00 */
[----:B------:R-:W-:Y:S01]  /*73400*/  FMUL R18, R186, UR26 ;  /* 0x0000001aba127c20 */ /* 0x000fe20008400000 */
[----:B------:R-:W-:-:S04]  /*73410*/  ISETP.NE.AND P6, PT, R84, RZ, PT ;  /* 0x000000ff5400720c */ /* 0x000fc80003fc5270 */
[----:B------:R-:W-:Y:S01]  /*73420*/  F2FP.SATFINITE.E4M3.F32.PACK_AB_MERGE_C R81, RZ, R18, RZ ;  /* 0x00000012ff51723e */ /* 0x000fe200048070ff */
[----:B---3--:R-:W-:Y:S01]  /*73430*/  FMUL R18, R219, UR26 ;  /* 0x0000001adb127c20 */ /* 0x008fe20008400000 */
        /* <DEDUP_REMOVED lines=25> */
[----:B------:R-:W-:Y:S01]  /*735d0*/  FMUL R18, R169, UR26 ;  /* 0x0000001aa9127c20 */ /* 0x000fe20008400000 */
[----:B------:R-:W-:Y:S01]  /*735e0*/  LOP3.LUT P0, RZ, R10, 0x100000, RZ, 0xc0, !PT ;  /* 0x001000000aff7812 */ /* 0x000fe2000780c0ff */
[----:B------:R-:W4:Y:S03]  /*735f0*/  LDL.LU R169, [R1+0xdcc] ;  /* 0x000dcc0001a97983 */ /* 0x000f260000300800 */
[----:B------:R-:W-:Y:S01]  /*73600*/  F2FP.SATFINITE.E4M3.F32.PACK_AB_MERGE_C R79, RZ, R18, RZ ;  /* 0x00000012ff4f723e */ /* 0x000fe200048070ff */
[----:B------:R-:W-:Y:S01]  /*73610*/  FMUL R18, R218, UR26 ;  /* 0x0000001ada127c20 */ /* 0x000fe20008400000 */
[----:B------:R-:W-:Y:S01]  /*73620*/  LOP3.LUT P3, RZ, R10, 0x40000, RZ, 0xc0, !PT ;  /* 0x000400000aff7812 */ /* 0x000fe2000786c0ff */
[----:B------:R-:W4:Y:S01]  /*73630*/  LDL.LU R218, [R1+0xdd0] ;  /* 0x000dd00001da7983 */ /* 0x000f220000300800 */
[----:B------:R-:W-:-:S02]  /*73640*/  P2R R76, PR, RZ, 0x40 ;  /* 0x00000040ff4c7803 */ /* 0x000fc40000000000 */
[----:B------:R-:W-:Y:S02]  /*73650*/  LOP3.LUT P6, RZ, R0, 0x400000, RZ, 0xc0, !PT ;  /* 0x0040000000ff7812 */ /* 0x000fe400078cc0ff */
[----:B------:R-:W-:Y:S01]  /*73660*/  F2FP.SATFINITE.E4M3.F32.PACK_AB_MERGE_C R19, RZ, R18, RZ ;  /* 0x00000012ff13723e */ /* 0x000fe200048070ff */
[----:B---3--:R-:W-:Y:S01]  /*73670*/  FMUL R18, R219, UR26 ;  /* 0x0000001adb127c20 */ /* 0x008fe20008400000 */
        /* <DEDUP_REMOVED lines=13> */
[----:B------:R-:W4:Y:S04]  /*73750*/  LDL.LU R69, [R1+0xeb4] ;  /* 0x000eb40001457983 */ /* 0x000f280000300800 */
        /* <DEDUP_REMOVED lines=8> */
[----:B------:R-:W-:-:S05]  /*737e0*/  FMUL R18, R186, UR26 ;  /* 0x0000001aba127c20 */ /* 0x000fca0008400000 */
[----:B------:R-:W-:Y:S01]  /*737f0*/  F2FP.SATFINITE.E4M3.F32.PACK_AB_MERGE_C R73, RZ, R18, RZ ;  /* 0x00000012ff49723e */ /* 0x000fe200048070ff */
[----:B------:R-:W-:Y:S02]  /*73800*/  FMUL R18, R169, UR26 ;  /* 0x0000001aa9127c20 */ /* 0x000fe40008400000 */
[----:B------:R-:W4:Y:S01]  /*73810*/  LDL.LU R169, [R1+0xde0] ;  /* 0x000de00001a97983 */ /* 0x000f220000300800 */
[----:B------:R-:W-:Y:S02]  /*73820*/  ISETP.NE.AND P6, PT, R76, RZ, PT ;  /* 0x000000ff4c00720c */ /* 0x000fe40003fc5270 */
[----:B------:R-:W-:Y:S01]  /*73830*/  F2FP.SATFINITE.E4M3.F32.PACK_AB_MERGE_C R75, RZ, R18, RZ ;  /* 0x00000012ff4b723e */ /* 0x000fe200048070ff */
[----:B------:R-:W-:-:S05]  /*73840*/  FMUL R18, R218, UR26 ;  /* 0x0000001ada127c20 */ /* 0x000fca0008400000 */
[----:B------:R-:W-:Y:S01]  /*73850*/  F2FP.SATFINITE.E4M3.F32.PACK_AB_MERGE_C R19, RZ, R18, RZ ;  /* 0x00000012ff13723e */ /* 0x000fe200048070ff */
[----:B---3--:R-:W-:Y:S01]  /*73860*/  FMUL R18, R187, UR26 ;  /* 0x0000001abb127c20 */ /* 0x008fe20008400000 */
[----:B------:R-:W-:Y:S01]  /*73870*/  LOP3.LUT P1, RZ, R0, 0x100000, RZ, 0xc0, !PT ;  /* 0x0010000000ff7812 */ /* 0x000fe2000782c0ff */
[----:B--2---:R-:W-:Y:S01]  /*73880*/  @!P2 STG.E.U8 desc[UR30][R70.64+0x120], R73 ;  /* 0x000120494600a986 */ /* 0x004fe2000c10111e */
[----:B0-----:R-:W-:-:S05]  /*73890*/  @!P5 IADD3 R16, P2, R236, R16, RZ ;  /* 0x00000010ec10d210 */ /* 0x001fca0007f5e0ff */
[----:B------:R-:W-:Y:S02]  /*738a0*/  @!P5 IMAD.X R17, R67, 0x1, R17, P2 ;  /* 0x000000014311d824 */ /* 0x000fe400010e0611 */
[----:B------:R-:W2:Y:S04]  /*738b0*/  LDL.LU R67, [R1+0xeb0] ;  /* 0x000eb00001437983 */ /* 0x000ea80000300800 */
[----:B------:R-:W3:Y:S04]  /*738c0*/  LDL.LU R218, [R1+0xde4] ;  /* 0x000de40001da7983 */ /* 0x000ee80000300800 */
[----:B------:R-:W3:Y:S04]  /*738d0*/  LDL.LU R186, [R1+0xde8] ;  /* 0x000de80001ba7983 */ /* 0x000ee80000300800 */
[----:B----4-:R0:W-:Y:S02]  /*738e0*/  @!P6 STG.E.U8 desc[UR30][R68.64+0x121], R75 ;  /* 0x0001214b4400e986 */ /* 0x0101e4000c10111e */
[----:B0-----:R-:W-:Y:S01]  /*738f0*/  F2FP.SATFINITE.E4M3.F32.PACK_AB_MERGE_C R69, RZ, R18, RZ ;  /* 0x00000012ff45723e */ /* 0x001fe200048070ff */
[----:B------:R-:W-:-:S02]  /*73900*/  FMUL R18, R219, UR26 ;  /* 0x0000001adb127c20 */ /* 0x000fc40008400000 */
[----:B------:R-:W4:Y:S04]  /*73910*/  LDL.LU R219, [R1+0xdec] ;  /* 0x000dec0001db7983 */ /* 0x000f280000300800 */
[----:B------:R0:W-:Y:S01]  /*73920*/  @!P5 STG.E.U8 desc[UR30][R16.64+0x120], R19 ;  /* 0x000120131000d986 */ /* 0x0001e2000c10111e */
[----:B------:R-:W-:-:S03]  /*73930*/  LOP3.LUT P4, RZ, R0, 0x80000, RZ, 0xc0, !PT ;  /* 0x0008000000ff7812 */ /* 0x000fc6000788c0ff */
[----:B------:R-:W4:Y:S01]  /*73940*/  LDL.LU R187, [R1+0xdf0] ;  /* 0x000df00001bb7983 */ /* 0x000f220000300800 */
[----:B0-----:R-:W0:Y:S02]  /*73950*/  @!P1 LDC.64 R16, c[0x0][0x5c0] ;  /* 0x00017000ff109b82 */ /* 0x001e240000000a00 */
[----:B0-----:R-:W-:-:S05]  /*73960*/  @!P1 IADD3 R16, P2, R231, R16, RZ ;  /* 0x00000010e7109210 */ /* 0x001fca0007f5e0ff */
[----:B------:R-:W-:-:S05]  /*73970*/  @!P1 IMAD.X R17, R237, 0x1, R17, P2 ;  /* 0x00000001ed119824 */ /* 0x000fca00010e0611 */
[----:B------:R0:W-:Y:S02]  /*73980*/  @!P1 STG.E.U8 desc[UR30][R16.64+0x121], R69 ;  /* 0x0001214510009986 */ /* 0x0001e4000c10111e */
[----:B0-----:R-:W0:Y:S01]  /*73990*/  @!P4 LDC.64 R16, c[0x0][0x5c0] ;  /* 0x00017000ff10cb82 */ /* 0x001e220000000a00 */
[----:B------:R-:W-:Y:S01]  /*739a0*/  F2FP.SATFINITE.E4M3.F32.PACK_AB_MERGE_C R71, RZ, R18, RZ ;  /* 0x00000012ff47723e */ /* 0x000fe200048070ff */
[----:B------:R-:W-:Y:S01]  /*739b0*/  FMUL R18, R168, UR26 ;  /* 0x0000001aa8127c20 */ /* 0x000fe20008400000 */
[C---:B------:R-:W-:Y:S02]  /*739c0*/  LOP3.LUT P0, RZ, R10.reuse, 0x10000, RZ, 0xc0, !PT ;  /* 0x000100000aff7812 */ /* 0x040fe4000780c0ff */
[----:B------:R-:W-:Y:S02]  /*739d0*/  LOP3.LUT P3, RZ, R10, 0x4000, RZ, 0xc0, !PT ;  /* 0x000040000aff7812 */ /* 0x000fe4000786c0ff */
[----:B------:R-:W-:Y:S01]  /*739e0*/  F2FP.SATFINITE.E4M3.F32.PACK_AB_MERGE_C R19, RZ, R18, RZ ;  /* 0x00000012ff13723e */ /* 0x000fe200048070ff */
[----:B------:R-:W-:Y:S01]  /*739f0*/  FMUL R18, R169, UR26 ;  /* 0x0000001aa9127c20 */ /* 0x000fe20008400000 */
[----:B0-----:R-:W-:-:S02]  /*73a00*/  @!P4 IADD3 R16, P2, R63, R16, RZ ;  /* 0x000000103f10c210 */ /* 0x001fc40007f5e0ff */
[----:B------:R-:W4:Y:S03]  /*73a10*/  LDL.LU R63, [R1+0xeac] ;  /* 0x000eac00013f7983 */ /* 0x000f260000300800 */
[----:B------:R-:W-:Y:S02]  /*73a20*/  @!P4 IMAD.X R17, R14, 0x1, R17, P2 ;  /* 0x000000010e11c824 */ /* 0x000fe400010e0611 */
[----:B------:R0:W5:Y:S04]  /*73a30*/  LDL.LU R14, [R1+0xea8] ;  /* 0x000ea800010e7983 */ /* 0x0001680000300800 */
[----:B------:R-:W4:Y:S04]  /*73a40*/  LDL.LU R168, [R1+0xdf4] ;  /* 0x000df40001a87983 */ /* 0x000f280000300800 */
[----:B------:R-:W4:Y:S01]  /*73a50*/  LDL.LU R169, [R1+0xdf8] ;  /* 0x000df80001a97983 */ /* 0x000f220000300800 */
[----:B------:R-:W-:-:S03]  /*73a60*/  F2FP.SATFINITE.E4M3.F32.PACK_AB_MERGE_C R69, RZ, R18, RZ ;  /* 0x00000012ff45723e */ /* 0x000fc600048070ff */
[----:B--2---:R-:W-:Y:S01]  /*73a70*/  @!P0 STG.E.U8 desc[UR30][R66.64+0x128], R71 ;  /* 0x0001284742008986 */ /* 0x004fe2000c10111e */
[----:B---3--:R-:W-:-:S03]  /*73a80*/  FMUL R18, R218, UR26 ;  /* 0x0000001ada127c20 */ /* 0x008fc60008400000 */
[----:B------:R-:W2:Y:S04]  /*73a90*/  LDL.LU R218, [R1+0xdfc] ;  /* 0x000dfc0001da7983 */ /* 0x000ea80000300800 */
[----:B------:R1:W-:Y:S02]  /*73aa0*/  @!P3 STG.E.U8 desc[UR30][R64.64+0x129], R19 ;  /* 0x000129134000b986 */ /* 0x0003e4000c10111e */
[----:B-1----:R-:W-:Y:S01]  /*73ab0*/  F2FP.SATFINITE.E4M3.F32.PACK_AB_MERGE_C R19, RZ, R18, RZ ;  /* 0x00000012ff13723e */ /* 0x002fe200048070ff */
[----:B------:R-:W-:-:S05]  /*73ac0*/  FMUL R18, R186, UR26 ;  /* 0x0000001aba127c20 */ /* 0x000fca0008400000 */
[----:B------:R-:W-:Y:S01]  /*73ad0*/  F2FP.SATFINITE.E4M3.F32.PACK_AB_MERGE_C R65, RZ, R18, RZ ;  /* 0x00000012ff41723e */ /* 0x000fe200048070ff */
[----:B----4-:R-:W-:Y:S02]  /*73ae0*/  FMUL R18, R219, UR26 ;  /* 0x0000001adb127c20 */ /* 0x010fe40008400000 */
[----:B------:R-:W3:Y:S01]  /*73af0*/  LDL.LU R219, [R1+0xe00] ;  /* 0x000e000001db7983 */ /* 0x000ee20000300800 */
[----:B------:R-:W-:-:S04]  /*73b00*/  LOP3.LUT P6, RZ, R10, 0x800, RZ, 0xc0, !PT ;  /* 0x000008000aff7812 */ /* 0x000fc800078cc0ff */
[----:B------:R-:W-:Y:S02]  /*73b10*/  P2R R68, PR, RZ, 0x40 ;  /* 0x00000040ff447803 */ /* 0x000fe40000000000 */
[----:B------:R-:W-:Y:S01]  /*73b20*/  LOP3.LUT P6, RZ, R0, 0x40000, RZ, 0xc0, !PT ;  /* 0x0004000000ff7812 */ /* 0x000fe200078cc0ff */
[----:B------:R1:W-:-:S12]  /*73b30*/  @!P4 STG.E.U8 desc[UR30][R16.64+0x128], R69 ;  /* 0x000128451000c986 */ /* 0x0003d8000c10111e */
[----:B-1----:R-:W1:Y:S01]  /*73b40*/  @!P6 LDC.64 R16, c[0x0][0x5c0] ;  /* 0x00017000ff10eb82 */ /* 0x002e620000000a00 */
[C---:B------:R-:W-:Y:S02]  /*73b50*/  LOP3.LUT P5, RZ, R0.reuse, 0x20000, RZ, 0xc0, !PT ;  /* 0x0002000000ff7812 */ /* 0x040fe400078ac0ff */
[----:B------:R-:W-:Y:S02]  /*73b60*/  LOP3.LUT P3, RZ, R0, 0x10000, RZ, 0xc0, !PT ;  /* 0x0001000000ff7812 */ /* 0x000fe4000786c0ff */
[----:B------:R-:W-:Y:S01]  /*73b70*/  F2FP.SATFINITE.E4M3.F32.PACK_AB_MERGE_C R67, RZ, R18, RZ ;  /* 0x00000012ff43723e */ /* 0x000fe200048070ff */
[----:B------:R-:W-:Y:S02]  /*73b80*/  FMUL R18, R187, UR26 ;  /* 0x0000001abb127c20 */ /* 0x000fe40008400000 */
[----:B------:R-:W4:Y:S01]  /*73b90*/  LDL.LU R187, [R1+0xe04] ;  /* 0x000e040001bb7983 */ /* 0x000f220000300800 */
[----:B-1----:R-:W-:-:S05]  /*73ba0*/  @!P6 IADD3 R16, P2, R230, R16, RZ ;  /* 0x00000010e610e210 */ /* 0x002fca0007f5e0ff */
[----:B------:R-:W-:-:S05]  /*73bb0*/  @!P6 IMAD.X R17, R221, 0x1, R17, P2 ;  /* 0x00000001dd11e824 */ /* 0x000fca00010e0611 */
[----:B------:R1:W-:Y:S01]  /*73bc0*/  @!P6 STG.E.U8 desc[UR30][R16.64+0x129], R19 ;  /* 0x000129131000e986 */ /* 0x0003e2000c10111e */
[----:B------:R-:W-:Y:S02]  /*73bd0*/  ISETP.NE.AND P6, PT, R68, RZ, PT ;  /* 0x000000ff4400720c */ /* 0x000fe40003fc5270 */
[----:B------:R-:W0:Y:S01]  /*73be0*/  @!P5 LDC.64 R68, c[0x0][0x5c0] ;  /* 0x00017000ff44db82 */ /* 0x000e220000000a00 */
[----:B------:R-:W-:Y:S02]  /*73bf0*/  LOP3.LUT P2, RZ, R10, 0x2000, RZ, 0xc0, !PT ;  /* 0x000020000aff7812 */ /* 0x000fe4000784c0ff */
[----:B-1----:R-:W-:-:S05]  /*73c00*/  F2FP.SATFINITE.E4M3.F32.PACK_AB_MERGE_C R17, RZ, R18, RZ ;  /* 0x00000012ff11723e */ /* 0x002fca00048070ff */
[----:B------:R-:W1:Y:S06]  /*73c10*/  @!P3 LDC.64 R18, c[0x0][0x5c0] ;  /* 0x00017000ff12bb82 */ /* 0x000e6c0000000a00 */
[----:B------:R-:W-:Y:S01]  /*73c20*/  @!P2 STG.E.U8 desc[UR30][R62.64+0x130], R65 ;  /* 0x000130413e00a986 */ /* 0x000fe2000c10111e */
[----:B0-----:R-:W-:-:S05]  /*73c30*/  @!P5 IADD3 R220, P2, R220, R68, RZ ;  /* 0x00000044dcdcd210 */ /* 0x001fca0007f5e0ff */
[----:B------:R-:W-:Y:S01]  /*73c40*/  @!P5 IMAD.X R221, R201, 0x1, R69, P2 ;  /* 0x00000001c9ddd824 */ /* 0x000fe200010e0645 */
[----:B-1----:R-:W-:Y:S01]  /*73c50*/  @!P3 IADD3 R200, P2, R200, R18, RZ ;  /* 0x00000012c8c8b210 */ /* 0x002fe20007f5e0ff */
[----:B------:R-:W-:Y:S02]  /*73c60*/  FMUL R16, R168, UR26 ;  /* 0x0000001aa8107c20 */ /* 0x000fe40008400000 */
[----:B------:R-:W4:Y:S02]  /*73c70*/  LDL.LU R168, [R1+0xe08] ;  /* 0x000e080001a87983 */ /* 0x000f240000300800 */
[----:B------:R-:W-:Y:S01]  /*73c80*/  @!P3 IMAD.X R201, R199, 0x1, R19, P2 ;  /* 0x00000001c7c9b824 */ /* 0x000fe200010e0613 */
[----:B------:R-:W-:Y:S01]  /*73c90*/  F2FP.SATFINITE.E4M3.F32.PACK_AB_MERGE_C R19, RZ, R16, RZ ;  /* 0x00000010ff13723e */ /* 0x000fe200048070ff */
[----:B------:R-:W-:Y:S02]  /*73ca0*/  FMUL R16, R169, UR26 ;  /* 0x0000001aa9107c20 */ /* 0x000fe40008400000 */
[----:B------:R-:W4:Y:S04]  /*73cb0*/  LDL.LU R169, [R1+0xe0c] ;  /* 0x000e0c0001a97983 */ /* 0x000f280000300800 */
[----:B------:R0:W-:Y:S02]  /*73cc0*/  @!P6 STG.E.U8 desc[UR30][R60.64+0x131], R67 ;  /* 0x000131433c00e986 */ /* 0x0001e4000c10111e */
[----:B0-----:R-:W-:-:S02]  /*73cd0*/  F2FP.SATFINITE.E4M3.F32.PACK_AB_MERGE_C R61, RZ, R16, RZ ;  /* 0x00000010ff3d723e */ /* 0x001fc400048070ff */
[----:B------:R0:W-:Y:S01]  /*73ce0*/  @!P5 STG.E.U8 desc[UR30][R220.64+0x130], R17 ;  /* 0x00013011dc00d986 */ /* 0x0001e2000c10111e */
[----:B--2---:R-:W-:-:S03]  /*73cf0*/  FMUL R16, R218, UR26 ;  /* 0x0000001ada107c20 */ /* 0x004fc60008400000 */
[----:B------:R-:W2:Y:S02]  /*73d00*/  LDL.LU R218, [R1+0xe10] ;  /* 0x000e100001da7983 */ /* 0x000ea40000300800 */
[----:B0-----:R-:W-:Y:S01]  /*73d10*/  F2FP.SATFINITE.E4M3.F32.PACK_AB_MERGE_C R17, RZ, R16, RZ ;  /* 0x00000010ff11723e */ /* 0x001fe200048070ff */
[----:B---3--:R-:W-:Y:S02]  /*73d20*/  FMUL R16, R219, UR26 ;  /* 0x0000001adb107c20 */ /* 0x008fe40008400000 */
[----:B------:R-:W3:Y:S01]  /*73d30*/  LDL.LU R219, [R1+0xe14] ;  /* 0x000e140001db7983 */ /* 0x000ee20000300800 */
[----:B------:R-:W-:-:S13]  /*73d40*/  LOP3.LUT P4, RZ, R0, 0x8000, RZ, 0xc0, !PT ;  /* 0x0000800000ff7812 */ /* 0x000fda000788c0ff */
[----:B------:R-:W0:Y:S01]  /*73d50*/  @!P4 LDC.64 R62, c[0x0][0x5c0] ;  /* 0x00017000ff3ecb82 */ /* 0x000e220000000a00 */
[----:B------:R-:W-:-:S04]  /*73d60*/  LOP3.LUT P5, RZ, R10, 0x200, RZ, 0xc0, !PT ;  /* 0x000002000aff7812 */ /* 0x000fc800078ac0ff */
[----:B------:R-:W-:Y:S02]  /*73d70*/  P2R R60, PR, RZ, 0x20 ;  /* 0x00000020ff3c7803 */ /* 0x000fe40000000000 */
[----:B------:R-:W-:Y:S02]  /*73d80*/  LOP3.LUT P5, RZ, R0, 0x4000, RZ, 0xc0, !PT ;  /* 0x0000400000ff7812 */ /* 0x000fe400078ac0ff */
[C---:B------:R-:W-:Y:S02]  /*73d90*/  LOP3.LUT P1, RZ, R10.reuse, 0x1000, RZ, 0xc0, !PT ;  /* 0x000010000aff7812 */ /* 0x040fe4000782c0ff */
[----:B------:R-:W-:Y:S02]  /*73da0*/  LOP3.LUT P0, RZ, R10, 0x400, RZ, 0xc0, !PT ;  /* 0x000004000aff7812 */ /* 0x000fe4000780c0ff */
[----:B0-----:R-:W-:-:S05]  /*73db0*/  @!P4 IADD3 R198, P2, R198, R62, RZ ;  /* 0x0000003ec6c6c210 */ /* 0x001fca0007f5e0ff */
[----:B------:R-:W-:Y:S02]  /*73dc0*/  @!P4 IMAD.X R199, R193, 0x1, R63, P2 ;  /* 0x00000001c1c7c824 */ /* 0x000fe400010e063f */
[----:B------:R-:W0:Y:S01]  /*73dd0*/  @!P5 LDC.64 R62, c[0x0][0x5c0] ;  /* 0x00017000ff3edb82 */ /* 0x000e220000000a00 */
[----:B------:R1:W-:Y:S04]  /*73de0*/  @!P3 STG.E.U8 desc[UR30][R200.64+0x131], R19 ;  /* 0x00013113c800b986 */ /* 0x0003e8000c10111e */
[----:B------:R-:W-:Y:S01]  /*73df0*/  @!P1 STG.E.U8 desc[UR30][R58.64+0x138], R61 ;  /* 0x0001383d3a009986 */ /* 0x000fe2000c10111e */
[----:B-1----:R-:W-:Y:S01]  /*73e00*/  F2FP.SATFINITE.E4M3.F32.PACK_AB_MERGE_C R19, RZ, R16, RZ ;  /* 0x00000010ff13723e */ /* 0x002fe200048070ff */
[----:B----4-:R-:W-:Y:S02]  /*73e10*/  FMUL R16, R187, UR26 ;  /* 0x0000001abb107c20 */ /* 0x010fe40008400000 */
[----:B------:R-:W4:Y:S04]  /*73e20*/  LDL.LU R187, [R1+0xe18] ;  /* 0x000e180001bb7983 */ /* 0x000f280000300800 */
[----:B------:R1:W-:Y:S01]  /*73e30*/  @!P0 STG.E.U8 desc[UR30][R56.64+0x139], R17 ;  /* 0x0001391138008986 */ /* 0x0003e2000c10111e */
[----:B0-----:R-:W-:-:S02]  /*73e40*/  @!P5 IADD3 R192, P2, R192, R62, RZ ;  /* 0x0000003ec0c0d210 */ /* 0x001fc40007f5e0ff */
[----:B-1----:R-:W-:-:S03]  /*73e50*/  F2FP.SATFINITE.E4M3.F32.PACK_AB_MERGE_C R17, RZ, R16, RZ ;  /* 0x00000010ff11723e */ /* 0x002fc600048070ff */
[----:B------:R-:W-:Y:S01]  /*73e60*/  @!P5 IMAD.X R193, R181, 0x1, R63, P2 ;  /* 0x00000001b5c1d824 */ /* 0x000fe200010e063f */
[----:B------:R-:W-:Y:S01]  /*73e70*/  LOP3.LUT P2, RZ, R0, 0x4000, RZ, 0xc0, !PT ;  /* 0x0000400000ff7812 */ /* 0x000fe2000784c0ff */
[----:B------:R0:W-:Y:S01]  /*73e80*/  @!P4 STG.E.U8 desc[UR30][R198.64+0x138], R19 ;  /* 0x00013813c600c986 */ /* 0x0001e2000c10111e */
[----:B------:R-:W-:-:S03]  /*73e90*/  FMUL R16, R168, UR26 ;  /* 0x0000001aa8107c20 */ /* 0x000fc60008400000 */
[----:B------:R-:W4:Y:S02]  /*73ea0*/  LDL.LU R168, [R1+0xe1c] ;  /* 0x000e1c0001a87983 */ /* 0x000f240000300800 */
[----:B------:R-:W-:Y:S01]  /*73eb0*/  F2FP.SATFINITE.E4M3.F32.PACK_AB_MERGE_C R57, RZ, R16, RZ ;  /* 0x00000010ff39723e */ /* 0x000fe200048070ff */
[----:B------:R-:W-:Y:S02]  /*73ec0*/  FMUL R16, R169, UR26 ;  /* 0x0000001aa9107c20 */ /* 0x000fe40008400000 */
[----:B------:R-:W4:Y:S03]  /*73ed0*/  LDL.LU R169, [R1+0xe20] ;  /* 0x000e200001a97983 */ /* 0x000f260000300800 */
[----:B0-----:R-:W-:Y:S01]  /*73ee0*/  F2FP.SATFINITE.E4M3.F32.PACK_AB_MERGE_C R19, RZ, R16, RZ ;  /* 0x00000010ff13723e */ /* 0x001fe200048070ff */
[----:B------:R0:W-:Y:S01]  /*73ef0*/  @!P2 STG.E.U8 desc[UR30][R192.64+0x139], R17 ;  /* 0x00013911c000a986 */ /* 0x0001e2000c10111e */
[----:B--2---:R-:W-:-:S03]  /*73f00*/  FMUL R16, R218, UR26 ;  /* 0x0000001ada107c20 */ /* 0x004fc60008400000 */
[----:B------:R-:W2:Y:S04]  /*73f10*/  LDL.LU R218, [R1+0xe24] ;  /* 0x000e240001da7983 */ /* 0x000ea80000300800 */
[----:B------:R-:W2:Y:S01]  /*73f20*/  LDL.LU R186, [R1+0xe28] ;  /* 0x000e280001ba7983 */ /* 0x000ea20000300800 */
        /* <DEDUP_REMOVED lines=8> */
[----:B------:R-:W-:Y:S02]  /*73fb0*/  ISETP.NE.AND P5, PT, R60, RZ, PT ;  /* 0x000000ff3c00720c */ /* 0x000fe40003fa5270 */
[----:B0-----:R-:W-:-:S05]  /*73fc0*/  @!P3 IADD3 R180, P2, R180, R58, RZ ;  /* 0x0000003ab4b4b210 */ /* 0x001fca0007f5e0ff */
[----:B------:R-:W-:-:S04]  /*73fd0*/  @!P3 IMAD.X R181, R175, 0x1, R59, P2 ;  /* 0x00000001afb5b824 */ /* 0x000fc800010e063b */
[----:B------:R-:W0:Y:S01]  /*73fe0*/  @!P1 LDC.64 R58, c[0x0][0x5c0] ;  /* 0x00017000ff3a9b82 */ /* 0x000e220000000a00 */
[----:B------:R-:W-:Y:S01]  /*73ff0*/  LOP3.LUT P6, RZ, R10, 0x80, RZ, 0xc0, !PT ;  /* 0x000000800aff7812 */ /* 0x000fe200078cc0ff */
[----:B------:R-:W-:-:S12]  /*74000*/  @!P5 STG.E.U8 desc[UR30][R54.64+0x140], R57 ;  /* 0x000140393600d986 */ /* 0x000fd8000c10111e */
[----:B------:R1:W-:Y:S01]  /*74010*/  @!P6 STG.E.U8 desc[UR30][R52.64+0x141], R19 ;  /* 0x000141133400e986 */ /* 0x0003e2000c10111e */
[----:B0-----:R-:W-:Y:S02]  /*74020*/  @!P1 IADD3 R174, P2, R174, R58, RZ ;  /* 0x0000003aaeae9210 */ /* 0x001fe40007f5e0ff */
[----:B-1----:R-:W-:Y:S01]  /*74030*/  F2FP.SATFINITE.E4M3.F32.PACK_AB_MERGE_C R19, RZ, R16, RZ ;  /* 0x00000010ff13723e */ /* 0x002fe200048070ff */
[----:B----4-:R-:W-:Y:S02]  /*74040*/  FMUL R16, R187, UR26 ;  /* 0x0000001abb107c20 */ /* 0x010fe40008400000 */
[----:B------:R-:W4:Y:S01]  /*74050*/  LDL.LU R187, [R1+0xe30] ;  /* 0x000e300001bb7983 */ /* 0x000f220000300800 */
[----:B------:R-:W-:Y:S01]  /*74060*/  @!P1 IMAD.X R175, R165, 0x1, R59, P2 ;  /* 0x00000001a5af9824 */ /* 0x000fe200010e063b */
[----:B------:R-:W-:Y:S02]  /*74070*/  LOP3.LUT P2, RZ, R0, 0x1000, RZ, 0xc0, !PT ;  /* 0x0000100000ff7812 */ /* 0x000fe4000784c0ff */
[----:B------:R-:W-:-:S02]  /*74080*/  F2FP.SATFINITE.E4M3.F32.PACK_AB_MERGE_C R53, RZ, R16, RZ ;  /* 0x00000010ff35723e */ /* 0x000fc400048070ff */
[----:B------:R-:W-:Y:S01]  /*74090*/  ISETP.NE.AND P1, PT, R18, RZ, PT ;  /* 0x000000ff1200720c */ /* 0x000fe20003f25270 */
[----:B------:R0:W-:Y:S01]  /*740a0*/  @!P3 STG.E.U8 desc[UR30][R180.64+0x140], R17 ;  /* 0x00014011b400b986 */ /* 0x0001e2000c10111e */
[----:B------:R-:W-:Y:S01]  /*740b0*/  LOP3.LUT P0, RZ, R10, 0x40, RZ, 0xc0, !PT ;  /* 0x000000400aff7812 */ /* 0x000fe2000780c0ff */
[----:B------:R-:W-:Y:S02]  /*740c0*/  FMUL R16, R168, UR26 ;  /* 0x0000001aa8107c20 */ /* 0x000fe40008400000 */
[----:B------:R-:W4:Y:S03]  /*740d0*/  LDL.LU R168, [R1+0xe34] ;  /* 0x000e340001a87983 */ /* 0x000f260000300800 */
[----:B0-----:R-:W-:Y:S01]  /*740e0*/  F2FP.SATFINITE.E4M3.F32.PACK_AB_MERGE_C R17, RZ, R16, RZ ;  /* 0x00000010ff11723e */ /* 0x001fe200048070ff */
[----:B------:R-:W-:Y:S01]  /*740f0*/  FMUL R16, R169, UR26 ;  /* 0x0000001aa9107c20 */ /* 0x000fe20008400000 */
[----:B------:R0:W-:Y:S04]  /*74100*/  @!P2 STG.E.U8 desc[UR30][R174.64+0x141], R19 ;  /* 0x00014113ae00a986 */ /* 0x0001e8000c10111e */
[----:B------:R-:W4:Y:S04]  /*74110*/  LDL.LU R169, [R1+0xe38] ;  /* 0x000e380001a97983 */ /* 0x000f280000300800 */
[----:B------:R-:W-:Y:S01]  /*74120*/  @!P1 STG.E.U8 desc[UR30][R50.64+0x148], R53 ;  /* 0x0001483532009986 */ /* 0x000fe2000c10111e */
[----:B0-----:R-:W-:-:S03]  /*74130*/  F2FP.SATFINITE.E4M3.F32.PACK_AB_MERGE_C R19, RZ, R16, RZ ;  /* 0x00000010ff13723e */ /* 0x001fc600048070ff */
[----:B------:R0:W-:Y:S01]  /*74140*/  @!P0 STG.E.U8 desc[UR30][R48.64+0x149], R17 ;  /* 0x0001491130008986 */ /* 0x0001e2000c10111e */
[----:B--2---:R-:W-:-:S03]  /*74150*/  FMUL R16, R218, UR26 ;  /* 0x0000001ada107c20 */ /* 0x004fc60008400000 */
[----:B------:R-:W2:Y:S02]  /*74160*/  LDL.LU R218, [R1+0xe3c] ;  /* 0x000e3c0001da7983 */ /* 0x000ea40000300800 */
[----:B0-----:R-:W-:Y:S01]  /*74170*/  F2FP.SATFINITE.E4M3.F32.PACK_AB_MERGE_C R17, RZ, R16, RZ ;  /* 0x00000010ff11723e */ /* 0x001fe200048070ff */
[----:B------:R-:W-:-:S05]  /*74180*/  FMUL R16, R186, UR26 ;  /* 0x0000001aba107c20 */ /* 0x000fca0008400000 */
[----:B------:R-:W-:Y:S01]  /*74190*/  F2FP.SATFINITE.E4M3.F32.PACK_AB_MERGE_C R49, RZ, R16, RZ ;  /* 0x00000010ff31723e */ /* 0x000fe200048070ff */
[----:B---3--:R-:W-:Y:S02]  /*741a0*/  FMUL R16, R219, UR26 ;  /* 0x0000001adb107c20 */ /* 0x008fe40008400000 */
[----:B------:R-:W3:Y:S01]  /*741b0*/  LDL.LU R219, [R1+0xe40] ;  /* 0x000e400001db7983 */ /* 0x000ee20000300800 */
[----:B------:R-:W-:-:S13]  /*741c0*/  LOP3.LUT P4, RZ, R0, 0x800, RZ, 0xc0, !PT ;  /* 0x0000080000ff7812 */ /* 0x000fda000788c0ff */
[----:B------:R-:W0:Y:S01]  /*741d0*/  @!P4 LDC.64 R54, c[0x0][0x5c0] ;  /* 0x00017000ff36cb82 */ /* 0x000e220000000a00 */
[C---:B------:R-:W-:Y:S02]  /*741e0*/  LOP3.LUT P5, RZ, R0.reuse, 0x400, RZ, 0xc0, !PT ;  /* 0x0000040000ff7812 */ /* 0x040fe400078ac0ff */
[----:B------:R-:W-:Y:S02]  /*741f0*/  LOP3.LUT P3, RZ, R0, 0x200, RZ, 0xc0, !PT ;  /* 0x0000020000ff7812 */ /* 0x000fe4000786c0ff */
[----:B------:R-:W-:-:S11]  /*74200*/  LOP3.LUT P6, RZ, R10, 0x8, RZ, 0xc0, !PT ;  /* 0x000000080aff7812 */ /* 0x000fd600078cc0ff */
[----:B------:R-:W1:Y:S01]  /*74210*/  @!P3 LDC.64 R50, c[0x0][0x5c0] ;  /* 0x00017000ff32bb82 */ /* 0x000e620000000a00 */
[----:B0-----:R-:W-:-:S05]  /*74220*/  @!P4 IADD3 R164, P2, R164, R54, RZ ;  /* 0x00000036a4a4c210 */ /* 0x001fca0007f5e0ff */
[----:B------:R-:W-:Y:S02]  /*74230*/  @!P4 IMAD.X R165, R163, 0x1, R55, P2 ;  /* 0x00000001a3a5c824 */ /* 0x000fe400010e0637 */
[----:B------:R-:W0:Y:S03]  /*74240*/  @!P5 LDC.64 R54, c[0x0][0x5c0] ;  /* 0x00017000ff36db82 */ /* 0x000e260000000a00 */
[----:B------:R1:W-:Y:S02]  /*74250*/  @!P4 STG.E.U8 desc[UR30][R164.64+0x148], R19 ;  /* 0x00014813a400c986 */ /* 0x0003e4000c10111e */
[----:B-1----:R-:W-:Y:S02]  /*74260*/  F2FP.SATFINITE.E4M3.F32.PACK_AB_MERGE_C R19, RZ, R16, RZ ;  /* 0x00000010ff13723e */ /* 0x002fe400048070ff */
[----:B0-----:R-:W-:Y:S01]  /*74270*/  @!P5 IADD3 R162, P2, R162, R54, RZ ;  /* 0x00000036a2a2d210 */ /* 0x001fe20007f5e0ff */
[----:B----4-:R-:W-:-:S02]  /*74280*/  FMUL R16, R187, UR26 ;  /* 0x0000001abb107c20 */ /* 0x010fc40008400000 */
[----:B------:R-:W4:Y:S02]  /*74290*/  LDL.LU R187, [R1+0xe44] ;  /* 0x000e440001bb7983 */ /* 0x000f240000300800 */
[----:B------:R-:W-:Y:S01]  /*742a0*/  @!P5 IMAD.X R163, R161, 0x1, R55, P2 ;  /* 0x00000001a1a3d824 */ /* 0x000fe200010e0637 */
[----:B------:R-:W-:-:S04]  /*742b0*/  LOP3.LUT P2, RZ, R10, 0x20, RZ, 0xc0, !PT ;  /* 0x000000200aff7812 */ /* 0x000fc8000784c0ff */
[----:B------:R0:W-:Y:S02]  /*742c0*/  @!P5 STG.E.U8 desc[UR30][R162.64+0x149], R17 ;  /* 0x00014911a200d986 */ /* 0x0001e4000c10111e */
[----:B0-----:R-:W-:Y:S01]  /*742d0*/  F2FP.SATFINITE.E4M3.F32.PACK_AB_MERGE_C R17, RZ, R16, RZ ;  /* 0x00000010ff11723e */ /* 0x001fe200048070ff */
[----:B------:R-:W-:Y:S02]  /*742e0*/  FMUL R16, R168, UR26 ;  /* 0x0000001aa8107c20 */ /* 0x000fe40008400000 */
[----:B------:R-:W4:Y:S04]  /*742f0*/  LDL.LU R168, [R1+0xe48] ;  /* 0x000e480001a87983 */ /* 0x000f280000300800 */
[----:B------:R-:W-:Y:S01]  /*74300*/  @!P2 STG.E.U8 desc[UR30][R46.64+0x150], R49 ;  /* 0x000150312e00a986 */ /* 0x000fe2000c10111e */
[----:B------:R-:W-:-:S03]  /*74310*/  @!P3 IADD3 R160, P2, R160, R50, RZ ;  /* 0x00000032a0a0b210 */ /* 0x000fc60007f5e0ff */
[----:B------:R0:W-:Y:S02]  /*74320*/  @!P6 STG.E.U8 desc[UR30][R44.64+0x151], R19 ;  /* 0x000151132c00e986 */ /* 0x0001e4000c10111e */
[----:B------:R-:W-:Y:S01]  /*74330*/  @!P3 IMAD.X R161, R159, 0x1, R51, P2 ;  /* 0x000000019fa1b824 */ /* 0x000fe200010e0633 */
[----:B0-----:R-:W-:Y:S01]  /*74340*/  F2FP.SATFINITE.E4M3.F32.PACK_AB_MERGE_C R19, RZ, R16, RZ ;  /* 0x00000010ff13723e */ /* 0x001fe200048070ff */
[----:B------:R-:W-:Y:S02]  /*74350*/  FMUL R16, R169, UR26 ;  /* 0x0000001aa9107c20 */ /* 0x000fe40008400000 */
[----:B------:R-:W4:Y:S03]  /*74360*/  LDL.LU R169, [R1+0xe4c] ;  /* 0x000e4c0001a97983 */ /* 0x000f260000300800 */
[----:B------:R-:W-:Y:S01]  /*74370*/  F2FP.SATFINITE.E4M3.F32.PACK_AB_MERGE_C R45, RZ, R16, RZ ;  /* 0x00000010ff2d723e */ /* 0x000fe200048070ff */
[----:B------:R0:W-:Y:S01]  /*74380*/  @!P3 STG.E.U8 desc[UR30][R160.64+0x150], R17 ;  /* 0x00015011a000b986 */ /* 0x0001e2000c10111e */
[----:B------:R-:W-:-:S13]  /*74390*/  LOP3.LUT P1, RZ, R0, 0x100, RZ, 0xc0, !PT ;  /* 0x0000010000ff7812 */ /* 0x000fda000782c0ff */
[----:B------:R-:W1:Y:S01]  /*743a0*/  @!P1 LDC.64 R50, c[0x0][0x5c0] ;  /* 0x00017000ff329b82 */ /* 0x000e620000000a00 */
[----:B--2---:R-:W-:Y:S02]  /*743b0*/  FMUL R16, R218, UR26 ;  /* 0x0000001ada107c20 */ /* 0x004fe40008400000 */
[----:B------:R-:W2:Y:S03]  /*743c0*/  LDL.LU R218, [R1+0xe50] ;  /* 0x000e500001da7983 */ /* 0x000ea60000300800 */
[----:B0-----:R-:W-:Y:S01]  /*743d0*/  F2FP.SATFINITE.E4M3.F32.PACK_AB_MERGE_C R17, RZ, R16, RZ ;  /* 0x00000010ff11723e */ /* 0x001fe200048070ff */
[----:B---3--:R-:W-:Y:S02]  /*743e0*/  FMUL R16, R219, UR26 ;  /* 0x0000001adb107c20 */ /* 0x008fe40008400000 */
[----:B------:R-:W3:Y:S01]  /*743f0*/  LDL.LU R219, [R1+0xe54] ;  /* 0x000e540001db7983 */ /* 0x000ee20000300800 */
[----:B-1----:R-:W-:-:S02]  /*74400*/  @!P1 IADD3 R158, P2, R158, R50, RZ ;  /* 0x000000329e9e9210 */ /* 0x002fc40007f5e0ff */
[----:B------:R-:W-:Y:S01]  /*74410*/  LOP3.LUT P0, RZ, R10, 0x10, RZ, 0xc0, !PT ;  /* 0x000000100aff7812 */ /* 0x000fe2000780c0ff */
[----:B------:R-:W3:Y:S02]  /*74420*/  LDL.LU R186, [R1+0xe58] ;  /* 0x000e580001ba7983 */ /* 0x000ee40000300800 */
[----:B------:R-:W-:Y:S01]  /*74430*/  @!P1 IMAD.X R159, R157, 0x1, R51, P2 ;  /* 0x000000019d9f9824 */ /* 0x000fe200010e0633 */
[----:B------:R-:W-:-:S04]  /*74440*/  LOP3.LUT P1, RZ, R13, 0x10000000, RZ, 0xc0, !PT ;  /* 0x100000000dff7812 */ /* 0x000fc8000782c0ff */
[----:B------:R-:W-:-:S13]  /*74450*/  ISETP.LT.OR P2, PT, R28, 0x152, !P1 ;  /* 0x000001521c00780c */ /* 0x000fda0004f41670 */
[----:B------:R0:W-:Y:S04]  /*74460*/  @!P2 STG.E.U8 desc[UR30][R158.64+0x151], R19 ;  /* 0x000151139e00a986 */ /* 0x0001e8000c10111e */
[----:B------:R-:W-:Y:S01]  /*74470*/  @!P0 STG.E.U8 desc[UR30][R42.64+0x158], R45 ;  /* 0x0001582d2a008986 */ /* 0x000fe2000c10111e */
[----:B------:R-:W-:-:S13]  /*74480*/  ISETP.LT.OR P0, PT, R28, 0x159, !P1 ;  /* 0x000001591c00780c */ /* 0x000fda0004f01670 */
[----:B------:R-:W1:Y:S02]  /*74490*/  @!P0 LDC.64 R46, c[0x0][0x5c0] ;  /* 0x00017000ff2e8b82 */ /* 0x000e640000000a00 */
[----:B-1----:R-:W-:-:S05]  /*744a0*/  @!P0 IADD3 R156, P2, R156, R46, RZ ;  /* 0x0000002e9c9c8210 */ /* 0x002fca0007f5e0ff */
[----:B------:R-:W-:Y:S01]  /*744b0*/  @!P0 IMAD.X R157, R155, 0x1, R47, P2 ;  /* 0x000000019b9d8824 */ /* 0x000fe200010e062f */
[----:B------:R-:W-:Y:S02]  /*744c0*/  ISETP.LT.OR P0, PT, R28, 0x15a, !P1 ;  /* 0x0000015a1c00780c */ /* 0x000fe40004f01670 */
[----:B------:R-:W-:-:S11]  /*744d0*/  LOP3.LUT P4, RZ, R10, 0x4, RZ, 0xc0, !PT ;  /* 0x000000040aff7812 */ /* 0x000fd6000788c0ff */
[----:B------:R-:W1:Y:S01]  /*744e0*/  @!P0 LDC.64 R46, c[0x0][0x5c0] ;  /* 0x00017000ff2e8b82 */ /* 0x000e620000000a00 */
[----:B------:R-:W-:Y:S02]  /*744f0*/  ISETP.LT.OR P2, PT, R28, 0x159, !P1 ;  /* 0x000001591c00780c */ /* 0x000fe40004f41670 */
[----:B0-----:R-:W-:Y:S01]  /*74500*/  F2FP.SATFINITE.E4M3.F32.PACK_AB_MERGE_C R19, RZ, R16, RZ ;  /* 0x00000010ff13723e */ /* 0x001fe200048070ff */
[----:B----4-:R-:W-:Y:S02]  /*74510*/  FMUL R16, R187, UR26 ;  /* 0x0000001abb107c20 */ /* 0x010fe40008400000 */
[----:B------:R-:W4:Y:S04]  /*74520*/  LDL.LU R187, [R1+0xe5c] ;  /* 0x000e5c0001bb7983 */ /* 0x000f280000300800 */
[----:B------:R0:W-:Y:S04]  /*74530*/  @!P4 STG.E.U8 desc[UR30][R40.64+0x159], R17 ;  /* 0x000159112800c986 */ /* 0x0001e8000c10111e */
[----:B------:R1:W-:Y:S01]  /*74540*/  @!P2 STG.E.U8 desc[UR30][R156.64+0x158], R19 ;  /* 0x000158139c00a986 */ /* 0x0003e2000c10111e */
[----:B0-----:R-:W-:-:S02]  /*74550*/  F2FP.SATFINITE.E4M3.F32.PACK_AB_MERGE_C R17, RZ, R16, RZ ;  /* 0x00000010ff11723e */ /* 0x001fc400048070ff */
[----:B-1----:R-:W-:Y:S01]  /*74560*/  @!P0 IADD3 R154, P2, R154, R46, RZ ;  /* 0x0000002e9a9a8210 */ /* 0x002fe20007f5e0ff */
[----:B------:R-:W-:Y:S02]  /*74570*/  FMUL R16, R168, UR26 ;  /* 0x0000001aa8107c20 */ /* 0x000fe40008400000 */
[----:B------:R-:W4:Y:S02]  /*74580*/  LDL.LU R168, [R1+0xe60] ;  /* 0x000e600001a87983 */ /* 0x000f240000300800 */
[----:B------:R-:W-:Y:S01]  /*74590*/  @!P0 IMAD.X R155, R153, 0x1, R47, P2 ;  /* 0x00000001999b8824 */ /* 0x000fe200010e062f */
[----:B------:R-:W-:Y:S02]  /*745a0*/  ISETP.LT.OR P2, PT, R28, 0x15a, !P1 ;  /* 0x0000015a1c00780c */ /* 0x000fe40004f41670 */
[----:B------:R-:W-:Y:S01]  /*745b0*/  F2FP.SATFINITE.E4M3.F32.PACK_AB_MERGE_C R41, RZ, R16, RZ ;  /* 0x00000010ff29723e */ /* 0x000fe200048070ff */
[----:B------:R-:W-:Y:S02]  /*745c0*/  FMUL R16, R169, UR26 ;  /* 0x0000001aa9107c20 */ /* 0x000fe40008400000 */
[----:B------:R-:W4:Y:S03]  /*745d0*/  LDL.LU R169, [R1+0xe64] ;  /* 0x000e640001a97983 */ /* 0x000f260000300800 */
[----:B------:R-:W-:-:S05]  /*745e0*/  F2FP.SATFINITE.E4M3.F32.PACK_AB_MERGE_C R19, RZ, R16, RZ ;  /* 0x00000010ff13723e */ /* 0x000fca00048070ff */
[----:B------:R0:W-:Y:S01]  /*745f0*/  @!P2 STG.E.U8 desc[UR30][R154.64+0x159], R17 ;  /* 0x000159119a00a986 */ /* 0x0001e2000c10111e */
[----:B--2---:R-:W-:-:S03]  /*74600*/  FMUL R16, R218, UR26 ;  /* 0x0000001ada107c20 */ /* 0x004fc60008400000 */
[----:B------:R-:W2:Y:S02]  /*74610*/  LDL.LU R218, [R1+0xe68] ;  /* 0x000e680001da7983 */ /* 0x000ea40000300800 */
[----:B0-----:R-:W-:Y:S01]  /*74620*/  F2FP.SATFINITE.E4M3.F32.PACK_AB_MERGE_C R17, RZ, R16, RZ ;  /* 0x00000010ff11723e */ /* 0x001fe200048070ff */
[----:B---3--:R-:W-:Y:S02]  /*74630*/  FMUL R16, R219, UR26 ;  /* 0x0000001adb107c20 */ /* 0x008fe40008400000 */
[----:B------:R-:W3:Y:S01]  /*74640*/  LDL.LU R219, [R1+0xe6c] ;  /* 0x000e6c0001db7983 */ /* 0x000ee20000300800 */
[----:B------:R-:W-:-:S13]  /*74650*/  LOP3.LUT P6, RZ, R10, 0x2, RZ, 0xc0, !PT ;  /* 0x000000020aff7812 */ /* 0x000fda00078cc0ff */
[----:B------:R-:W-:Y:S01]  /*74660*/  @!P6 STG.E.U8 desc[UR30][R38.64+0x160], R41 ;  /* 0x000160292600e986 */ /* 0x000fe2000c10111e */
[----:B------:R-:W-:Y:S02]  /*74670*/  ISETP.LT.OR P6, PT, R28, 0x161, !P1 ;  /* 0x000001611c00780c */ /* 0x000fe40004fc1670 */
[----:B------:R-:W-:-:S11]  /*74680*/  LOP3.LUT P3, RZ, R5, 0x80000000, RZ, 0xc0, !PT ;  /* 0x8000000005ff7812 */ /* 0x000fd6000786c0ff */
[----:B------:R-:W0:Y:S02]  /*74690*/  @!P6 LDC.64 R42, c[0x0][0x5c0] ;  /* 0x00017000ff2aeb82 */ /* 0x000e240000000a00 */
[----:B------:R1:W-:Y:S01]  /*746a0*/  @!P3 STG.E.U8 desc[UR30][R36.64+0x161], R19 ;  /* 0x000161132400b986 */ /* 0x0003e2000c10111e */
[----:B------:R-:W-:Y:S02]  /*746b0*/  ISETP.LT.OR P3, PT, R28, 0x162, !P1 ;  /* 0x000001621c00780c */ /* 0x000fe40004f61670 */
[----:B0-----:R-:W-:-:S05]  /*746c0*/  @!P6 IADD3 R152, P2, R152, R42, RZ ;  /* 0x0000002a9898e210 */ /* 0x001fca0007f5e0ff */
[----:B------:R-:W-:-:S06]  /*746d0*/  @!P6 IMAD.X R153, R151, 0x1, R43, P2 ;  /* 0x000000019799e824 */ /* 0x000fcc00010e062b */
[----:B------:R-:W0:Y:S01]  /*746e0*/  @!P3 LDC.64 R42, c[0x0][0x5c0] ;  /* 0x00017000ff2abb82 */ /* 0x000e220000000a00 */
[----:B------:R-:W-:Y:S02]  /*746f0*/  LOP3.LUT P4, RZ, R10, 0x1, RZ, 0xc0, !PT ;  /* 0x000000010aff7812 */ /* 0x000fe4000788c0ff */
[----:B-1----:R-:W-:Y:S01]  /*74700*/  F2FP.SATFINITE.E4M3.F32.PACK_AB_MERGE_C R19, RZ, R16, RZ ;  /* 0x00000010ff13723e */ /* 0x002fe200048070ff */
[----:B------:R-:W-:Y:S01]  /*74710*/  FMUL R16, R186, UR26 ;  /* 0x0000001aba107c20 */ /* 0x000fe20008400000 */
[----:B------:R1:W-:Y:S04]  /*74720*/  @!P6 STG.E.U8 desc[UR30][R152.64+0x160], R17 ;  /* 0x000160119800e986 */ /* 0x0003e8000c10111e */
[----:B------:R-:W-:Y:S01]  /*74730*/  F2FP.SATFINITE.E4M3.F32.PACK_AB_MERGE_C R37, RZ, R16, RZ ;  /* 0x00000010ff25723e */ /* 0x000fe200048070ff */
[----:B------:R-:W3:Y:S01]  /*74740*/  LDL.LU R186, [R1+0xe70] ;  /* 0x000e700001ba7983 */ /* 0x000ee20000300800 */
[----:B0-----:R-:W-:-:S05]  /*74750*/  @!P3 IADD3 R150, P2, R150, R42, RZ ;  /* 0x0000002a9696b210 */ /* 0x001fca0007f5e0ff */
[----:B------:R-:W-:-:S05]  /*74760*/  @!P3 IMAD.X R151, R149, 0x1, R43, P2 ;  /* 0x000000019597b824 */ /* 0x000fca00010e062b */
[----:B------:R0:W-:Y:S04]  /*74770*/  @!P3 STG.E.U8 desc[UR30][R150.64+0x161], R19 ;  /* 0x000161139600b986 */ /* 0x0001e8000c10111e */
[----:B------:R-:W-:Y:S01]  /*74780*/  @!P4 STG.E.U8 desc[UR30][R34.64+0x168], R37 ;  /* 0x000168252200c986 */ /* 0x000fe2000c10111e */
[----:B------:R-:W-:Y:S01]  /*74790*/  LOP3.LUT P4, RZ, R13, 0x2000000, RZ, 0xc0, !PT ;  /* 0x020000000dff7812 */ /* 0x000fe2000788c0ff */
[----:B----4-:R-:W-:Y:S02]  /*747a0*/  FMUL R16, R187, UR26 ;  /* 0x0000001abb107c20 */ /* 0x010fe40008400000 */
[----:B------:R-:W4:Y:S10]  /*747b0*/  LDL.LU R187, [R1+0xe74] ;  /* 0x000e740001bb7983 */ /* 0x000f340000300800 */
[----:B------:R-:W0:Y:S01]  /*747c0*/  @!P4 LDC.64 R38, c[0x0][0x5c0] ;  /* 0x00017000ff26cb82 */ /* 0x000e220000000a00 */
[----:B------:R-:W-:-:S02]  /*747d0*/  LOP3.LUT P2, RZ, R5, 0x40000000, RZ, 0xc0, !PT ;  /* 0x4000000005ff7812 */ /* 0x000fc4000784c0ff */
[----:B-1----:R-:W-:Y:S01]  /*747e0*/  F2FP.SATFINITE.E4M3.F32.PACK_AB_MERGE_C R17, RZ, R16, RZ ;  /* 0x00000010ff11723e */ /* 0x002fe200048070ff */
[----:B------:R-:W-:Y:S02]  /*747f0*/  FMUL R16, R168, UR26 ;  /* 0x0000001aa8107c20 */ /* 0x000fe40008400000 */
[----:B------:R-:W4:Y:S03]  /*74800*/  LDL.LU R168, [R1+0xe78] ;  /* 0x000e780001a87983 */ /* 0x000f260000300800 */
[----:B0-----:R-:W-:-:S05]  /*74810*/  F2FP.SATFINITE.E4M3.F32.PACK_AB_MERGE_C R19, RZ, R16, RZ ;  /* 0x00000010ff13723e */ /* 0x001fca00048070ff */
[----:B------:R0:W-:Y:S01]  /*74820*/  @!P2 STG.E.U8 desc[UR30][R32.64+0x169], R17 ;  /* 0x000169112000a986 */ /* 0x0001e2000c10111e */
[----:B------:R-:W-:-:S03]  /*74830*/  FMUL R16, R169, UR26 ;  /* 0x0000001aa9107c20 */ /* 0x000fc60008400000 */
[----:B------:R-:W4:Y:S01]  /*74840*/  LDL.LU R169, [R1+0xe7c] ;  /* 0x000e7c0001a97983 */ /* 0x000f220000300800 */
[----:B------:R-:W-:-:S05]  /*74850*/  @!P4 IADD3 R148, P2, R148, R38, RZ ;  /* 0x000000269494c210 */ /* 0x000fca0007f5e0ff */
[----:B------:R-:W-:Y:S01]  /*74860*/  @!P4 IMAD.X R149, R147, 0x1, R39, P2 ;  /* 0x000000019395c824 */ /* 0x000fe200010e0627 */
[----:B0-----:R-:W-:-:S04]  /*74870*/  F2FP.SATFINITE.E4M3.F32.PACK_AB_MERGE_C R17, RZ, R16, RZ ;  /* 0x00000010ff11723e */ /* 0x001fc800048070ff */
[----:B------:R0:W-:Y:S01]  /*74880*/  @!P4 STG.E.U8 desc[UR30][R148.64+0x168], R19 ;  /* 0x000168139400c986 */ /* 0x0001e2000c10111e */
[----:B------:R-:W-:Y:S01]  /*74890*/  ISETP.GE.AND P4, PT, R15, 0x101, PT ;  /* 0x000001010f00780c */ /* 0x000fe20003f86270 */
[----:B--2---:R-:W-:Y:S02]  /*748a0*/  FMUL R16, R218, UR26 ;  /* 0x0000001ada107c20 */ /* 0x004fe40008400000 */
[----:B------:R-:W2:Y:S01]  /*748b0*/  LDL.LU R218, [R1+0xe80] ;  /* 0x000e800001da7983 */ /* 0x000ea20000300800 */
[----:B---3--:R-:W-:-:S03]  /*748c0*/  FMUL R15, R219, UR26 ;  /* 0x0000001adb0f7c20 */ /* 0x008fc60008400000 */
[----:B------:R-:W3:Y:S01]  /*748d0*/  LDL.LU R219, [R1+0xe84] ;  /* 0x000e840001db7983 */ /* 0x000ee20000300800 */
[----:B------:R-:W-:-:S13]  /*748e0*/  LOP3.LUT P3, RZ, R13, 0x4000000, RZ, 0xc0, !PT ;  /* 0x040000000dff7812 */ /* 0x000fda000786c0ff */
[----:B------:R-:W1:Y:S01]  /*748f0*/  @!P3 LDC.64 R38, c[0x0][0x5c0] ;  /* 0x00017000ff26bb82 */ /* 0x000e620000000a00 */
[C---:B------:R-:W-:Y:S02]  /*74900*/  LOP3.LUT P0, RZ, R13.reuse, 0x8000000, RZ, 0xc0, !PT ;  /* 0x080000000dff7812 */ /* 0x040fe4000780c0ff */
[----:B------:R-:W-:-:S11]  /*74910*/  LOP3.LUT P5, RZ, R13, 0x20000000, RZ, 0xc0, !PT ;  /* 0x200000000dff7812 */ /* 0x000fd600078ac0ff */
[----:B------:R-:W1:Y:S08]  /*74920*/  @!P0 LDC.64 R34, c[0x0][0x5c0] ;  /* 0x00017000ff228b82 */ /* 0x000e700000000a00 */
[----:B0-----:R-:W0:Y:S01]  /*74930*/  @!P5 LDC.64 R18, c[0x0][0x5c0] ;  /* 0x00017000ff12db82 */ /* 0x001e220000000a00 */
[----:B-1----:R-:W-:-:S05]  /*74940*/  @!P3 IADD3 R146, P2, R146, R38, RZ ;  /* 0x000000269292b210 */ /* 0x002fca0007f5e0ff */
[----:B------:R-:W-:Y:S01]  /*74950*/  @!P3 IMAD.X R147, R25, 0x1, R39, P2 ;  /* 0x000000011993b824 */ /* 0x000fe200010e0627 */
[----:B------:R-:W-:Y:S02]  /*74960*/  LOP3.LUT P2, RZ, R5, 0x20000000, RZ, 0xc0, !PT ;  /* 0x2000000005ff7812 */ /* 0x000fe4000784c0ff */
[----:B------:R-:W-:Y:S02]  /*74970*/  F2FP.SATFINITE.E4M3.F32.PACK_AB_MERGE_C R25, RZ, R16, RZ ;  /* 0x00000010ff19723e */ /* 0x000fe400048070ff */
[----:B------:R1:W-:Y:S01]  /*74980*/  @!P3 STG.E.U8 desc[UR30][R146.64+0x169], R17 ;  /* 0x000169119200b986 */ /* 0x0003e2000c10111e */
[----:B------:R-:W-:-:S08]  /*74990*/  ISETP.LT.OR P3, PT, R28, 0x17a, !P4 ;  /* 0x0000017a1c00780c */ /* 0x000fd00006761670 */
[----:B------:R0:W-:Y:S01]  /*749a0*/  @!P2 STG.E.U8 desc[UR30][R30.64+0x170], R25 ;  /* 0x000170191e00a986 */ /* 0x0001e2000c10111e */
[----:B------:R-:W-:Y:S02]  /*749b0*/  ISETP.LT.OR P2, PT, R28, 0x179, !P4 ;  /* 0x000001791c00780c */ /* 0x000fe40006741670 */
[----:B------:R-:W-:Y:S02]  /*749c0*/  LOP3.LUT P6, RZ, R5, 0x10000000, RZ, 0xc0, !PT ;  /* 0x1000000005ff7812 */ /* 0x000fe400078cc0ff */
[----:B------:R-:W-:Y:S02]  /*749d0*/  @!P0 IADD3 R16, P4, R23, R34, RZ ;  /* 0x0000002217108210 */ /* 0x000fe40007f9e0ff */
[----:B------:R-:W-:Y:S01]  /*749e0*/  F2FP.SATFINITE.E4M3.F32.PACK_AB_MERGE_C R33, RZ, R15, RZ ;  /* 0x0000000fff21723e */ /* 0x000fe200048070ff */
[----:B------:R-:W-:-:S06]  /*749f0*/  FMUL R15, R186, UR26 ;  /* 0x0000001aba0f7c20 */ /* 0x000fcc0008400000 */
[----:B------:R-:W4:Y:S01]  /*74a00*/  @!P2 LDC.64 R36, c[0x0][0x5c0] ;  /* 0x00017000ff24ab82 */ /* 0x000f220000000a00 */
[----:B-1----:R-:W-:Y:S01]  /*74a10*/  @!P0 IMAD.X R17, R22, 0x1, R35, P4 ;  /* 0x0000000116118824 */ /* 0x002fe200020e0623 */
[C---:B------:R-:W-:Y:S02]  /*74a20*/  ISETP.LT.OR P4, PT, R28.reuse, 0x179, !P1 ;  /* 0x000001791c00780c */ /* 0x040fe40004f81670 */
[----:B0-----:R-:W-:Y:S02]  /*74a30*/  F2FP.SATFINITE.E4M3.F32.PACK_AB_MERGE_C R25, RZ, R15, RZ ;  /* 0x0000000fff19723e */ /* 0x001fe400048070ff */
[----:B------:R-:W-:Y:S02]  /*74a40*/  ISETP.LT.OR P1, PT, R28, 0x17a, !P1 ;  /* 0x0000017a1c00780c */ /* 0x000fe40004f21670 */
[----:B------:R-:W0:Y:S01]  /*74a50*/  @!P3 LDC.64 R22, c[0x0][0x5c0] ;  /* 0x00017000ff16bb82 */ /* 0x000e220000000a00 */
[----:B------:R1:W-:Y:S04]  /*74a60*/  @!P6 STG.E.U8 desc[UR30][R26.64+0x171], R33 ;  /* 0x000171211a00e986 */ /* 0x0003e8000c10111e */
[----:B------:R0:W-:Y:S01]  /*74a70*/  @!P0 STG.E.U8 desc[UR30][R16.64+0x170], R25 ;  /* 0x0001701910008986 */ /* 0x0001e2000c10111e */
[----:B------:R-:W-:-:S05]  /*74a80*/  @!P5 IADD3 R18, P0, R21, R18, RZ ;  /* 0x000000121512d210 */ /* 0x000fca0007f1e0ff */
[----:B------:R-:W-:Y:S01]  /*74a90*/  @!P5 IMAD.X R19, R20, 0x1, R19, P0 ;  /* 0x000000011413d824 */ /* 0x000fe200000e0613 */
[----:B------:R-:W0:Y:S01]  /*74aa0*/  @!P1 LDC.64 R34, c[0x0][0x5c0] ;  /* 0x00017000ff229b82 */ /* 0x000e220000000a00 */
[----:B----4-:R-:W-:-:S07]  /*74ab0*/  FMUL R15, R187, UR26 ;  /* 0x0000001abb0f7c20 */ /* 0x010fce0008400000 */
[----:B-1----:R-:W1:Y:S01]  /*74ac0*/  @!P4 LDC.64 R32, c[0x0][0x5c0] ;  /* 0x00017000ff20cb82 */ /* 0x002e620000000a00 */
[----:B------:R-:W-:-:S05]  /*74ad0*/  F2FP.SATFINITE.E4M3.F32.PACK_AB_MERGE_C R27, RZ, R15, RZ ;  /* 0x0000000fff1b723e */ /* 0x000fca00048070ff */
[----:B------:R4:W-:Y:S01]  /*74ae0*/  @!P5 STG.E.U8 desc[UR30][R18.64+0x171], R27 ;  /* 0x0001711b1200d986 */ /* 0x0009e2000c10111e */
[----:B------:R-:W-:-:S04]  /*74af0*/  @!P2 IADD3 R20, P0, P5, R24, R36, R9 ;  /* 0x000000241814a210 */ /* 0x000fc80007d1e009 */
[----:B------:R-:W-:Y:S02]  /*74b00*/  @!P2 IADD3.X R21, R29, R37, R8, P0, P5 ;  /* 0x000000251d15a210 */ /* 0x000fe400007ea408 */
[----:B0-----:R-:W-:Y:S01]  /*74b10*/  @!P3 IADD3 R22, P0, P5, R24, R22, R9 ;  /* 0x000000161816b210 */ /* 0x001fe20007d1e009 */
[----:B------:R-:W-:-:S03]  /*74b20*/  FMUL R15, R168, UR26 ;  /* 0x0000001aa80f7c20 */ /* 0x000fc60008400000 */
[--C-:B------:R-:W-:Y:S02]  /*74b30*/  @!P3 IADD3.X R23, R29, R23, R8.reuse, P0, P5 ;  /* 0x000000171d17b210 */ /* 0x100fe400007ea408 */
[CCC-:B------:R-:W-:Y:S02]  /*74b40*/  @!P4 IADD3 R17, P0, P5, R3.reuse, R24.reuse, R9.reuse ;  /* 0x000000180311c210 */ /* 0x1c0fe40007d1e009 */
[----:B------:R-:W-:Y:S02]  /*74b50*/  F2FP.SATFINITE.E4M3.F32.PACK_AB_MERGE_C R31, RZ, R15, RZ ;  /* 0x0000000fff1f723e */ /* 0x000fe400048070ff */
[----:B------:R-:W-:Y:S02]  /*74b60*/  @!P4 IADD3.X R26, R4, R29, R8, P0, P5 ;  /* 0x0000001d041ac210 */ /* 0x000fe400007ea408 */
[----:B------:R-:W-:Y:S01]  /*74b70*/  @!P1 IADD3 R25, P0, P5, R3, R24, R9 ;  /* 0x0000001803199210 */ /* 0x000fe20007d1e009 */
[----:B------:R0:W-:Y:S01]  /*74b80*/  @!P2 STG.E.U8 desc[UR30][R20.64+0x178], R31 ;  /* 0x0001781f1400a986 */ /* 0x0001e2000c10111e */
[----:B------:R-:W-:Y:S01]  /*74b90*/  FMUL R15, R169, UR26 ;  /* 0x0000001aa90f7c20 */ /* 0x000fe20008400000 */
[----:B-1----:R-:W-:-:S02]  /*74ba0*/  @!P4 IADD3 R16, P2, R17, R32, RZ ;  /* 0x000000201110c210 */ /* 0x002fc40007f5e0ff */
[----:B------:R-:W-:Y:S02]  /*74bb0*/  @!P1 IADD3.X R28, R4, R29, R8, P0, P5 ;  /* 0x0000001d041c9210 */ /* 0x000fe400007ea408 */
[----:B----4-:R-:W-:Y:S01]  /*74bc0*/  @!P1 IADD3 R18, P0, R25, R34, RZ ;  /* 0x0000002219129210 */ /* 0x010fe20007f1e0ff */
[----:B------:R-:W-:Y:S01]  /*74bd0*/  @!P4 IMAD.X R17, R26, 0x1, R33, P2 ;  /* 0x000000011a11c824 */ /* 0x000fe200010e0621 */
[----:B------:R-:W-:-:S03]  /*74be0*/  F2FP.SATFINITE.E4M3.F32.PACK_AB_MERGE_C R15, RZ, R15, RZ ;  /* 0x0000000fff0f723e */ /* 0x000fc600048070ff */
[----:B------:R-:W-:Y:S02]  /*74bf0*/  @!P1 IMAD.X R19, R28, 0x1, R35, P0 ;  /* 0x000000011c139824 */ /* 0x000fe400000e0623 */
[----:B------:R0:W-:Y:S01]  /*74c00*/  @!P3 STG.E.U8 desc[UR30][R22.64+0x179], R15 ;  /* 0x0001790f1600b986 */ /* 0x0001e2000c10111e */
[----:B--2---:R-:W-:-:S05]  /*74c10*/  FMUL R24, R218, UR26 ;  /* 0x0000001ada187c20 */ /* 0x004fca0008400000 */
[----:B------:R-:W-:-:S05]  /*74c20*/  F2FP.SATFINITE.E4M3.F32.PACK_AB_MERGE_C R27, RZ, R24, RZ ;  /* 0x00000018ff1b723e */ /* 0x000fca00048070ff */
[----:B------:R0:W-:Y:S01]  /*74c30*/  @!P4 STG.E.U8 desc[UR30][R16.64+0x178], R27 ;  /* 0x0001781b1000c986 */ /* 0x0001e2000c10111e */
[----:B---3--:R-:W-:-:S05]  /*74c40*/  FMUL R25, R219, UR26 ;  /* 0x0000001adb197c20 */ /* 0x008fca0008400000 */
[----:B------:R-:W-:-:S05]  /*74c50*/  F2FP.SATFINITE.E4M3.F32.PACK_AB_MERGE_C R25, RZ, R25, RZ ;  /* 0x00000019ff19723e */ /* 0x000fca00048070ff */
[----:B------:R0:W-:Y:S02]  /*74c60*/  @!P1 STG.E.U8 desc[UR30][R18.64+0x179], R25 ;  /* 0x0001791912009986 */ /* 0x0001e4000c10111e */
.L_x_39:
[----:B------:R-:W-:Y:S05]  /*74c70*/  BSYNC B0 ;  /* 0x0000000000007941 */ /* 0x000fea0003800000 */
.L_x_35:
[----:B0-2---:R-:W2:Y:S04]  /*74c80*/  LDL.LU R17, [R1+0xe98] ;  /* 0x000e980001117983 */ /* 0x005ea80000300800 */
[----:B------:R-:W2:Y:S01]  /*74c90*/  LDL.LU R16, [R1+0xe9c] ;  /* 0x000e9c0001107983 */ /* 0x000ea20000300800 */
[----:B------:R-:W-:Y:S01]  /*74ca0*/  ULDC UR10, c[0x0][0xc] ;  /* 0x00000300000a7ab9 */ /* 0x000fe20000000800 */
[----:B------:R-:W-:Y:S01]  /*74cb0*/  ULDC UR11, c[0x0][0x10] ;  /* 0x00000400000b7ab9 */ /* 0x000fe20000000800 */
[----:B-----5:R-:W2:Y:S01]  /*74cc0*/  LDC R15, c[0x0][0x14] ;  /* 0x00000500ff0f7b82 */ /* 0x020ea20000000800 */
[----:B------:R-:W-:Y:S01]  /*74cd0*/  UIMAD.WIDE.U32 UR10, UR10, UR11, URZ ;  /* 0x0000000b0a0a72a5 */ /* 0x000fe2000f8e003f */
[----:B------:R0:W5:Y:S01]  /*74ce0*/  LDL R40, [R1+0x2d4] ;  /* 0x0002d40001287983 */ /* 0x0001620000100800 */
[----:B------:R-:W-:-:S04]  /*74cf0*/  UMOV UR27, 0xffffffff ;  /* 0xffffffff001b7882 */ /* 0x000fc80000000000 */
[----:B--2---:R-:W-:-:S04]  /*74d00*/  IMAD.WIDE.U32 R16, R15, UR10, R16 ;  /* 0x0000000a0f107c25 */ /* 0x004fc8000f8e0010 */
[----:B------:R-:W-:Y:S01]  /*74d10*/  IMAD R15, R15, UR11, RZ ;  /* 0x0000000b0f0f7c24 */ /* 0x000fe2000f8e02ff */
[----:B------:R-:W-:Y:S01]  /*74d20*/  ULDC.64 UR10, c[0x0][0x650] ;  /* 0x00019400000a7ab9 */ /* 0x000fe20000000a00 */
[----:B-1----:R-:W-:Y:S01]  /*74d30*/  IMAD.MOV.U32 R33, RZ, RZ, R16 ;  /* 0x000000ffff217224 */ /* 0x002fe200078e0010 */
[----:B------:R-:W-:Y:S01]  /*74d40*/  ISETP.GE.U32.AND P0, PT, R16, UR10, PT ;  /* 0x0000000a10007c0c */ /* 0x000fe2000bf06070 */
[--C-:B------:R-:W-:Y:S01]  /*74d50*/  IMAD.IADD R34, R17, 0x1, R15.reuse ;  /* 0x0000000111227824 */ /* 0x100fe200078e020f */
[----:B------:R-:W-:Y:S01]  /*74d60*/  PRMT R15, RZ, 0x7610, R15 ;  /* 0x00007610ff0f7816 */ /* 0x000fe2000000000f */
[----:B------:R-:W-:-:S03]  /*74d70*/  IMAD.MOV.U32 R16, RZ, RZ, -0x1 ;  /* 0xffffffffff107424 */ /* 0x000fc600078e00ff */
[----:B------:R0:W-:Y:S01]  /*74d80*/  STL [R1+0xe98], R34 ;  /* 0x000e982201007387 */ /* 0x0001e20000100800 */
[----:B------:R-:W-:-:S03]  /*74d90*/  ISETP.GE.U32.AND.EX P0, PT, R34, UR11, PT, P0 ;  /* 0x0000000b22007c0c */ /* 0x000fc6000bf06100 */
[----:B------:R0:W-:Y:S04]  /*74da0*/  STL [R1+0xe9c], R33 ;  /* 0x000e9c2101007387 */ /* 0x0001e80000100800 */
[----:B------:R0:W-:Y:S06]  /*74db0*/  STL [R1+0xe8c], R16 ;  /* 0x000e8c1001007387 */ /* 0x0001ec0000100800 */
[----:B------:R-:W-:Y:S05]  /*74dc0*/  @P0 BRA `(.L_x_40) ;  /* 0x00000004007c0947 */ /* 0x000fea0003800000 */
[----:B------:R-:W1:Y:S01]  /*74dd0*/  S2R R28, SR_CTAID.X ;  /* 0x00000000001c7919 */ /* 0x000e620000002500 */
[----:B------:R-:W2:Y:S01]  /*74de0*/  LDC.64 R22, c[0x0][0x628] ;  /* 0x00018a00ff167b82 */ /* 0x000ea20000000a00 */
[----:B------:R-:W-:Y:S01]  /*74df0*/  ULDC UR6, c[0x0][0x150] ;  /* 0x0000540000067ab9 */ /* 0x000fe20000000800 */
[----:B------:R-:W-:Y:S01]  /*74e00*/  IMAD.MOV.U32 R20, RZ, RZ, R33 ;  /* 0x000000ffff147224 */ /* 0x000fe200078e0021 */
[----:B------:R-:W3:Y:S01]  /*74e10*/  S2R R30, SR_CTAID.Y ;  /* 0x00000000001e7919 */ /* 0x000ee20000002600 */
[----:B------:R-:W-:-:S04]  /*74e20*/  IMAD.MOV.U32 R21, RZ, RZ, R34 ;  /* 0x000000ffff157224 */ /* 0x000fc800078e0022 */
[----:B------:R-:W4:Y:S08]  /*74e30*/  LDC R31, c[0x0][0x144] ;  /* 0x00005100ff1f7b82 */ /* 0x000f300000000800 */
[----:B------:R-:W0:Y:S08]  /*74e40*/  LDC R24, c[0x0][0x630] ;  /* 0x00018c00ff187b82 */ /* 0x000e300000000800 */
[----:B------:R-:W0:Y:S01]  /*74e50*/  LDC.64 R26, c[0x0][0x620] ;  /* 0x00018800ff1a7b82 */ /* 0x000e220000000a00 */
[----:B--2---:R-:W-:-:S04]  /*74e60*/  ISETP.NE.U32.AND P0, PT, R22, RZ, PT ;  /* 0x000000ff1600720c */ /* 0x004fc80003f05070 */
[----:B------:R-:W-:Y:S02]  /*74e70*/  ISETP.NE.AND.EX P0, PT, R23, RZ, PT, P0 ;  /* 0x000000ff1700720c */ /* 0x000fe40003f05300 */
[----:B-1----:R-:W-:-:S05]  /*74e80*/  I2FP.F32.U32 R15, R28 ;  /* 0x0000001c000f7245 */ /* 0x002fca0000201000 */
[----:B------:R-:W-:-:S04]  /*74e90*/  FMUL R15, R15, UR6 ;  /* 0x000000060f0f7c20 */ /* 0x000fc80008400000 */
[----:B------:R1:W2:Y:S02]  /*74ea0*/  F2I.U32.TRUNC.NTZ R29, R15 ;  /* 0x0000000f001d7305 */ /* 0x0002a4000020f000 */
[----:B---34-:R-:W-:Y:S05]  /*74eb0*/  @!P0 BRA `(.L_x_41) ;  /* 0x0000000000288947 */ /* 0x018fea0003800000 */
[----:B-1----:R-:W1:Y:S02]  /*74ec0*/  LDC R15, c[0x0][0x634] ;  /* 0x00018d00ff0f7b82 */ /* 0x002e640000000800 */
[----:B-1----:R-:W-:-:S05]  /*74ed0*/  IADD3 R15, P0, R33, R15, RZ ;  /* 0x0000000f210f7210 */ /* 0x002fca0007f1e0ff */
[----:B------:R-:W-:-:S04]  /*74ee0*/  IMAD.X R25, RZ, RZ, R34, P0 ;  /* 0x000000ffff197224 */ /* 0x000fc800000e0622 */
[----:B0-----:R-:W-:-:S04]  /*74ef0*/  IMAD.WIDE.U32 R16, R25, R22, RZ ;  /* 0x0000001619107225 */ /* 0x001fc800078e00ff */
[----:B------:R-:W-:-:S04]  /*74f00*/  IMAD.WIDE.U32 R18, P0, R15, R23, R16 ;  /* 0x000000170f127225 */ /* 0x000fc80007800010 */
[----:B------:R-:W-:-:S04]  /*74f10*/  IMAD.WIDE.U32 R16, R15, R22, RZ ;  /* 0x000000160f107225 */ /* 0x000fc800078e00ff */
[----:B------:R-:W-:Y:S01]  /*74f20*/  IMAD.X R21, RZ, RZ, RZ, P0 ;  /* 0x000000ffff157224 */ /* 0x000fe200000e06ff */
[----:B------:R-:W-:Y:S01]  /*74f30*/  IADD3 RZ, P0, R17, R18, RZ ;  /* 0x0000001211ff7210 */ /* 0x000fe20007f1e0ff */
[----:B------:R-:W-:-:S04]  /*74f40*/  IMAD.MOV.U32 R20, RZ, RZ, R19 ;  /* 0x000000ffff147224 */ /* 0x000fc800078e0013 */
[----:B------:R-:W-:-:S08]  /*74f50*/  IMAD.WIDE.U32.X R20, R25, R23, R20, P0 ;  /* 0x0000001719147225 */ /* 0x000fd000000e0414 */
.L_x_41:
[-CC-:B0-----:R-:W-:Y:S01]  /*74f60*/  SHF.R.U64 R37, R20, R24.reuse, R21.reuse ;  /* 0x0000001814257219 */ /* 0x181fe20000001215 */
[----:B------:R-:W0:Y:S01]  /*74f70*/  LDC.64 R38, c[0x0][0x640] ;  /* 0x00019000ff267b82 */ /* 0x000e220000000a00 */
[----:B-1----:R-:W-:Y:S01]  /*74f80*/  SHF.R.U32.HI R15, RZ, R24, R21 ;  /* 0x00000018ff0f7219 */ /* 0x002fe20000011615 */
[----:B------:R-:W-:Y:S01]  /*74f90*/  IMAD.MOV.U32 R16, RZ, RZ, R33 ;  /* 0x000000ffff107224 */ /* 0x000fe200078e0021 */
[----:B------:R-:W-:Y:S01]  /*74fa0*/  IADD3 R19, P0, RZ, -R37, RZ ;  /* 0x80000025ff137210 */ /* 0x000fe20007f1e0ff */
[----:B------:R-:W-:Y:S01]  /*74fb0*/  IMAD.MOV.U32 R17, RZ, RZ, R34 ;  /* 0x000000ffff117224 */ /* 0x000fe200078e0022 */
[----:B------:R-:W-:Y:S01]  /*74fc0*/  ULDC UR6, c[0x0][0x154] ;  /* 0x0000550000067ab9 */ /* 0x000fe20000000800 */
[----:B--2---:R-:W-:Y:S02]  /*74fd0*/  IMAD.MOV R29, RZ, RZ, -R29 ;  /* 0x000000ffff1d7224 */ /* 0x004fe400078e0a1d */
[----:B------:R-:W1:Y:S01]  /*74fe0*/  LDC R20, c[0x0][0x618] ;  /* 0x00018600ff147b82 */ /* 0x000e620000000800 */
[----:B------:R-:W-:-:S02]  /*74ff0*/  IMAD.X R15, RZ, RZ, ~R15, P0 ;  /* 0x000000ffff0f7224 */ /* 0x000fc400000e0e0f */
[----:B------:R-:W-:-:S04]  /*75000*/  IMAD.WIDE.U32 R16, R19, R26, R16 ;  /* 0x0000001a13107225 */ /* 0x000fc800078e0010 */
[----:B------:R-:W-:Y:S01]  /*75010*/  IMAD R18, R15, R26, RZ ;  /* 0x0000001a0f127224 */ /* 0x000fe200078e02ff */
[----:B------:R-:W2:Y:S01]  /*75020*/  LDC R32, c[0x0][0x608] ;  /* 0x00018200ff207b82 */ /* 0x000ea20000000800 */
[----:B------:R-:W-:Y:S02]  /*75030*/  IMAD R34, R31, R29, R28 ;  /* 0x0000001d1f227224 */ /* 0x000fe400078e021c */
[----:B------:R-:W-:Y:S02]  /*75040*/  IMAD R15, R19, R27, R18 ;  /* 0x0000001b130f7224 */ /* 0x000fe400078e0212 */
[----:B------:R-:W-:Y:S02]  /*75050*/  IMAD.MOV.U32 R19, RZ, RZ, 0x1 ;  /* 0x00000001ff137424 */ /* 0x000fe400078e00ff */
[----:B------:R-:W-:Y:S01]  /*75060*/  IMAD.IADD R15, R17, 0x1, R15 ;  /* 0x00000001110f7824 */ /* 0x000fe200078e020f */
[----:B------:R-:W3:Y:S01]  /*75070*/  LDC R36, c[0x0][0x658] ;  /* 0x00019600ff247b82 */ /* 0x000ee20000000800 */
[----:B------:R-:W-:-:S02]  /*75080*/  I2FP.F32.U32 R17, R30 ;  /* 0x0000001e00117245 */ /* 0x000fc40000201000 */
[----:B0-----:R-:W-:-:S03]  /*75090*/  ISETP.NE.U32.AND P0, PT, R38, RZ, PT ;  /* 0x000000ff2600720c */ /* 0x001fc60003f05070 */
[----:B------:R-:W-:Y:S01]  /*750a0*/  FMUL R18, R17, UR6 ;  /* 0x0000000611127c20 */ /* 0x000fe20008400000 */
[----:B------:R-:W-:Y:S01]  /*750b0*/  ISETP.NE.AND.EX P0, PT, R39, RZ, PT, P0 ;  /* 0x000000ff2700720c */ /* 0x000fe20003f05300 */
[----:B------:R-:W0:Y:S01]  /*750c0*/  LDC R27, c[0x0][0x148] ;  /* 0x00005200ff1b7b82 */ /* 0x000e220000000800 */
[-CC-:B-1----:R-:W-:Y:S01]  /*750d0*/  SHF.R.U64 R24, R16, R20.reuse, R15.reuse ;  /* 0x0000001410187219 */ /* 0x182fe2000000120f */
[----:B------:R1:W4:Y:S01]  /*750e0*/  F2I.U32.TRUNC.NTZ R26, R18 ;  /* 0x00000012001a7305 */ /* 0x000322000020f000 */
[----:B------:R-:W-:Y:S01]  /*750f0*/  SHF.R.U32.HI R15, RZ, R20, R15 ;  /* 0x00000014ff0f7219 */ /* 0x000fe2000001160f */
[----:B------:R-:W-:-:S04]  /*75100*/  IMAD.MOV.U32 R17, RZ, RZ, -0x1 ;  /* 0xffffffffff117424 */ /* 0x000fc800078e00ff */
[----:B------:R-:W0:Y:S01]  /*75110*/  LDC R28, c[0x0][0x600] ;  /* 0x00018000ff1c7b82 */ /* 0x000e220000000800 */
[-CC-:B--2---:R-:W-:Y:S02]  /*75120*/  SHF.R.U64 R22, R24, R32.reuse, R15.reuse ;  /* 0x0000002018167219 */ /* 0x184fe4000000120f */
[----:B------:R-:W-:-:S05]  /*75130*/  SHF.R.U32.HI R15, RZ, R32, R15 ;  /* 0x00000020ff0f7219 */ /* 0x000fca000001160f */
[----:B------:R-:W2:Y:S01]  /*75140*/  LDC R31, c[0x0][0x648] ;  /* 0x00019200ff1f7b82 */ /* 0x000ea20000000800 */
[-C--:B---3--:R-:W-:Y:S02]  /*75150*/  SHF.L.U32 R16, R17, R36.reuse, RZ ;  /* 0x0000002411107219 */ /* 0x088fe400000006ff */
[-CC-:B------:R-:W-:Y:S02]  /*75160*/  SHF.R.U64 R25, R22, R36.reuse, R15.reuse ;  /* 0x0000002416197219 */ /* 0x180fe4000000120f */
[----:B------:R-:W-:Y:S02]  /*75170*/  SHF.R.U32.HI R17, RZ, R36, R15 ;  /* 0x00000024ff117219 */ /* 0x000fe4000001160f */
[----:B------:R-:W-:Y:S01]  /*75180*/  LOP3.LUT R29, RZ, R16, RZ, 0x33, !PT ;  /* 0x00000010ff1d7212 */ /* 0x000fe200078e33ff */
[----:B------:R-:W3:Y:S01]  /*75190*/  LDC R33, c[0x0][0x638] ;  /* 0x00018e00ff217b82 */ /* 0x000ee20000000800 */
[----:B------:R-:W-:Y:S01]  /*751a0*/  SHF.L.U32 R36, R19, R36, RZ ;  /* 0x0000002413247219 */ /* 0x000fe200000006ff */
[----:B------:R-:W-:-:S06]  /*751b0*/  IMAD.MOV.U32 R16, RZ, RZ, R25 ;  /* 0x000000ffff107224 */ /* 0x000fcc00078e0019 */
[----:B------:R-:W0:Y:S01]  /*751c0*/  LDC R35, c[0x0][0x610] ;  /* 0x00018400ff237b82 */ /* 0x000e220000000800 */
[----:B-1--4-:R-:W-:Y:S05]  /*751d0*/  @!P0 BRA `(.L_x_42) ;  /* 0x0000000000288947 */ /* 0x012fea0003800000 */
        /* <DEDUP_REMOVED lines=10> */
.L_x_42:
[----:B------:R-:W1:Y:S01]  /*75280*/  LDC R18, c[0x0][0x65c] ;  /* 0x00019700ff127b82 */ /* 0x000e620000000800 */
[----:B--2---:R-:W-:Y:S01]  /*75290*/  SHF.R.U64 R15, R16, R31, R17 ;  /* 0x0000001f100f7219 */ /* 0x004fe20000001211 */
[----:B0-----:R-:W-:Y:S01]  /*752a0*/  VIADD R17, R28, 0xffffffff ;  /* 0xffffffff1c117836 */ /* 0x001fe20000000000 */
[----:B------:R-:W-:Y:S01]  /*752b0*/  LOP3.LUT R22, R22, R29, RZ, 0xc0, !PT ;  /* 0x0000001d16167212 */ /* 0x000fe200078ec0ff */
[----:B------:R-:W-:Y:S01]  /*752c0*/  IMAD.MOV R26, RZ, RZ, -R26 ;  /* 0x000000ffff1a7224 */ /* 0x000fe200078e0a1a */
[----:B------:R-:W-:Y:S01]  /*752d0*/  R2UR UR27, R37 ;  /* 0x00000000251b72ca */ /* 0x000fe200000e0000 */
[----:B------:R-:W-:Y:S01]  /*752e0*/  IMAD.MOV R16, RZ, RZ, -R15 ;  /* 0x000000ffff107224 */ /* 0x000fe200078e0a0f */
[----:B------:R-:W-:Y:S01]  /*752f0*/  LOP3.LUT R17, R24, R17, RZ, 0xc0, !PT ;  /* 0x0000001118117212 */ /* 0x000fe200078ec0ff */
[----:B------:R-:W-:Y:S02]  /*75300*/  IMAD R15, R36, R15, R22 ;  /* 0x0000000f240f7224 */ /* 0x000fe400078e0216 */
[----:B---3--:R-:W-:-:S04]  /*75310*/  IMAD R16, R16, R33, R25 ;  /* 0x0000002110107224 */ /* 0x008fc800078e0219 */
[----:B------:R-:W-:Y:S02]  /*75320*/  IMAD R16, R16, R28, R17 ;  /* 0x0000001c10107224 */ /* 0x000fe400078e0211 */
[----:B------:R-:W-:Y:S01]  /*75330*/  IMAD.MOV.U32 R17, RZ, RZ, 0x1 ;  /* 0x00000001ff117424 */ /* 0x000fe200078e00ff */
[----:B-1----:R-:W-:-:S13]  /*75340*/  ISETP.NE.AND P0, PT, R18, 0x1, PT ;  /* 0x000000011200780c */ /* 0x002fda0003f05270 */
[----:B------:R-:W-:-:S04]  /*75350*/  @P0 IMAD R34, R27, R26, R30 ;  /* 0x0000001a1b220224 */ /* 0x000fc800078e021e */
[----:B------:R-:W-:-:S05]  /*75360*/  IMAD R15, R15, R35, R34 ;  /* 0x000000230f0f7224 */ /* 0x000fca00078e0222 */
[----:B------:R-:W-:Y:S02]  /*75370*/  SEL R18, R16, R15, !P0 ;  /* 0x0000000f10127207 */ /* 0x000fe40004000000 */
[----:B-----5:R-:W-:Y:S02]  /*75380*/  SEL R40, R15, R16, !P0 ;  /* 0x000000100f287207 */ /* 0x020fe40004000000 */
[----:B------:R-:W-:Y:S01]  /*75390*/  PRMT R15, R17, 0x7610, R15 ;  /* 0x00007610110f7816 */ /* 0x000fe2000000000f */
[----:B------:R1:W-:Y:S04]  /*753a0*/  STL [R1+0xe8c], R18 ;  /* 0x000e8c1201007387 */ /* 0x0003e80000100800 */
[----:B------:R1:W-:Y:S02]  /*753b0*/  STL [R1+0x2d4], R40 ;  /* 0x0002d42801007387 */ /* 0x0003e40000100800 */
.L_x_40:
[----:B------:R-:W-:Y:S01]  /*753c0*/  UIADD3 UR5, UR24, UR5, URZ ;  /* 0x0000000518057290 */ /* 0x000fe2000fffe03f */
[----:B------:R-:W-:Y:S01]  /*753d0*/  LOP3.LUT P0, RZ, R15, 0xff, RZ, 0xc0, !PT ;  /* 0x000000ff0fff7812 */ /* 0x000fe2000780c0ff */
[----:B-----5:R-:W-:Y:S02]  /*753e0*/  IMAD.MOV.U32 R15, RZ, RZ, R40 ;  /* 0x000000ffff0f7224 */ /* 0x020fe400078e0028 */
[----:B------:R-:W-:Y:S02]  /*753f0*/  USHF.R.U32.HI UR6, URZ, 0x1, UR5 ;  /* 0x000000013f067899 */ /* 0x000fe40008011605 */
[----:B------:R-:W-:Y:S01]  /*75400*/  UISETP.GT.U32.AND UP0, UPT, UR5, 0x1, UPT ;  /* 0x000000010500788c */ /* 0x000fe2000bf04070 */
[----:B------:R2:W-:Y:S01]  /*75410*/  STL [R1+0xe88], R15 ;  /* 0x000e880f01007387 */ /* 0x0005e20000100800 */
[----:B------:R-:W-:Y:S02]  /*75420*/  ULOP3.LUT UR6, UR6, 0x1, URZ, 0xc0, !UPT ;  /* 0x0000000106067892 */ /* 0x000fe4000f8ec03f */
[----:B------:R-:W-:-:S02]  /*75430*/  UISETP.LT.U32.AND UP0, UPT, UR24, 0x2, UP0 ;  /* 0x000000021800788c */ /* 0x000fc40008701070 */
[----:B------:R-:W-:Y:S02]  /*75440*/  UISETP.NE.U32.AND UP1, UPT, UR6, 0x1, UPT ;  /* 0x000000010600788c */ /* 0x000fe4000bf25070 */
[----:B------:R-:W-:Y:S02]  /*75450*/  USEL UR9, URZ, 0x1, !UP0 ;  /* 0x000000013f097887 */ /* 0x000fe4000c000000 */
[----:B------:R-:W-:Y:S02]  /*75460*/  UISETP.GT.U32.AND UP1, UPT, UR24, 0x1, !UP1 ;  /* 0x000000011800788c */ /* 0x000fe4000cf24070 */
[----:B------:R-:W-:Y:S02]  /*75470*/  ULOP3.LUT UR5, UR5, 0x1, URZ, 0xc0, !UPT ;  /* 0x0000000105057892 */ /* 0x000fe4000f8ec03f */
[----:B------:R-:W-:-:S04]  /*75480*/  USEL UR6, URZ, 0x1, !UP1 ;  /* 0x000000013f067887 */ /* 0x000fc8000c800000 */
[----:B------:R-:W-:Y:S01]  /*75490*/  ULOP3.LUT UR4, UR6, UR4, UR9, 0x96, !UPT ;  /* 0x0000000406047292 */ /* 0x000fe2000f8e9609 */
[----:B--2---:R-:W-:Y:S11]  /*754a0*/  @P0 BRA `(.L_x_43) ;  /* 0xfffff8bc00a40947 */ /* 0x004ff6000383ffff */
[----:B------:R-:W-:Y:S05]  /*754b0*/  EXIT ;  /* 0x000000000000794d */ /* 0x000fea0003800000 */
.L_x_7:
[----:B------:R-:W2:Y:S01]  /*754c0*/  LDL R163, [R1+0xe9c] ;  /* 0x000e9c0001a37983 */ /* 0x000ea20000100800 */
[----:B------:R-:W-:-:S03]  /*754d0*/  ULDC.64 UR4, c[0x0][0x650] ;  /* 0x0001940000047ab9 */ /* 0x000fc60000000a00 */
[----:B------:R-:W3:Y:S01]  /*754e0*/  LDL R162, [R1+0xe98] ;  /* 0x000e980001a27983 */ /* 0x000ee20000100800 */
[----:B------:R-:W-:Y:S01]  /*754f0*/  PRMT R6, RZ, 0x7610, R6 ;  /* 0x00007610ff067816 */ /* 0x000fe20000000006 */
[----:B------:R-:W-:Y:S02]  /*75500*/  IMAD.MOV.U32 R5, RZ, RZ, -0x1 ;  /* 0xffffffffff057424 */ /* 0x000fe400078e00ff */
[----:B------:R-:W-:Y:S02]  /*75510*/  IMAD.MOV.U32 R4, RZ, RZ, -0x1 ;  /* 0xffffffffff047424 */ /* 0x000fe400078e00ff */
[----:B------:R-:W-:Y:S01]  /*75520*/  IMAD.MOV.U32 R10, RZ, RZ, -0x1 ;  /* 0xffffffffff0a7424 */ /* 0x000fe200078e00ff */
[----:B--2---:R-:W-:-:S04]  /*75530*/  ISETP.GE.U32.AND P0, PT, R163, UR4, PT ;  /* 0x00000004a3007c0c */ /* 0x004fc8000bf06070 */
[----:B---3--:R-:W-:-:S13]  /*75540*/  ISETP.GE.U32.AND.EX P0, PT, R162, UR5, PT, P0 ;  /* 0x00000005a2007c0c */ /* 0x008fda000bf06100 */
[----:B------:R-:W-:Y:S05]  /*75550*/  @P0 BRA `(.L_x_44) ;  /* 0x0000000400340947 */ /* 0x000fea0003800000 */
        /* <DEDUP_REMOVED lines=18> */
.L_x_45:
[----:B------:R-:W1:Y:S01]  /*75680*/  LDC.64 R20, c[0x0][0x640] ;  /* 0x00019000ff147b82 */ /* 0x000e620000000a00 */
[-CC-:B------:R-:W-:Y:S02]  /*75690*/  SHF.R.U64 R14, R8, R10.reuse, R9.reuse ;  /* 0x0000000a080e7219 */ /* 0x180fe40000001209 */
[----:B------:R-:W-:Y:S02]  /*756a0*/  SHF.R.U32.HI R4, RZ, R10, R9 ;  /* 0x0000000aff047219 */ /* 0x000fe40000011609 */
[----:B------:R-:W-:-:S03]  /*756b0*/  IADD3 R7, P0, RZ, -R14, RZ ;  /* 0x8000000eff077210 */ /* 0x000fc60007f1e0ff */
[----:B------:R-:W2:Y:S02]  /*756c0*/  LDC R8, c[0x0][0x618] ;  /* 0x00018600ff087b82 */ /* 0x000ea40000000800 */
[----:B------:R-:W-:Y:S02]  /*756d0*/  IMAD.X R5, RZ, RZ, ~R4, P0 ;  /* 0x000000ffff057224 */ /* 0x000fe400000e0e04 */
[----:B------:R-:W-:Y:S02]  /*756e0*/  IMAD.MOV.U32 R4, RZ, RZ, R163 ;  /* 0x000000ffff047224 */ /* 0x000fe400078e00a3 */
[-C--:B------:R-:W-:Y:S02]  /*756f0*/  IMAD R6, R5, R16.reuse, RZ ;  /* 0x0000001005067224 */ /* 0x080fe400078e02ff */
[----:B------:R-:W3:Y:S01]  /*75700*/  LDC R18, c[0x0][0x608] ;  /* 0x00018200ff127b82 */ /* 0x000ee20000000800 */
[----:B------:R-:W-:Y:S02]  /*75710*/  IMAD.MOV.U32 R5, RZ, RZ, R162 ;  /* 0x000000ffff057224 */ /* 0x000fe400078e00a2 */
[----:B------:R-:W-:-:S05]  /*75720*/  IMAD.WIDE.U32 R4, R7, R16, R4 ;  /* 0x0000001007047225 */ /* 0x000fca00078e0004 */
[----:B------:R-:W4:Y:S01]  /*75730*/  LDC R19, c[0x0][0x658] ;  /* 0x00019600ff137b82 */ /* 0x000f220000000800 */
[----:B------:R-:W-:Y:S01]  /*75740*/  IMAD R7, R7, R17, R6 ;  /* 0x0000001107077224 */ /* 0x000fe200078e0206 */
[----:B-1----:R-:W-:Y:S01]  /*75750*/  ISETP.NE.U32.AND P0, PT, R20, RZ, PT ;  /* 0x000000ff1400720c */ /* 0x002fe20003f05070 */
[----:B------:R-:W-:Y:S02]  /*75760*/  IMAD.MOV.U32 R6, RZ, RZ, -0x1 ;  /* 0xffffffffff067424 */ /* 0x000fe400078e00ff */
[----:B------:R-:W-:Y:S01]  /*75770*/  IMAD.IADD R5, R5, 0x1, R7 ;  /* 0x0000000105057824 */ /* 0x000fe200078e0207 */
[----:B------:R-:W-:Y:S02]  /*75780*/  ISETP.NE.AND.EX P0, PT, R21, RZ, PT, P0 ;  /* 0x000000ff1500720c */ /* 0x000fe40003f05300 */
[----:B------:R-:W1:Y:S02]  /*75790*/  LDC R17, c[0x0][0x600] ;  /* 0x00018000ff117b82 */ /* 0x000e640000000800 */
[----:B--2---:R-:W-:-:S02]  /*757a0*/  SHF.R.U64 R10, R4, R8, R5 ;  /* 0x00000008040a7219 */ /* 0x004fc40000001205 */
[----:B------:R-:W-:-:S04]  /*757b0*/  SHF.R.U32.HI R5, RZ, R8, R5 ;  /* 0x00000008ff057219 */ /* 0x000fc80000011605 */
[----:B------:R-:W2:Y:S01]  /*757c0*/  LDC R22, c[0x0][0x648] ;  /* 0x00019200ff167b82 */ /* 0x000ea20000000800 */
[-CC-:B---3--:R-:W-:Y:S02]  /*757d0*/  SHF.R.U64 R15, R10, R18.reuse, R5.reuse ;  /* 0x000000120a0f7219 */ /* 0x188fe40000001205 */
[----:B------:R-:W-:Y:S01]  /*757e0*/  SHF.R.U32.HI R4, RZ, R18, R5 ;  /* 0x00000012ff047219 */ /* 0x000fe20000011605 */
[----:B------:R-:W-:-:S04]  /*757f0*/  IMAD.MOV.U32 R18, RZ, RZ, 0x1 ;  /* 0x00000001ff127424 */ /* 0x000fc800078e00ff */
[----:B0-----:R-:W0:Y:S01]  /*75800*/  LDC R23, c[0x0][0x638] ;  /* 0x00018e00ff177b82 */ /* 0x001e220000000800 */
[-CC-:B----4-:R-:W-:Y:S02]  /*75810*/  SHF.R.U64 R16, R15, R19.reuse, R4.reuse ;  /* 0x000000130f107219 */ /* 0x190fe40000001204 */
[-C--:B------:R-:W-:Y:S02]  /*75820*/  SHF.L.U32 R6, R6, R19.reuse, RZ ;  /* 0x0000001306067219 */ /* 0x080fe400000006ff */
[----:B------:R-:W-:Y:S01]  /*75830*/  SHF.R.U32.HI R5, RZ, R19, R4 ;  /* 0x00000013ff057219 */ /* 0x000fe20000011604 */
[----:B------:R-:W-:Y:S01]  /*75840*/  IMAD.MOV.U32 R4, RZ, RZ, R16 ;  /* 0x000000ffff047224 */ /* 0x000fe200078e0010 */
[----:B------:R-:W-:Y:S01]  /*75850*/  LOP3.LUT R24, RZ, R6, RZ, 0x33, !PT ;  /* 0x00000006ff187212 */ /* 0x000fe200078e33ff */
[----:B------:R-:W3:Y:S01]  /*75860*/  LDC R25, c[0x0][0x610] ;  /* 0x00018400ff197b82 */ /* 0x000ee20000000800 */
[----:B------:R-:W-:Y:S05]  /*75870*/  @!P0 BRA `(.L_x_46) ;  /* 0x0000000000288947 */ /* 0x000fea0003800000 */
        /* <DEDUP_REMOVED lines=10> */
.L_x_46:
[----:B------:R-:W4:Y:S01]  /*75920*/  LDC R6, c[0x0][0x65c] ;  /* 0x00019700ff067b82 */ /* 0x000f220000000800 */
[----:B--2---:R-:W-:Y:S01]  /*75930*/  SHF.R.U64 R4, R4, R22, R5 ;  /* 0x0000001604047219 */ /* 0x004fe20000001205 */
[----:B-1----:R-:W-:Y:S01]  /*75940*/  VIADD R7, R17, 0xffffffff ;  /* 0xffffffff11077836 */ /* 0x002fe20000000000 */
[----:B------:R-:W-:Y:S02]  /*75950*/  SHF.L.U32 R18, R18, R19, RZ ;  /* 0x0000001312127219 */ /* 0x000fe400000006ff */
[----:B------:R-:W-:Y:S01]  /*75960*/  LOP3.LUT R3, R15, R24, RZ, 0xc0, !PT ;  /* 0x000000180f037212 */ /* 0x000fe200078ec0ff */
[----:B------:R-:W-:Y:S01]  /*75970*/  IMAD.MOV R5, RZ, RZ, -R4 ;  /* 0x000000ffff057224 */ /* 0x000fe200078e0a04 */
[----:B------:R-:W-:Y:S01]  /*75980*/  LOP3.LUT R7, R10, R7, RZ, 0xc0, !PT ;  /* 0x000000070a077212 */ /* 0x000fe200078ec0ff */
[----:B------:R-:W-:Y:S02]  /*75990*/  IMAD.MOV.U32 R10, RZ, RZ, R14 ;  /* 0x000000ffff0a7224 */ /* 0x000fe400078e000e */
[----:B------:R-:W-:Y:S01]  /*759a0*/  IMAD R3, R18, R4, R3 ;  /* 0x0000000412037224 */ /* 0x000fe200078e0203 */
[----:B----4-:R-:W-:Y:S01]  /*759b0*/  ISETP.NE.AND P0, PT, R6, 0x1, PT ;  /* 0x000000010600780c */ /* 0x010fe20003f05270 */
[----:B------:R-:W-:-:S12]  /*759c0*/  IMAD.MOV.U32 R6, RZ, RZ, 0x1 ;  /* 0x00000001ff067424 */ /* 0x000fd800078e00ff */
[----:B------:R-:W-:Y:S02]  /*759d0*/  @P0 IMAD R0, R11, R12, R2 ;  /* 0x0000000c0b000224 */ /* 0x000fe400078e0202 */
[----:B0-----:R-:W-:Y:S02]  /*759e0*/  IMAD R2, R5, R23, R16 ;  /* 0x0000001705027224 */ /* 0x001fe400078e0210 */
[----:B---3--:R-:W-:Y:S02]  /*759f0*/  IMAD R0, R3, R25, R0 ;  /* 0x0000001903007224 */ /* 0x008fe400078e0200 */
[----:B------:R-:W-:-:S05]  /*75a00*/  IMAD R5, R2, R17, R7 ;  /* 0x0000001102057224 */ /* 0x000fca00078e0207 */
[----:B------:R-:W-:Y:S02]  /*75a10*/  SEL R4, R5, R0, !P0 ;  /* 0x0000000005047207 */ /* 0x000fe40004000000 */
[----:B------:R-:W-:-:S07]  /*75a20*/  SEL R5, R0, R5, !P0 ;  /* 0x0000000500057207 */ /* 0x000fce0004000000 */
.L_x_44:
[----:B------:R-:W-:-:S08]  /*75a30*/  NOP ;  /* 0x0000000000007918 */ /* 0x000fd00000000000 */
[----:B0-----:R-:W0:-:S00]  /*75a40*/  USETMAXREG.DEALLOC.CTAPOOL 0x18 ;  /* 0x00000018000079c8 */ /* 0x001e0000080e0500 */
[----:B------:R-:W-:-:S13]  /*75a50*/  ISETP.NE.AND P0, PT, RZ, UR6, PT ;  /* 0x00000006ff007c0c */ /* 0x000fda000bf05270 */
[----:B------:R-:W-:Y:S05]  /*75a60*/  @P0 EXIT ;  /* 0x000000000000094d */ /* 0x000fea0003800000 */
[----:B0-----:R-:W-:Y:S01]  /*75a70*/  LOP3.LUT P0, RZ, R6, 0xff, RZ, 0xc0, !PT ;  /* 0x000000ff06ff7812 */ /* 0x001fe2000780c0ff */
[----:B------:R-:W-:Y:S02]  /*75a80*/  IMAD.MOV.U32 R0, RZ, RZ, 0x1 ;  /* 0x00000001ff007424 */ /* 0x000fe400078e00ff */
[----:B------:R-:W-:-:S10]  /*75a90*/  IMAD.MOV.U32 R6, RZ, RZ, RZ ;  /* 0x000000ffff067224 */ /* 0x000fd400078e00ff */
[----:B------:R-:W-:Y:S05]  /*75aa0*/  @!P0 BRA `(.L_x_47) ;  /* 0x0000000c00588947 */ /* 0x000fea0003800000 */
[----:B------:R-:W0:Y:S01]  /*75ab0*/  LDC R0, c[0x0][0x28c] ;  /* 0x0000a300ff007b82 */ /* 0x000e220000000800 */
[----:B------:R-:W-:Y:S01]  /*75ac0*/  ULDC UR6, c[0x0][0x658] ;  /* 0x0001960000067ab9 */ /* 0x000fe20000000800 */
[----:B------:R-:W-:Y:S01]  /*75ad0*/  UMOV UR9, 0xffffffff ;  /* 0xffffffff00097882 */ /* 0x000fe20000000000 */
[----:B------:R-:W-:Y:S01]  /*75ae0*/  ULDC UR8, c[0x0][0xc] ;  /* 0x0000030000087ab9 */ /* 0x000fe20000000800 */
[----:B------:R-:W-:Y:S01]  /*75af0*/  USHF.L.U32 UR11, UR9, UR6, URZ ;  /* 0x00000006090b7299 */ /* 0x000fe2000800063f */
[----:B------:R-:W-:Y:S01]  /*75b00*/  BSSY B0, `(.L_x_47) ;  /* 0x00000d0000007945 */ /* 0x000fe20003800000 */
[----:B------:R-:W-:Y:S01]  /*75b10*/  UMOV UR10, 0x1 ;  /* 0x00000001000a7882 */ /* 0x000fe20000000000 */
[----:B------:R-:W-:Y:S01]  /*75b20*/  ULDC UR9, c[0x0][0x10] ;  /* 0x0000040000097ab9 */ /* 0x000fe20000000800 */
[----:B------:R-:W1:Y:S01]  /*75b30*/  S2UR UR4, SR_CgaCtaId ;  /* 0x00000000000479c3 */ /* 0x000e620000008800 */
[----:B------:R-:W-:Y:S01]  /*75b40*/  UIMAD.WIDE.U32 UR8, UR8, UR9, URZ ;  /* 0x00000009080872a5 */ /* 0x000fe2000f8e003f */
[----:B------:R-:W-:Y:S01]  /*75b50*/  IMAD.MOV.U32 R9, RZ, RZ, 0x1 ;  /* 0x00000001ff097424 */ /* 0x000fe200078e00ff */
[----:B------:R-:W-:Y:S01]  /*75b60*/  USHF.L.U32 UR6, UR10, UR6, URZ ;  /* 0x000000060a067299 */ /* 0x000fe2000800063f */
[----:B------:R-:W-:Y:S01]  /*75b70*/  IMAD.MOV.U32 R6, RZ, RZ, RZ ;  /* 0x000000ffff067224 */ /* 0x000fe200078e00ff */
[----:B------:R-:W-:Y:S01]  /*75b80*/  ULDC UR5, c[0x0][0x600] ;  /* 0x0001800000057ab9 */ /* 0x000fe20000000800 */
[----:B------:R-:W-:Y:S01]  /*75b90*/  ULDC UR10, c[0x0][0x14] ;  /* 0x00000500000a7ab9 */ /* 0x000fe20000000800 */
[----:B------:R-:W-:-:S02]  /*75ba0*/  ULOP3.LUT UR26, UR7, 0x2, URZ, 0xfc, !UPT ;  /* 0x00000002071a7892 */ /* 0x000fc4000f8efc3f */
[----:B------:R-:W-:Y:S02]  /*75bb0*/  UIMAD.WIDE.U32 UR22, UR8, UR10, URZ ;  /* 0x0000000a081672a5 */ /* 0x000fe4000f8e003f */
[----:B------:R-:W-:Y:S02]  /*75bc0*/  UIMAD UR13, UR9, UR10, URZ ;  /* 0x0000000a090d72a4 */ /* 0x000fe4000f8e023f */
[----:B------:R-:W-:Y:S02]  /*75bd0*/  UIADD3 UR5, UR5, -0x1, URZ ;  /* 0xffffffff05057890 */ /* 0x000fe4000fffe03f */
[----:B------:R-:W-:Y:S01]  /*75be0*/  ULOP3.LUT UR19, URZ, UR11, URZ, 0x33, !UPT ;  /* 0x0000000b3f137292 */ /* 0x000fe2000f8e333f */
[----:B0-----:R-:W-:Y:S01]  /*75bf0*/  VIADD R0, R0, 0x7f ;  /* 0x0000007f00007836 */ /* 0x001fe20000000000 */
[----:B------:R-:W-:Y:S01]  /*75c00*/  UIADD3 UR13, UR23, UR13, URZ ;  /* 0x0000000d170d7290 */ /* 0x000fe2000fffe03f */
[----:B------:R-:W-:-:S03]  /*75c10*/  ULDC.64 UR24, c[0x0][0x198] ;  /* 0x0000660000187ab9 */ /* 0x000fc60000000a00 */
[----:B------:R-:W-:Y:S01]  /*75c20*/  SHF.R.S32.HI R3, RZ, 0x1f, R0 ;  /* 0x0000001fff037819 */ /* 0x000fe20000011400 */
[----:B-1----:R-:W-:-:S03]  /*75c30*/  ULOP3.LUT UR4, UR4, 0x1, URZ, 0xc0, !UPT ;  /* 0x0000000104047892 */ /* 0x002fc6000f8ec03f */
[----:B------:R-:W-:Y:S01]  /*75c40*/  LEA.HI R3, R3, R0, RZ, 0x7 ;  /* 0x0000000003037211 */ /* 0x000fe200078f38ff */
[----:B------:R-:W-:-:S03]  /*75c50*/  IMAD.MOV.U32 R0, RZ, RZ, 0x1 ;  /* 0x00000001ff007424 */ /* 0x000fc600078e00ff */
[----:B------:R-:W-:-:S05]  /*75c60*/  SHF.R.S32.HI R7, RZ, 0x7, R3 ;  /* 0x00000007ff077819 */ /* 0x000fca0000011403 */
[----:B------:R-:W-:-:S07]  /*75c70*/  VIADD R14, R7, 0x1 ;  /* 0x00000001070e7836 */ /* 0x000fce0000000000 */
.L_x_58:
[----:B------:R-:W-:-:S03]  /*75c80*/  UMOV UR8, 0xffffffff ;  /* 0xffffffff00087882 */ /* 0x000fc60000000000 */
[----:B------:R-:W-:Y:S05]  /*75c90*/  BRA.DIV UR8, `(.L_x_48) ;  /* 0x0000000e08907947 */ /* 0x000fea000b800000 */
[----:B------:R-:W-:-:S13]  /*75ca0*/  ELECT P0, URZ, PT ;  /* 0x00000000003f782f */ /* 0x000fda0003800000 */
.L_x_67:
[----:B------:R-:W0:Y:S01]  /*75cb0*/  LDC R2, c[0x0][0x28c] ;  /* 0x0000a300ff027b82 */ /* 0x000e220000000800 */
[----:B------:R-:W-:Y:S01]  /*75cc0*/  BSSY B1, `(.L_x_49) ;  /* 0x000003a000017945 */ /* 0x000fe20003800000 */
[----:B0-----:R-:W-:-:S13]  /*75cd0*/  ISETP.LT.OR P0, PT, R2, 0x1, !P0 ;  /* 0x000000010200780c */ /* 0x001fda0004701670 */
[----:B------:R-:W-:Y:S05]  /*75ce0*/  @P0 BRA `(.L_x_50) ;  /* 0x0000000000dc0947 */ /* 0x000fea0003800000 */
[----:B------:R-:W-:Y:S01]  /*75cf0*/  LEA R2, R4, UR4, 0x1 ;  /* 0x0000000404027c11 */ /* 0x000fe2000f8e08ff */
[----:B------:R-:W-:Y:S02]  /*75d00*/  IMAD R5, R5, 0x180, RZ ;  /* 0x0000018005057824 */ /* 0x000fe400078e02ff */
[----:B------:R-:W-:Y:S02]  /*75d10*/  IMAD.MOV.U32 R13, RZ, RZ, RZ ;  /* 0x000000ffff0d7224 */ /* 0x000fe400078e00ff */
[----:B------:R-:W-:Y:S02]  /*75d20*/  IMAD R2, R2, 0xc0, RZ ;  /* 0x000000c002027824 */ /* 0x000fe400078e02ff */
[----:B------:R-:W-:Y:S02]  /*75d30*/  IMAD.MOV.U32 R3, RZ, RZ, R14 ;  /* 0x000000ffff037224 */ /* 0x000fe400078e000e */
[----:B------:R-:W-:Y:S02]  /*75d40*/  IMAD.MOV.U32 R4, RZ, RZ, R0 ;  /* 0x000000ffff047224 */ /* 0x000fe400078e0000 */
[----:B------:R-:W-:-:S07]  /*75d50*/  IMAD.MOV.U32 R8, RZ, RZ, R6 ;  /* 0x000000ffff087224 */ /* 0x000fce00078e0006 */
.L_x_53:
[----:B------:R-:W0:Y:S01]  /*75d60*/  S2R R12, SR_CgaCtaId ;  /* 0x00000000000c7919 */ /* 0x000e220000008800 */
[----:B------:R-:W-:Y:S01]  /*75d70*/  MOV R11, 0x400 ;  /* 0x00000400000b7802 */ /* 0x000fe20000000f00 */
[----:B------:R-:W1:Y:S03]  /*75d80*/  S2R R16, SR_TID.X ;  /* 0x0000000000107919 */ /* 0x000e660000002100 */
[----:B0-----:R-:W-:Y:S02]  /*75d90*/  LEA R15, R12, R11, 0x18 ;  /* 0x0000000b0c0f7211 */ /* 0x001fe400078ec0ff */
[----:B------:R-:W-:Y:S02]  /*75da0*/  SHF.L.U32 R11, R4, 0x1f, RZ ;  /* 0x0000001f040b7819 */ /* 0x000fe400000006ff */
[----:B-1----:R-:W-:Y:S01]  /*75db0*/  LOP3.LUT P1, RZ, R16, 0x7f, RZ, 0xc0, !PT ;  /* 0x0000007f10ff7812 */ /* 0x002fe2000782c0ff */
[----:B------:R-:W-:-:S04]  /*75dc0*/  IMAD R12, R8, 0x8, R15 ;  /* 0x00000008080c7824 */ /* 0x000fc800078e020f */
[----:B------:R-:W0:Y:S02]  /*75dd0*/  SYNCS.PHASECHK.TRANS64.TRYWAIT P0, [R12+URZ+0x10], R11 ;  /* 0x0000100b0c0075a7 */ /* 0x000e24000800017f */
[----:B0-----:R-:W-:Y:S06]  /*75de0*/  @!P0 BRA `(.L_x_51) ;  /* 0x0000000c005c8947 */ /* 0x001fec0003800000 */
.L_x_68:
[----:B0-----:R-:W0:Y:S01]  /*75df0*/  @!P1 LDC R11, c[0x0][0x500] ;  /* 0x00014000ff0b9b82 */ /* 0x001e220000000800 */
[----:B------:R-:W-:-:S04]  /*75e00*/  UPRMT UR8, UR26, 0x9910, URZ ;  /* 0x000099101a087896 */ /* 0x000fc8000800003f */
[----:B------:R-:W-:-:S06]  /*75e10*/  UISETP.NE.AND UP0, UPT, UR8, 0x2, UPT ;  /* 0x000000020800788c */ /* 0x000fcc000bf05270 */
[----:B------:R-:W-:Y:S01]  /*75e20*/  PLOP3.LUT P0, PT, PT, PT, UP0, 0x80, 0x0 ;  /* 0x000000000000781c */ /* 0x000fe20003f0f008 */
[----:B0-----:R0:W-:-:S12]  /*75e30*/  @!P1 SYNCS.ARRIVE.TRANS64 RZ, [R12+URZ], R11 ;  /* 0x0000000b0cff99a7 */ /* 0x0011d8000800003f */
[----:B------:R-:W-:Y:S05]  /*75e40*/  @P0 BRA `(.L_x_52) ;  /* 0x0000000000040947 */ /* 0x000fea0003800000 */
[----:B------:R-:W-:Y:S01]  /*75e50*/  BPT.TRAP 0x1 ;  /* 0x000000040000795c */ /* 0x000fe20000300000 */
.L_x_52:
[----:B------:R-:W-:Y:S01]  /*75e60*/  R2UR UR8, R8 ;  /* 0x00000000080872ca */ /* 0x000fe200000e0000 */
[----:B------:R-:W-:Y:S01]  /*75e70*/  VIADD R3, R3, 0xffffffff ;  /* 0xffffffff03037836 */ /* 0x000fe20000000000 */
[----:B------:R-:W-:Y:S01]  /*75e80*/  R2UR UR18, R15 ;  /* 0x000000000f1272ca */ /* 0x000fe200000e0000 */
[----:B------:R-:W-:Y:S01]  /*75e90*/  UIADD3 UR14, UP0, UR24, 0xf0, URZ ;  /* 0x000000f0180e7890 */ /* 0x000fe2000ff1e03f */
[----:B------:R-:W-:Y:S01]  /*75ea0*/  R2UR UR20, R5 ;  /* 0x00000000051472ca */ /* 0x000fe200000e0000 */
[----:B------:R-:W-:Y:S01]  /*75eb0*/  UIADD3 UR28, UP1, UR24, 0x1f0, URZ ;  /* 0x000001f0181c7890 */ /* 0x000fe2000ff3e03f */
[----:B------:R-:W-:Y:S01]  /*75ec0*/  R2UR UR9, R12 ;  /* 0x000000000c0972ca */ /* 0x000fe200000e0000 */
[----:B------:R-:W-:Y:S01]  /*75ed0*/  UIADD3.X UR15, URZ, UR25, URZ, UP0, !UPT ;  /* 0x000000193f0f7290 */ /* 0x000fe200087fe43f */
[----:B------:R-:W-:Y:S01]  /*75ee0*/  R2UR UR10, R13 ;  /* 0x000000000d0a72ca */ /* 0x000fe200000e0000 */
[----:B------:R-:W-:Y:S01]  /*75ef0*/  VIADD R8, R8, 0x1 ;  /* 0x0000000108087836 */ /* 0x000fe20000000000 */
[----:B------:R-:W-:Y:S01]  /*75f00*/  R2UR UR12, R10 ;  /* 0x000000000a0c72ca */ /* 0x000fe200000e0000 */
[----:B------:R-:W-:Y:S01]  /*75f10*/  UIADD3.X UR29, URZ, UR25, URZ, UP1, !UPT ;  /* 0x000000193f1d7290 */ /* 0x000fe20008ffe43f */
[----:B------:R-:W-:Y:S01]  /*75f20*/  R2UR UR21, R2 ;  /* 0x00000000021572ca */ /* 0x000fe200000e0000 */
[----:B------:R-:W-:Y:S01]  /*75f30*/  UIMAD UR8, UR8, 0xc000, URZ ;  /* 0x0000c000080878a4 */ /* 0x000fe2000f8e023f */
[----:B------:R-:W-:Y:S01]  /*75f40*/  ISETP.GT.AND P1, PT, R3, 0x1, PT ;  /* 0x000000010300780c */ /* 0x000fe20003f24270 */
[----:B------:R-:W-:Y:S01]  /*75f50*/  UMOV UR16, 0x0 ;  /* 0x0000000000107882 */ /* 0x000fe20000000000 */
[----:B------:R-:W-:Y:S01]  /*75f60*/  UMOV UR17, 0x10000000 ;  /* 0x1000000000117882 */ /* 0x000fe20000000000 */
[----:B------:R-:W-:Y:S01]  /*75f70*/  UIMAD UR11, UR4, 0x6000, UR8 ;  /* 0x00006000040b78a4 */ /* 0x000fe2000f8e0208 */
[C---:B------:R-:W-:Y:S01]  /*75f80*/  ISETP.NE.AND P0, PT, R8.reuse, 0x2, PT ;  /* 0x000000020800780c */ /* 0x040fe20003f05270 */
[----:B------:R-:W-:Y:S01]  /*75f90*/  UIADD3 UR8, UR18, 0x100, UR8 ;  /* 0x0000010012087890 */ /* 0x000fe2000fffe008 */
[----:B------:R-:W-:Y:S01]  /*75fa0*/  VIADD R13, R13, 0x80 ;  /* 0x000000800d0d7836 */ /* 0x000fe20000000000 */
[----:B------:R-:W-:Y:S01]  /*75fb0*/  UIADD3 UR18, UR18, 0x18100, UR11 ;  /* 0x0001810012127890 */ /* 0x000fe2000fffe00b */
[----:B0-----:R-:W-:Y:S01]  /*75fc0*/  SEL R11, RZ, 0x1, P0 ;  /* 0x00000001ff0b7807 */ /* 0x001fe20000000000 */
[----:B------:R-:W-:Y:S01]  /*75fd0*/  UMOV UR27, 0x30000 ;  /* 0x00030000001b7882 */ /* 0x000fe20000000000 */
[----:B------:R-:W-:Y:S01]  /*75fe0*/  UMOV UR11, UR20 ;  /* 0x00000014000b7c82 */ /* 0x000fe20008000000 */
[----:B------:R-:W-:-:S02]  /*75ff0*/  SEL R8, R8, RZ, P0 ;  /* 0x000000ff08087207 */ /* 0x000fc40000000000 */
[----:B------:R-:W-:Y:S01]  /*76000*/  LOP3.LUT R4, R4, R11, RZ, 0x3c, !PT ;  /* 0x0000000b04047212 */ /* 0x000fe200078e3cff */
[----:B------:R0:W-:Y:S02]  /*76010*/  UTMALDG.3D [UR8], [UR14], desc[UR16] ;  /* 0x000010080e0075b4 */ /* 0x0001e40008011000 */
[----:B0-----:R-:W-:Y:S01]  /*76020*/  UMOV UR8, UR18 ;  /* 0x0000001200087c82 */ /* 0x001fe20008000000 */
[----:B------:R-:W-:Y:S02]  /*76030*/  UMOV UR11, UR21 ;  /* 0x00000015000b7c82 */ /* 0x000fe40008000000 */
[----:B------:R0:W-:Y:S02]  /*76040*/  UTMALDG.3D.MULTICAST [UR8], [UR28], UR27, desc[UR16] ;  /* 0x000010081c0073b4 */ /* 0x0001e4000801181b */
[----:B0-----:R-:W-:Y:S05]  /*76050*/  @P1 BRA `(.L_x_53) ;  /* 0xfffffffc00401947 */ /* 0x001fea000383ffff */
.L_x_50:
[----:B------:R-:W-:Y:S05]  /*76060*/  BSYNC B1 ;  /* 0x0000000000017941 */ /* 0x000fea0003800000 */
.L_x_49:
[----:B------:R-:W2:Y:S01]  /*76070*/  LDL.LU R15, [R1+0xe98] ;  /* 0x000e9800010f7983 */ /* 0x000ea20000300800 */
[----:B------:R-:W-:Y:S01]  /*76080*/  LOP3.LUT P2, RZ, R9, 0xff, RZ, 0xc0, !PT ;  /* 0x000000ff09ff7812 */ /* 0x000fe2000784c0ff */
[----:B------:R-:W-:Y:S01]  /*76090*/  IMAD.IADD R6, R7, 0x1, R6 ;  /* 0x0000000107067824 */ /* 0x000fe200078e0206 */
[----:B------:R-:W-:Y:S01]  /*760a0*/  ULDC.64 UR8, c[0x0][0x650] ;  /* 0x0001940000087ab9 */ /* 0x000fe20000000a00 */
[----:B------:R-:W3:Y:S01]  /*760b0*/  LDL.LU R12, [R1+0xe9c] ;  /* 0x000e9c00010c7983 */ /* 0x000ee20000300800 */
[----:B------:R-:W-:Y:S01]  /*760c0*/  BSSY B1, `(.L_x_54) ;  /* 0x0000071000017945 */ /* 0x000fe20003800000 */
[----:B------:R-:W-:Y:S01]  /*760d0*/  IMAD.MOV.U32 R5, RZ, RZ, -0x1 ;  /* 0xffffffffff057424 */ /* 0x000fe200078e00ff */
[----:B------:R-:W-:Y:S01]  /*760e0*/  SHF.R.U32.HI R2, RZ, 0x1, R6 ;  /* 0x00000001ff027819 */ /* 0x000fe20000011606 */
[----:B------:R-:W-:Y:S01]  /*760f0*/  IMAD.MOV.U32 R4, RZ, RZ, -0x1 ;  /* 0xffffffffff047424 */ /* 0x000fe200078e00ff */
[----:B------:R-:W-:Y:S01]  /*76100*/  ISETP.GT.U32.AND P0, PT, R6, 0x1, PT ;  /* 0x000000010600780c */ /* 0x000fe20003f04070 */
[----:B------:R-:W-:Y:S01]  /*76110*/  IMAD.MOV.U32 R10, RZ, RZ, -0x1 ;  /* 0xffffffffff0a7424 */ /* 0x000fe200078e00ff */
[----:B------:R-:W-:-:S02]  /*76120*/  LOP3.LUT R2, R2, 0x1, RZ, 0xc0, !PT ;  /* 0x0000000102027812 */ /* 0x000fc400078ec0ff */
[C---:B------:R-:W-:Y:S01]  /*76130*/  ISETP.LT.U32.AND P0, PT, R7.reuse, 0x2, P0 ;  /* 0x000000020700780c */ /* 0x040fe20000701070 */
[----:B------:R-:W0:Y:S01]  /*76140*/  @P2 S2R R3, SR_CgaCtaId ;  /* 0x0000000000032919 */ /* 0x000e220000008800 */
[----:B------:R-:W-:Y:S02]  /*76150*/  ISETP.NE.U32.AND P1, PT, R2, 0x1, PT ;  /* 0x000000010200780c */ /* 0x000fe40003f25070 */
[----:B------:R-:W-:Y:S02]  /*76160*/  @P2 MOV R2, 0x400 ;  /* 0x0000040000022802 */ /* 0x000fe40000000f00 */
[----:B------:R-:W-:Y:S02]  /*76170*/  ISETP.GT.U32.AND P1, PT, R7, 0x1, !P1 ;  /* 0x000000010700780c */ /* 0x000fe40004f24070 */
[----:B------:R-:W-:Y:S02]  /*76180*/  LOP3.LUT R6, R6, 0x1, RZ, 0xc0, !PT ;  /* 0x0000000106067812 */ /* 0x000fe400078ec0ff */
[----:B------:R-:W-:-:S02]  /*76190*/  PRMT R9, RZ, 0x7610, R9 ;  /* 0x00007610ff097816 */ /* 0x000fc40000000009 */
[----:B0-----:R-:W-:Y:S02]  /*761a0*/  @P2 LEA R2, R3, R2, 0x18 ;  /* 0x0000000203022211 */ /* 0x001fe400078ec0ff */
[----:B------:R-:W-:Y:S02]  /*761b0*/  SEL R3, RZ, 0x1, !P0 ;  /* 0x00000001ff037807 */ /* 0x000fe40004000000 */
[----:B------:R0:W-:Y:S02]  /*761c0*/  @P2 SYNCS.ARRIVE.TRANS64.A1T0 RZ, [R2+URZ+0x38], RZ ;  /* 0x000038ff02ff29a7 */ /* 0x0001e4000810003f */
[----:B0-----:R-:W-:-:S04]  /*761d0*/  SEL R2, RZ, 0x1, !P1 ;  /* 0x00000001ff027807 */ /* 0x001fc80004800000 */
[----:B------:R-:W-:Y:S02]  /*761e0*/  LOP3.LUT R0, R2, R0, R3, 0x96, !PT ;  /* 0x0000000002007212 */ /* 0x000fe400078e9603 */
[----:B------:R-:W-:Y:S02]  /*761f0*/  PRMT R2, RZ, 0x7610, R2 ;  /* 0x00007610ff027816 */ /* 0x000fe40000000002 */
[----:B---3--:R-:W-:-:S04]  /*76200*/  IADD3 R12, P0, R12, UR22, RZ ;  /* 0x000000160c0c7c10 */ /* 0x008fc8000ff1e0ff */
[----:B--2---:R-:W-:Y:S01]  /*76210*/  IADD3.X R15, R15, UR13, RZ, P0, !PT ;  /* 0x0000000d0f0f7c10 */ /* 0x004fe200087fe4ff */
[----:B------:R0:W-:Y:S01]  /*76220*/  STL [R1+0xe9c], R12 ;  /* 0x000e9c0c01007387 */ /* 0x0001e20000100800 */
[----:B------:R-:W-:-:S03]  /*76230*/  ISETP.GE.U32.AND P0, PT, R12, UR8, PT ;  /* 0x000000080c007c0c */ /* 0x000fc6000bf06070 */
[----:B------:R0:W-:Y:S01]  /*76240*/  STL [R1+0xe98], R15 ;  /* 0x000e980f01007387 */ /* 0x0001e20000100800 */
[----:B------:R-:W-:-:S13]  /*76250*/  ISETP.GE.U32.AND.EX P0, PT, R15, UR9, PT, P0 ;  /* 0x000000090f007c0c */ /* 0x000fda000bf06100 */
[----:B0-----:R-:W-:Y:S05]  /*76260*/  @P0 BRA `(.L_x_55) ;  /* 0x0000000400580947 */ /* 0x001fea0003800000 */
[----:B------:R-:W0:Y:S01]  /*76270*/  S2R R8, SR_CTAID.X ;  /* 0x0000000000087919 */ /* 0x000e220000002500 */
[----:B------:R-:W1:Y:S01]  /*76280*/  LDC R16, c[0x0][0x65c] ;  /* 0x00019700ff107b82 */ /* 0x000e620000000800 */
[----:B------:R-:W-:Y:S01]  /*76290*/  ULDC UR8, c[0x0][0x150] ;  /* 0x0000540000087ab9 */ /* 0x000fe20000000800 */
[----:B------:R-:W-:Y:S01]  /*762a0*/  ULDC UR11, c[0x0][0x630] ;  /* 0x00018c00000b7ab9 */ /* 0x000fe20000000800 */
[----:B------:R-:W2:Y:S05]  /*762b0*/  S2R R2, SR_CTAID.Y ;  /* 0x0000000000027919 */ /* 0x000eaa0000002600 */
[----:B------:R-:W3:Y:S08]  /*762c0*/  LDC R5, c[0x0][0x144] ;  /* 0x00005100ff057b82 */ /* 0x000ef00000000800 */
[----:B------:R-:W4:Y:S01]  /*762d0*/  LDC R11, c[0x0][0x148] ;  /* 0x00005200ff0b7b82 */ /* 0x000f220000000800 */
[----:B-1----:R-:W-:-:S02]  /*762e0*/  ISETP.NE.AND P3, PT, R16, 0x1, PT ;  /* 0x000000011000780c */ /* 0x002fc40003f65270 */
[----:B0-----:R-:W-:Y:S02]  /*762f0*/  I2FP.F32.U32 R3, R8 ;  /* 0x0000000800037245 */ /* 0x001fe40000201000 */
[----:B--2---:R-:W-:-:S03]  /*76300*/  I2FP.F32.U32 R4, R2 ;  /* 0x0000000200047245 */ /* 0x004fc60000201000 */
[----:B------:R-:W-:Y:S01]  /*76310*/  FMUL R3, R3, UR8 ;  /* 0x0000000803037c20 */ /* 0x000fe20008400000 */
[----:B------:R-:W-:Y:S02]  /*76320*/  ULDC UR8, c[0x0][0x154] ;  /* 0x0000550000087ab9 */ /* 0x000fe40000000800 */
[----:B------:R-:W-:Y:S01]  /*76330*/  FMUL R10, R4, UR8 ;  /* 0x00000008040a7c20 */ /* 0x000fe20008400000 */
[----:B------:R-:W-:Y:S02]  /*76340*/  ULDC.64 UR8, c[0x0][0x628] ;  /* 0x00018a0000087ab9 */ /* 0x000fe40000000a00 */
[----:B------:R-:W0:Y:S01]  /*76350*/  F2I.U32.TRUNC.NTZ R3, R3 ;  /* 0x0000000300037305 */ /* 0x000e22000020f000 */
[----:B------:R-:W-:-:S04]  /*76360*/  ISETP.NE.U32.AND P0, PT, RZ, UR8, PT ;  /* 0x00000008ff007c0c */ /* 0x000fc8000bf05070 */
[----:B------:R-:W-:-:S03]  /*76370*/  ISETP.NE.AND.EX P0, PT, RZ, UR9, PT, P0 ;  /* 0x00000009ff007c0c */ /* 0x000fc6000bf05300 */
[----:B------:R-:W1:Y:S01]  /*76380*/  F2I.U32.TRUNC.NTZ R10, R10 ;  /* 0x0000000a000a7305 */ /* 0x000e62000020f000 */
[----:B0-----:R-:W-:Y:S02]  /*76390*/  IMAD.MOV R4, RZ, RZ, -R3 ;  /* 0x000000ffff047224 */ /* 0x001fe400078e0a03 */
[----:B------:R-:W-:Y:S02]  /*763a0*/  IMAD.MOV.U32 R3, RZ, RZ, R15 ;  /* 0x000000ffff037224 */ /* 0x000fe400078e000f */
[----:B---3--:R-:W-:Y:S02]  /*763b0*/  IMAD R8, R5, R4, R8 ;  /* 0x0000000405087224 */ /* 0x008fe400078e0208 */
[----:B-1----:R-:W-:-:S04]  /*763c0*/  IMAD.MOV R4, RZ, RZ, -R10 ;  /* 0x000000ffff047224 */ /* 0x002fc800078e0a0a */
[----:B----4-:R-:W-:Y:S02]  /*763d0*/  @P3 IMAD R8, R11, R4, R2 ;  /* 0x000000040b083224 */ /* 0x010fe400078e0202 */
[----:B------:R-:W-:Y:S01]  /*763e0*/  IMAD.MOV.U32 R2, RZ, RZ, R12 ;  /* 0x000000ffff027224 */ /* 0x000fe200078e000c */
[----:B------:R-:W-:Y:S06]  /*763f0*/  @!P0 BRA `(.L_x_56) ;  /* 0x0000000000288947 */ /* 0x000fec0003800000 */
[----:B------:R-:W-:Y:S02]  /*76400*/  ULDC UR10, c[0x0][0x634] ;  /* 0x00018d00000a7ab9 */ /* 0x000fe40000000800 */
[----:B------:R-:W-:-:S05]  /*76410*/  IADD3 R3, P0, R12, UR10, RZ ;  /* 0x0000000a0c037c10 */ /* 0x000fca000ff1e0ff */
[----:B------:R-:W-:-:S04]  /*76420*/  IMAD.X R11, RZ, RZ, R15, P0 ;  /* 0x000000ffff0b7224 */ /* 0x000fc800000e060f */
[----:B------:R-:W-:-:S04]  /*76430*/  IMAD.WIDE.U32 R4, R11, UR8, RZ ;  /* 0x000000080b047c25 */ /* 0x000fc8000f8e00ff */
[----:B------:R-:W-:-:S04]  /*76440*/  IMAD.WIDE.U32 R4, P0, R3, UR9, R4 ;  /* 0x0000000903047c25 */ /* 0x000fc8000f800004 */
[----:B------:R-:W-:-:S04]  /*76450*/  IMAD.WIDE.U32 R2, R3, UR8, RZ ;  /* 0x0000000803027c25 */ /* 0x000fc8000f8e00ff */
[----:B------:R-:W-:Y:S01]  /*76460*/  IMAD.MOV.U32 R2, RZ, RZ, R5 ;  /* 0x000000ffff027224 */ /* 0x000fe200078e0005 */
[----:B------:R-:W-:Y:S01]  /*76470*/  IADD3 RZ, P1, R3, R4, RZ ;  /* 0x0000000403ff7210 */ /* 0x000fe20007f3e0ff */
[----:B------:R-:W-:-:S04]  /*76480*/  IMAD.X R3, RZ, RZ, RZ, P0 ;  /* 0x000000ffff037224 */ /* 0x000fc800000e06ff */
[----:B------:R-:W-:-:S08]  /*76490*/  IMAD.WIDE.U32.X R2, R11, UR9, R2, P1 ;  /* 0x000000090b027c25 */ /* 0x000fd000088e0402 */
.L_x_56:
[--C-:B------:R-:W-:Y:S01]  /*764a0*/  SHF.R.U64 R10, R2, UR11, R3.reuse ;  /* 0x0000000b020a7c19 */ /* 0x100fe20008001203 */
[----:B------:R-:W-:Y:S01]  /*764b0*/  ULDC.64 UR8, c[0x0][0x620] ;  /* 0x0001880000087ab9 */ /* 0x000fe20000000a00 */
[----:B------:R-:W-:Y:S01]  /*764c0*/  SHF.R.U32.HI R2, RZ, UR11, R3 ;  /* 0x0000000bff027c19 */ /* 0x000fe20008011603 */
[----:B------:R-:W-:Y:S01]  /*764d0*/  IMAD.MOV.U32 R3, RZ, RZ, R15 ;  /* 0x000000ffff037224 */ /* 0x000fe200078e000f */
[----:B------:R-:W-:Y:S01]  /*764e0*/  IADD3 R11, P0, RZ, -R10, RZ ;  /* 0x8000000aff0b7210 */ /* 0x000fe20007f1e0ff */
[----:B------:R-:W-:-:S04]  /*764f0*/  ULDC.64 UR10, c[0x0][0x640] ;  /* 0x00019000000a7ab9 */ /* 0x000fc80000000a00 */
[----:B------:R-:W-:Y:S01]  /*76500*/  IMAD.X R2, RZ, RZ, ~R2, P0 ;  /* 0x000000ffff027224 */ /* 0x000fe200000e0e02 */
[----:B------:R-:W-:-:S03]  /*76510*/  ISETP.NE.U32.AND P0, PT, RZ, UR10, PT ;  /* 0x0000000aff007c0c */ /* 0x000fc6000bf05070 */
[----:B------:R-:W-:Y:S01]  /*76520*/  IMAD R2, R2, UR8, RZ ;  /* 0x0000000802027c24 */ /* 0x000fe2000f8e02ff */
[----:B------:R-:W-:-:S03]  /*76530*/  ISETP.NE.AND.EX P0, PT, RZ, UR11, PT, P0 ;  /* 0x0000000bff007c0c */ /* 0x000fc6000bf05300 */
[----:B------:R-:W-:Y:S02]  /*76540*/  IMAD R5, R11, UR9, R2 ;  /* 0x000000090b057c24 */ /* 0x000fe4000f8e0202 */
[----:B------:R-:W-:-:S04]  /*76550*/  IMAD.MOV.U32 R2, RZ, RZ, R12 ;  /* 0x000000ffff027224 */ /* 0x000fc800078e000c */
[----:B------:R-:W-:Y:S01]  /*76560*/  IMAD.WIDE.U32 R2, R11, UR8, R2 ;  /* 0x000000080b027c25 */ /* 0x000fe2000f8e0002 */
[----:B------:R-:W-:-:S03]  /*76570*/  ULDC UR8, c[0x0][0x618] ;  /* 0x0001860000087ab9 */ /* 0x000fc60000000800 */
[----:B------:R-:W-:-:S05]  /*76580*/  IMAD.IADD R3, R3, 0x1, R5 ;  /* 0x0000000103037824 */ /* 0x000fca00078e0205 */
[--C-:B------:R-:W-:Y:S02]  /*76590*/  SHF.R.U64 R11, R2, UR8, R3.reuse ;  /* 0x00000008020b7c19 */ /* 0x100fe40008001203 */
[----:B------:R-:W-:Y:S01]  /*765a0*/  SHF.R.U32.HI R2, RZ, UR8, R3 ;  /* 0x00000008ff027c19 */ /* 0x000fe20008011603 */
[----:B------:R-:W-:-:S03]  /*765b0*/  ULDC UR8, c[0x0][0x608] ;  /* 0x0001820000087ab9 */ /* 0x000fc60000000800 */
[--C-:B------:R-:W-:Y:S02]  /*765c0*/  SHF.R.U64 R12, R11, UR8, R2.reuse ;  /* 0x000000080b0c7c19 */ /* 0x100fe40008001202 */
[----:B------:R-:W-:Y:S01]  /*765d0*/  SHF.R.U32.HI R3, RZ, UR8, R2 ;  /* 0x00000008ff037c19 */ /* 0x000fe20008011602 */
[----:B------:R-:W-:-:S03]  /*765e0*/  ULDC UR8, c[0x0][0x658] ;  /* 0x0001960000087ab9 */ /* 0x000fc60000000800 */
[--C-:B------:R-:W-:Y:S02]  /*765f0*/  SHF.R.U64 R13, R12, UR8, R3.reuse ;  /* 0x000000080c0d7c19 */ /* 0x100fe40008001203 */
[----:B------:R-:W-:-:S03]  /*76600*/  SHF.R.U32.HI R15, RZ, UR8, R3 ;  /* 0x00000008ff0f7c19 */ /* 0x000fc60008011603 */
[----:B------:R-:W-:Y:S02]  /*76610*/  IMAD.MOV.U32 R2, RZ, RZ, R13 ;  /* 0x000000ffff027224 */ /* 0x000fe400078e000d */
        /* <DEDUP_REMOVED lines=12> */
.L_x_57:
[----:B------:R-:W-:Y:S01]  /*766e0*/  ULDC UR8, c[0x0][0x648] ;  /* 0x0001920000087ab9 */ /* 0x000fe20000000800 */
[----:B------:R-:W-:Y:S02]  /*766f0*/  LOP3.LUT R12, R12, UR19, RZ, 0xc0, !PT ;  /* 0x000000130c0c7c12 */ /* 0x000fe4000f8ec0ff */
[----:B------:R-:W-:Y:S01]  /*76700*/  SHF.R.U64 R3, R2, UR8, R3 ;  /* 0x0000000802037c19 */ /* 0x000fe20008001203 */
[----:B------:R-:W-:-:S04]  /*76710*/  ULDC UR8, c[0x0][0x638] ;  /* 0x00018e0000087ab9 */ /* 0x000fc80000000800 */
[----:B------:R-:W-:Y:S02]  /*76720*/  IMAD.MOV R2, RZ, RZ, -R3 ;  /* 0x000000ffff027224 */ /* 0x000fe400078e0a03 */
[----:B------:R-:W-:Y:S02]  /*76730*/  IMAD R5, R3, UR6, R12 ;  /* 0x0000000603057c24 */ /* 0x000fe4000f8e020c */
[----:B------:R-:W-:Y:S01]  /*76740*/  IMAD R13, R2, UR8, R13 ;  /* 0x00000008020d7c24 */ /* 0x000fe2000f8e020d */
[----:B------:R-:W-:Y:S01]  /*76750*/  ULDC UR8, c[0x0][0x610] ;  /* 0x0001840000087ab9 */ /* 0x000fe20000000800 */
[----:B------:R-:W-:Y:S01]  /*76760*/  LOP3.LUT R2, R11, UR5, RZ, 0xc0, !PT ;  /* 0x000000050b027c12 */ /* 0x000fe2000f8ec0ff */
[----:B------:R-:W-:Y:S01]  /*76770*/  IMAD R8, R5, UR8, R8 ;  /* 0x0000000805087c24 */ /* 0x000fe2000f8e0208 */
[----:B------:R-:W-:-:S03]  /*76780*/  ULDC UR8, c[0x0][0x600] ;  /* 0x0001800000087ab9 */ /* 0x000fc60000000800 */
[----:B------:R-:W-:Y:S02]  /*76790*/  IMAD R13, R13, UR8, R2 ;  /* 0x000000080d0d7c24 */ /* 0x000fe4000f8e0202 */
[----:B------:R-:W-:-:S03]  /*767a0*/  IMAD.MOV.U32 R2, RZ, RZ, 0x1 ;  /* 0x00000001ff027424 */ /* 0x000fc600078e00ff */
[----:B------:R-:W-:Y:S02]  /*767b0*/  SEL R4, R13, R8, !P3 ;  /* 0x000000080d047207 */ /* 0x000fe40005800000 */
[----:B------:R-:W-:-:S07]  /*767c0*/  SEL R5, R8, R13, !P3 ;  /* 0x0000000d08057207 */ /* 0x000fce0005800000 */
.L_x_55:
[----:B------:R-:W-:Y:S05]  /*767d0*/  BSYNC B1 ;  /* 0x0000000000017941 */ /* 0x000fea0003800000 */
.L_x_54:
[----:B------:R-:W-:-:S13]  /*767e0*/  LOP3.LUT P0, RZ, R2, 0xff, RZ, 0xc0, !PT ;  /* 0x000000ff02ff7812 */ /* 0x000fda000780c0ff */
[----:B------:R-:W-:Y:S05]  /*767f0*/  @P0 BRA `(.L_x_58) ;  /* 0xfffffff400200947 */ /* 0x000fea000383ffff */
[----:B------:R-:W-:Y:S05]  /*76800*/  BSYNC B0 ;  /* 0x0000000000007941 */ /* 0x000fea0003800000 */
.L_x_47:
[----:B------:R-:W-:-:S03]  /*76810*/  UMOV UR8, 0xffffffff ;  /* 0xffffffff00087882 */ /* 0x000fc60000000000 */
[----:B------:R-:W-:Y:S05]  /*76820*/  BRA.DIV UR8, `(.L_x_59) ;  /* 0x0000000208e07947 */ /* 0x000fea000b800000 */
[----:B------:R-:W-:-:S13]  /*76830*/  ELECT P0, URZ, PT ;  /* 0x00000000003f782f */ /* 0x000fda0003800000 */
.L_x_71:
[----:B------:R-:W-:Y:S04]  /*76840*/  BSSY B0, `(.L_x_60) ;  /* 0x000001a000007945 */ /* 0x000fe80003800000 */
[----:B------:R-:W-:Y:S05]  /*76850*/  @!P0 BRA `(.L_x_61) ;  /* 0x0000000000608947 */ /* 0x000fea0003800000 */
[----:B------:R-:W-:-:S04]  /*76860*/  ULOP3.LUT UR8, UR7, 0x2, URZ, 0xfc, !UPT ;  /* 0x0000000207087892 */ /* 0x000fc8000f8efc3f */
[----:B------:R-:W-:-:S06]  /*76870*/  UISETP.NE.AND UP0, UPT, UR8, 0x3, UPT ;  /* 0x000000030800788c */ /* 0x000fcc000bf05270 */
[----:B------:R-:W-:-:S13]  /*76880*/  PLOP3.LUT P0, PT, PT, PT, UP0, 0x80, 0x0 ;  /* 0x000000000000781c */ /* 0x000fda0003f0f008 */
[----:B------:R-:W-:Y:S05]  /*76890*/  @!P0 BRA `(.L_x_62) ;  /* 0x0000000000048947 */ /* 0x000fea0003800000 */
[----:B------:R-:W-:Y:S01]  /*768a0*/  BPT.TRAP 0x1 ;  /* 0x000000040000795c */ /* 0x000fe20000300000 */
.L_x_62:
[----:B------:R-:W0:Y:S01]  /*768b0*/  S2R R3, SR_CgaCtaId ;  /* 0x0000000000037919 */ /* 0x000e220000008800 */
[----:B------:R-:W-:-:S04]  /*768c0*/  MOV R2, 0x400 ;  /* 0x0000040000027802 */ /* 0x000fc80000000f00 */
[----:B0-----:R-:W-:Y:S02]  /*768d0*/  LEA R3, R3, R2, 0x18 ;  /* 0x0000000203037211 */ /* 0x001fe400078ec0ff */
[----:B------:R-:W-:-:S03]  /*768e0*/  SHF.L.U32 R2, R0, 0x1f, RZ ;  /* 0x0000001f00027819 */ /* 0x000fc600000006ff */
[----:B------:R-:W-:-:S04]  /*768f0*/  VIADD R3, R3, 0x10 ;  /* 0x0000001003037836 */ /* 0x000fc80000000000 */
[----:B------:R-:W-:-:S04]  /*76900*/  IMAD R5, R6, 0x8, R3 ;  /* 0x0000000806057824 */ /* 0x000fc800078e0203 */
[----:B------:R-:W0:Y:S02]  /*76910*/  SYNCS.PHASECHK.TRANS64.TRYWAIT P0, [R5+URZ], R2 ;  /* 0x00000002050075a7 */ /* 0x000e24000800017f */
[----:B0-----:R-:W-:Y:S05]  /*76920*/  @!P0 BRA `(.L_x_63) ;  /* 0x0000000000c08947 */ /* 0x001fea0003800000 */
.L_x_72:
[----:B------:R-:W-:-:S05]  /*76930*/  VIADD R6, R6, 0x1 ;  /* 0x0000000106067836 */ /* 0x000fca0000000000 */
[----:B------:R-:W-:-:S04]  /*76940*/  ISETP.NE.AND P0, PT, R6, 0x2, PT ;  /* 0x000000020600780c */ /* 0x000fc80003f05270 */
[----:B0-----:R-:W-:Y:S02]  /*76950*/  SEL R5, RZ, 0x1, P0 ;  /* 0x00000001ff057807 */ /* 0x001fe40000000000 */
[----:B------:R-:W-:Y:S02]  /*76960*/  SEL R6, R6, RZ, P0 ;  /* 0x000000ff06067207 */ /* 0x000fe40000000000 */
[----:B------:R-:W-:-:S03]  /*76970*/  LOP3.LUT R0, R0, R5, RZ, 0x3c, !PT ;  /* 0x0000000500007212 */ /* 0x000fc600078e3cff */
[----:B------:R-:W-:Y:S01]  /*76980*/  IMAD R3, R6, 0x8, R3 ;  /* 0x0000000806037824 */ /* 0x000fe200078e0203 */
[----:B------:R-:W-:-:S07]  /*76990*/  SHF.L.U32 R0, R0, 0x1f, RZ ;  /* 0x0000001f00007819 */ /* 0x000fce00000006ff */
.L_x_64:
[----:B0-----:R0:W1:Y:S02]  /*769a0*/  SYNCS.PHASECHK.TRANS64.TRYWAIT P0, [R3+URZ], R0 ;  /* 0x00000000030075a7 */ /* 0x001064000800017f */
[----:B-1----:R-:W-:Y:S05]  /*769b0*/  @!P0 NANOSLEEP.SYNCS 0x989680 ;  /* 0x009896800000895d */ /* 0x002fea0003900000 */
[----:B------:R-:W1:Y:S02]  /*769c0*/  @!P0 SYNCS.PHASECHK.TRANS64 P0, [R3+URZ], R0 ;  /* 0x00000000030085a7 */ /* 0x000e64000800007f */
[----:B-1----:R-:W-:Y:S05]  /*769d0*/  @!P0 BRA `(.L_x_64) ;  /* 0xfffffffc00f08947 */ /* 0x002fea000383ffff */
.L_x_61:
[----:B------:R-:W-:Y:S05]  /*769e0*/  BSYNC B0 ;  /* 0x0000000000007941 */ /* 0x000fea0003800000 */
.L_x_60:
[----:B------:R-:W-:Y:S05]  /*769f0*/  EXIT ;  /* 0x000000000000794d */ /* 0x000fea0003800000 */
.L_x_21:
[----:B--2---:R-:W-:-:S04]  /*76a00*/  IMAD.U32 R16, RZ, RZ, UR9 ;  /* 0x00000009ff107e24 */ /* 0x004fc8000f8e00ff */
[----:B------:R2:W4:Y:S03]  /*76a10*/  SYNCS.PHASECHK.TRANS64.TRYWAIT P0, [R16+URZ], R15 ;  /* 0x0000000f100075a7 */ /* 0x000526000800017f */
[----:B----4-:R-:W-:Y:S05]  /*76a20*/  @!P0 NANOSLEEP.SYNCS 0x989680 ;  /* 0x009896800000895d */ /* 0x010fea0003900000 */
[----:B------:R-:W4:Y:S02]  /*76a30*/  @!P0 SYNCS.PHASECHK.TRANS64 P0, [R16+URZ], R15 ;  /* 0x0000000f100085a7 */ /* 0x000f24000800007f */
[----:B----4-:R-:W-:Y:S05]  /*76a40*/  @!P0 BRA `(.L_x_21) ;  /* 0xfffffffc00ec8947 */ /* 0x010fea000383ffff */
[----:B------:R-:W-:Y:S05]  /*76a50*/  BRA `(.L_x_20) ;  /* 0xfffff8ec00147947 */ /* 0x000fea000383ffff */
.L_x_27:
[----:B-----5:R2:W-:Y:S02]  /*76a60*/  STL [R1+0xea8], R0 ;  /* 0x000ea80001007387 */ /* 0x0205e40000100800 */
[----:B--2---:R-:W-:-:S04]  /*76a70*/  IMAD.U32 R0, RZ, RZ, UR18 ;  /* 0x00000012ff007e24 */ /* 0x004fc8000f8e00ff */
[----:B------:R2:W3:Y:S03]  /*76a80*/  SYNCS.PHASECHK.TRANS64.TRYWAIT P0, [R0+URZ], R15 ;  /* 0x0000000f000075a7 */ /* 0x0004e6000800017f */
[----:B---3--:R-:W-:Y:S05]  /*76a90*/  @!P0 NANOSLEEP.SYNCS 0x989680 ;  /* 0x009896800000895d */ /* 0x008fea0003900000 */
[----:B------:R2:W3:Y:S02]  /*76aa0*/  @!P0 SYNCS.PHASECHK.TRANS64 P0, [R0+URZ], R15 ;  /* 0x0000000f000085a7 */ /* 0x0004e4000800007f */
[----:B--2---:R2:W5:Y:S02]  /*76ab0*/  LDL.LU R0, [R1+0xea8] ;  /* 0x000ea80001007983 */ /* 0x0045640000300800 */
[----:B--23--:R-:W-:Y:S05]  /*76ac0*/  @!P0 BRA `(.L_x_27) ;  /* 0xfffffffc00e48947 */ /* 0x00cfea000383ffff */
[----:B------:R-:W-:Y:S05]  /*76ad0*/  BRA `(.L_x_26) ;  /* 0xfffffa0c00907947 */ /* 0x000fea000383ffff */
.L_x_48:
[----:B------:R-:W-:Y:S01]  /*76ae0*/  BSSY B1, `(.L_x_65) ;  /* 0x0000006000017945 */ /* 0x000fe20003800000 */
[----:B------:R-:W-:-:S07]  /*76af0*/  IMAD.MOV.U32 R2, RZ, RZ, -0x1 ;  /* 0xffffffffff027424 */ /* 0x000fce00078e00ff */
[----:B------:R-:W-:Y:S05]  /*76b00*/  WARPSYNC.COLLECTIVE R2, `(.L_x_66) ;  /* 0x00000000020c7348 */ /* 0x000fea0003c00000 */
[----:B------:R-:W-:Y:S02]  /*76b10*/  ELECT P0, UR62, PT ;  /* 0x00000000003e782f */ /* 0x000fe40003800000 */
[----:B------:R-:W-:Y:S01]  /*76b20*/  MOV R2, UR62 ;  /* 0x0000003e00027c02 */ /* 0x000fe20008000f00 */
[----:B------:R-:W-:Y:S10]  /*76b30*/  ENDCOLLECTIVE ;  /* 0x000000000000791b */ /* 0x000ff40003800000 */
.L_x_66:
[----:B------:R-:W-:Y:S05]  /*76b40*/  BSYNC B1 ;  /* 0x0000000000017941 */ /* 0x000fea0003800000 */
.L_x_65:
[----:B------:R-:W-:Y:S05]  /*76b50*/  BRA `(.L_x_67) ;  /* 0xfffffff000547947 */ /* 0x000fea000383ffff */
.L_x_51:
[----:B0-----:R0:W1:Y:S02]  /*76b60*/  SYNCS.PHASECHK.TRANS64.TRYWAIT P0, [R12+URZ+0x10], R11 ;  /* 0x0000100b0c0075a7 */ /* 0x001064000800017f */
[----:B-1----:R-:W-:Y:S05]  /*76b70*/  @!P0 NANOSLEEP.SYNCS 0x989680 ;  /* 0x009896800000895d */ /* 0x002fea0003900000 */
[----:B------:R-:W1:Y:S02]  /*76b80*/  @!P0 SYNCS.PHASECHK.TRANS64 P0, [R12+URZ+0x10], R11 ;  /* 0x0000100b0c0085a7 */ /* 0x000e64000800007f */
[----:B-1----:R-:W-:Y:S05]  /*76b90*/  @!P0 BRA `(.L_x_51) ;  /* 0xfffffffc00f08947 */ /* 0x002fea000383ffff */
[----:B------:R-:W-:Y:S05]  /*76ba0*/  BRA `(.L_x_68) ;  /* 0xfffffff000907947 */ /* 0x000fea000383ffff */
.L_x_59:
[----:B------:R-:W-:Y:S01]  /*76bb0*/  BSSY B0, `(.L_x_69) ;  /* 0x0000006000007945 */ /* 0x000fe20003800000 */
[----:B------:R-:W-:-:S07]  /*76bc0*/  IMAD.MOV.U32 R2, RZ, RZ, -0x1 ;  /* 0xffffffffff027424 */ /* 0x000fce00078e00ff */
[----:B------:R-:W-:Y:S05]  /*76bd0*/  WARPSYNC.COLLECTIVE R2, `(.L_x_70) ;  /* 0x00000000020c7348 */ /* 0x000fea0003c00000 */
[----:B------:R-:W-:Y:S02]  /*76be0*/  ELECT P0, UR62, PT ;  /* 0x00000000003e782f */ /* 0x000fe40003800000 */
[----:B------:R-:W-:Y:S01]  /*76bf0*/  MOV R2, UR62 ;  /* 0x0000003e00027c02 */ /* 0x000fe20008000f00 */
[----:B------:R-:W-:Y:S10]  /*76c00*/  ENDCOLLECTIVE ;  /* 0x000000000000791b */ /* 0x000ff40003800000 */
.L_x_70:
[----:B------:R-:W-:Y:S05]  /*76c10*/  BSYNC B0 ;  /* 0x0000000000007941 */ /* 0x000fea0003800000 */
.L_x_69:
[----:B------:R-:W-:Y:S05]  /*76c20*/  BRA `(.L_x_71) ;  /* 0xfffffffc00047947 */ /* 0x000fea000383ffff */
.L_x_63:
[----:B0-----:R0:W1:Y:S02]  /*76c30*/  SYNCS.PHASECHK.TRANS64.TRYWAIT P0, [R5+URZ], R2 ;  /* 0x00000002050075a7 */ /* 0x001064000800017f */
[----:B-1----:R-:W-:Y:S05]  /*76c40*/  @!P0 NANOSLEEP.SYNCS 0x989680 ;  /* 0x009896800000895d */ /* 0x002fea0003900000 */
[----:B------:R-:W1:Y:S02]  /*76c50*/  @!P0 SYNCS.PHASECHK.TRANS64 P0, [R5+URZ], R2 ;  /* 0x00000002050085a7 */ /* 0x000e64000800007f */
[----:B-1----:R-:W-:Y:S05]  /*76c60*/  @!P0 BRA `(.L_x_63) ;  /* 0xfffffffc00f08947 */ /* 0x002fea000383ffff */
[----:B------:R-:W-:Y:S05]  /*76c70*/  BRA `(.L_x_72) ;  /* 0xfffffffc002c7947 */ /* 0x000fea000383ffff */
.L_x_73:
[----:B------:R-:W-:-:S00]  /*76c80*/  BRA `(.L_x_73) ;  /* 0xfffffffc00fc7947 */ /* 0x000fc0000383ffff */
[----:B------:R-:W-:-:S00]  /*76c90*/  NOP ;  /* 0x0000000000007918 */ /* 0x000fc00000000000 */
        /* <DEDUP_REMOVED lines=14> */
.L_x_74:


//--------------------- .nv.shared._ZN7cutlass13device_kernelINS_4gemm6kernel13GemmUniversalIN4cute5tupleIJiiiiEEENS1_10collective13CollectiveMmaINS1_37MainloopSm90TmaGmmaWarpSpecializedFP8ILi2ENS5_IJNS4_1CILi2EEENSA_ILi1EEESC_EEENS1_35KernelTmaWarpSpecializedCooperativeEEENS5_IJNSA_ILi384EEESG_NSA_ILi128EEEEEENS_12float_e4m3_tENS5_IJlSC_lEEESJ_SK_NS4_8TiledMMAINS4_8MMA_AtomIJNS4_4SM904GMMA31MMA_64x192x32_F32E4M3E4M3_SS_TNILNSO_7ScaleInE1ELSQ_1EEEEEENS4_6LayoutISD_NS5_IJSC_NSA_ILi0EEESU_EEEEENS5_IJNS4_10UnderscoreESX_SX_EEEEENS4_13SM90_TMA_LOADENS4_14ComposedLayoutINS4_7SwizzleILi3ELi4ELi3EEENS4_18smem_ptr_flag_bitsILi8EEENST_INS5_IJNSA_ILi8EEESH_EEENS5_IJSH_SC_EEEEEEEvNS4_8identityENS4_23SM90_TMA_LOAD_MULTICASTES1A_vS1B_EENS_8epilogue10collective6detail29Sm90TmaWarpSpecializedAdapterINS1F_15DefaultEpilogueISJ_SK_SK_NS1E_6thread17LinearCombinationISJ_Li1EffLNS1J_9ScaleType4KindE0ELNS_15FloatRoundStyleE2ESJ_EENS1_15EpilogueDefaultEEEEEvvEEEEvNT_6ParamsE --------------------------
	.section	.nv.shared._ZN7cutlass13device_kernelINS_4gemm6kernel13GemmUniversalIN4cute5tupleIJiiiiEEENS1_10collective13CollectiveMmaINS1_37MainloopSm90TmaGmmaWarpSpecializedFP8ILi2ENS5_IJNS4_1CILi2EEENSA_ILi1EEESC_EEENS1_35KernelTmaWarpSpecializedCooperativeEEENS5_IJNSA_ILi384EEESG_NSA_ILi128EEEEEENS_12float_e4m3_tENS5_IJlSC_lEEESJ_SK_NS4_8TiledMMAINS4_8MMA_AtomIJNS4_4SM904GMMA31MMA_64x192x32_F32E4M3E4M3_SS_TNILNSO_7ScaleInE1ELSQ_1EEEEEENS4_6LayoutISD_NS5_IJSC_NSA_ILi0EEESU_EEEEENS5_IJNS4_10UnderscoreESX_SX_EEEEENS4_13SM90_TMA_LOADENS4_14ComposedLayoutINS4_7SwizzleILi3ELi4ELi3EEENS4_18smem_ptr_flag_bitsILi8EEENST_INS5_IJNSA_ILi8EEESH_EEENS5_IJSH_SC_EEEEEEEvNS4_8identityENS4_23SM90_TMA_LOAD_MULTICASTES1A_vS1B_EENS_8epilogue10collective6detail29Sm90TmaWarpSpecializedAdapterINS1F_15DefaultEpilogueISJ_SK_SK_NS1E_6thread17LinearCombinationISJ_Li1EffLNS1J_9ScaleType4KindE0ELNS_15FloatRoundStyleE2ESJ_EENS1_15EpilogueDefaultEEEEEvvEEEEvNT_6ParamsE,"aw",@nobits
	.sectionflags	@""
	.align	16
	.zero		1024


//--------------------- .nv.shared.reserved.0     --------------------------
	.section	.nv.shared.reserved.0,"aw",@nobits
	.weak		__nv_reservedSMEM_offset_0_alias
	.size		__nv_reservedSMEM_offset_0_alias, 0, 0
	.other		__nv_reservedSMEM_offset_0_alias,@"STO_CUDA_RESERVED_SHARED STV_DEFAULT"
__nv_reservedSMEM_offset_0_alias:
	.zero		0


//--------------------- .nv.global                --------------------------
	.section	.nv.global,"aw",@nobits
.nv.global:
	.type		_ZN40_INTERNAL_b2ea1f62_4_k_cu_18653749_178244cute1_E,@object
	.size		_ZN40_INTERNAL_b2ea1f62_4_k_cu_18653749_178244cute1_E,(_ZN40_INTERNAL_b2ea1f62_4_k_cu_18653749_178244cuda3std3__45__cpo6cbeginE - _ZN40_INTERNAL_b2ea1f62_4_k_cu_18653749_178244cute1_E)
_ZN40_INTERNAL_b2ea1f62_4_k_cu_18653749_178244cute1_E:
	.zero		1
	.type		_ZN40_INTERNAL_b2ea1f62_4_k_cu_18653749_178244cuda3std3__45__cpo6cbeginE,@object
	.size		_ZN40_INTERNAL_b2ea1f62_4_k_cu_18653749_178244cuda3std3__45__cpo6cbeginE,(_ZN40_INTERNAL_b2ea1f62_4_k_cu_18653749_178244cuda3std3__48in_placeE - _ZN40_INTERNAL_b2ea1f62_4_k_cu_18653749_178244cuda3std3__45__cpo6cbeginE)
_ZN40_INTERNAL_b2ea1f62_4_k_cu_18653749_178244cuda3std3__45__cpo6cbeginE:
	.zero		1
	.type		_ZN40_INTERNAL_b2ea1f62_4_k_cu_18653749_178244cuda3std3__48in_placeE,@object
	.size		_ZN40_INTERNAL_b2ea1f62_4_k_cu_18653749_178244cuda3std3__48in_placeE,(_ZN40_INTERNAL_b2ea1f62_4_k_cu_18653749_178244cuda3std6ranges3__45__cpo9iter_moveE - _ZN40_INTERNAL_b2ea1f62_4_k_cu_18653749_178244cuda3std3__48in_placeE)
_ZN40_INTERNAL_b2ea1f62_4_k_cu_18653749_178244cuda3std3__48in_placeE:
	.zero		1
	.type		_ZN40_INTERNAL_b2ea1f62_4_k_cu_18653749_178244cuda3std6ranges3__45__cpo9iter_moveE,@object
	.size		_ZN40_INTERNAL_b2ea1f62_4_k_cu_18653749_178244cuda3std6ranges3__45__cpo9iter_moveE,(_ZN40_INTERNAL_b2ea1f62_4_k_cu_18653749_178244cuda3std3__45__cpo5beginE - _ZN40_INTERNAL_b2ea1f62_4_k_cu_18653749_178244cuda3std6ranges3__45__cpo9iter_moveE)
_ZN40_INTERNAL_b2ea1f62_4_k_cu_18653749_178244cuda3std6ranges3__45__cpo9iter_moveE:
	.zero		1
	.type		_ZN40_INTERNAL_b2ea1f62_4_k_cu_18653749_178244cuda3std3__45__cpo5beginE,@object
	.size		_ZN40_INTERNAL_b2ea1f62_4_k_cu_18653749_178244cuda3std3__45__cpo5beginE,(_ZN40_INTERNAL_b2ea1f62_4_k_cu_18653749_178244cuda3std3__442_GLOBAL__N__b2ea1f62_4_k_cu_18653749_178246ignoreE - _ZN40_INTERNAL_b2ea1f62_4_k_cu_18653749_178244cuda3std3__45__cpo5beginE)
_ZN40_INTERNAL_b2ea1f62_4_k_cu_18653749_178244cuda3std3__45__cpo5beginE:
	.zero		1
	.type		_ZN40_INTERNAL_b2ea1f62_4_k_cu_18653749_178244cuda3std3__442_GLOBAL__N__b2ea1f62_4_k_cu_18653749_178246ignoreE,@object
	.size		_ZN40_INTERNAL_b2ea1f62_4_k_cu_18653749_178244cuda3std3__442_GLOBAL__N__b2ea1f62_4_k_cu_18653749_178246ignoreE,(_ZN40_INTERNAL_b2ea1f62_4_k_cu_18653749_178244cute7productE - _ZN40_INTERNAL_b2ea1f62_4_k_cu_18653749_178244cuda3std3__442_GLOBAL__N__b2ea1f62_4_k_cu_18653749_178246ignoreE)
_ZN40_INTERNAL_b2ea1f62_4_k_cu_18653749_178244cuda3std3__442_GLOBAL__N__b2ea1f62_4_k_cu_18653749_178246ignoreE:
	.zero		1
	.type		_ZN40_INTERNAL_b2ea1f62_4_k_cu_18653749_178244cute7productE,@object
	.size		_ZN40_INTERNAL_b2ea1f62_4_k_cu_18653749_178244cute7productE,(_ZN40_INTERNAL_b2ea1f62_4_k_cu_18653749_178244cuda3std3__45__cpo3endE - _ZN40_INTERNAL_b2ea1f62_4_k_cu_18653749_178244cute7productE)
_ZN40_INTERNAL_b2ea1f62_4_k_cu_18653749_178244cute7productE:
	.zero		1
	.type		_ZN40_INTERNAL_b2ea1f62_4_k_cu_18653749_178244cuda3std3__45__cpo3endE,@object
	.size		_ZN40_INTERNAL_b2ea1f62_4_k_cu_18653749_178244cuda3std3__45__cpo3endE,(_ZN40_INTERNAL_b2ea1f62_4_k_cu_18653749_178244cuda3std3__419piecewise_constructE - _ZN40_INTERNAL_b2ea1f62_4_k_cu_18653749_178244cuda3std3__45__cpo3endE)
_ZN40_INTERNAL_b2ea1f62_4_k_cu_18653749_178244cuda3std3__45__cpo3endE:
	.zero		1
	.type		_ZN40_INTERNAL_b2ea1f62_4_k_cu_18653749_178244cuda3std3__419piecewise_constructE,@object
	.size		_ZN40_INTERNAL_b2ea1f62_4_k_cu_18653749_178244cuda3std3__419piecewise_constructE,(_ZN40_INTERNAL_b2ea1f62_4_k_cu_18653749_178244cuda3std3__45__cpo4cendE - _ZN40_INTERNAL_b2ea1f62_4_k_cu_18653749_178244cuda3std3__419piecewise_constructE)
_ZN40_INTERNAL_b2ea1f62_4_k_cu_18653749_178244cuda3std3__419piecewise_constructE:
	.zero		1
	.type		_ZN40_INTERNAL_b2ea1f62_4_k_cu_18653749_178244cuda3std3__45__cpo4cendE,@object
	.size		_ZN40_INTERNAL_b2ea1f62_4_k_cu_18653749_178244cuda3std3__45__cpo4cendE,(_ZN40_INTERNAL_b2ea1f62_4_k_cu_18653749_178244cuda3std6ranges3__45__cpo4swapE - _ZN40_INTERNAL_b2ea1f62_4_k_cu_18653749_178244cuda3std3__45__cpo4cendE)
_ZN40_INTERNAL_b2ea1f62_4_k_cu_18653749_178244cuda3std3__45__cpo4cendE:
	.zero		1
	.type		_ZN40_INTERNAL_b2ea1f62_4_k_cu_18653749_178244cuda3std6ranges3__45__cpo4swapE,@object
	.size		_ZN40_INTERNAL_b2ea1f62_4_k_cu_18653749_178244cuda3std6ranges3__45__cpo4swapE,(.L_7 - _ZN40_INTERNAL_b2ea1f62_4_k_cu_18653749_178244cuda3std6ranges3__45__cpo4swapE)
_ZN40_INTERNAL_b2ea1f62_4_k_cu_18653749_178244cuda3std6ranges3__45__cpo4swapE:
	.zero		1
.L_7:


//--------------------- .nv.constant0._ZN7cutlass13device_kernelINS_4gemm6kernel13GemmUniversalIN4cute5tupleIJiiiiEEENS1_10collective13CollectiveMmaINS1_37MainloopSm90TmaGmmaWarpSpecializedFP8ILi2ENS5_IJNS4_1CILi2EEENSA_ILi1EEESC_EEENS1_35KernelTmaWarpSpecializedCooperativeEEENS5_IJNSA_ILi384EEESG_NSA_ILi128EEEEEENS_12float_e4m3_tENS5_IJlSC_lEEESJ_SK_NS4_8TiledMMAINS4_8MMA_AtomIJNS4_4SM904GMMA31MMA_64x192x32_F32E4M3E4M3_SS_TNILNSO_7ScaleInE1ELSQ_1EEEEEENS4_6LayoutISD_NS5_IJSC_NSA_ILi0EEESU_EEEEENS5_IJNS4_10UnderscoreESX_SX_EEEEENS4_13SM90_TMA_LOADENS4_14ComposedLayoutINS4_7SwizzleILi3ELi4ELi3EEENS4_18smem_ptr_flag_bitsILi8EEENST_INS5_IJNSA_ILi8EEESH_EEENS5_IJSH_SC_EEEEEEEvNS4_8identityENS4_23SM90_TMA_LOAD_MULTICASTES1A_vS1B_EENS_8epilogue10collective6detail29Sm90TmaWarpSpecializedAdapterINS1F_15DefaultEpilogueISJ_SK_SK_NS1E_6thread17LinearCombinationISJ_Li1EffLNS1J_9ScaleType4KindE0ELNS_15FloatRoundStyleE2ESJ_EENS1_15EpilogueDefaultEEEEEvvEEEEvNT_6ParamsE --------------------------
	.section	.nv.constant0._ZN7cutlass13device_kernelINS_4gemm6kernel13GemmUniversalIN4cute5tupleIJiiiiEEENS1_10collective13CollectiveMmaINS1_37MainloopSm90TmaGmmaWarpSpecializedFP8ILi2ENS5_IJNS4_1CILi2EEENSA_ILi1EEESC_EEENS1_35KernelTmaWarpSpecializedCooperativeEEENS5_IJNSA_ILi384EEESG_NSA_ILi128EEEEEENS_12float_e4m3_tENS5_IJlSC_lEEESJ_SK_NS4_8TiledMMAINS4_8MMA_AtomIJNS4_4SM904GMMA31MMA_64x192x32_F32E4M3E4M3_SS_TNILNSO_7ScaleInE1ELSQ_1EEEEEENS4_6LayoutISD_NS5_IJSC_NSA_ILi0EEESU_EEEEENS5_IJNS4_10UnderscoreESX_SX_EEEEENS4_13SM90_TMA_LOADENS4_14ComposedLayoutINS4_7SwizzleILi3ELi4ELi3EEENS4_18smem_ptr_flag_bitsILi8EEENST_INS5_IJNSA_ILi8EEESH_EEENS5_IJSH_SC_EEEEEEEvNS4_8identityENS4_23SM90_TMA_LOAD_MULTICASTES1A_vS1B_EENS_8epilogue10collective6detail29Sm90TmaWarpSpecializedAdapterINS1F_15DefaultEpilogueISJ_SK_SK_NS1E_6thread17LinearCombinationISJ_Li1EffLNS1J_9ScaleType4KindE0ELNS_15FloatRoundStyleE2ESJ_EENS1_15EpilogueDefaultEEEEEvvEEEEvNT_6ParamsE,"a",@progbits
	.sectionflags	@""
	.align	4
.nv.constant0._ZN7cutlass13device_kernelINS_4gemm6kernel13GemmUniversalIN4cute5tupleIJiiiiEEENS1_10collective13CollectiveMmaINS1_37MainloopSm90TmaGmmaWarpSpecializedFP8ILi2ENS5_IJNS4_1CILi2EEENSA_ILi1EEESC_EEENS1_35KernelTmaWarpSpecializedCooperativeEEENS5_IJNSA_ILi384EEESG_NSA_ILi128EEEEEENS_12float_e4m3_tENS5_IJlSC_lEEESJ_SK_NS4_8TiledMMAINS4_8MMA_AtomIJNS4_4SM904GMMA31MMA_64x192x32_F32E4M3E4M3_SS_TNILNSO_7ScaleInE1ELSQ_1EEEEEENS4_6LayoutISD_NS5_IJSC_NSA_ILi0EEESU_EEEEENS5_IJNS4_10UnderscoreESX_SX_EEEEENS4_13SM90_TMA_LOADENS4_14ComposedLayoutINS4_7SwizzleILi3ELi4ELi3EEENS4_18smem_ptr_flag_bitsILi8EEENST_INS5_IJNSA_ILi8EEESH_EEENS5_IJSH_SC_EEEEEEEvNS4_8identityENS4_23SM90_TMA_LOAD_MULTICASTES1A_vS1B_EENS_8epilogue10collective6detail29Sm90TmaWarpSpecializedAdapterINS1F_15DefaultEpilogueISJ_SK_SK_NS1E_6thread17LinearCombinationISJ_Li1EffLNS1J_9ScaleType4KindE0ELNS_15FloatRoundStyleE2ESJ_EENS1_15EpilogueDefaultEEEEEvvEEEEvNT_6ParamsE:
	.zero		1664


//--------------------- SYMBOLS --------------------------

	.type		.nv.reservedSmem.offset0,@object
	.size		.nv.reservedSmem.offset0,0x4
